def matmul_kernel(
    a_ptr,
    b_ptr,
    c_ptr,
    M,
    N,
    K,
    stride_am,
    stride_ak,
    stride_bk,
    stride_bn,
    stride_cm,
    stride_cn,
    BLOCK_M: tl.constexpr,
    BLOCK_N: tl.constexpr,
    BLOCK_K: tl.constexpr,
    GROUP_M: tl.constexpr,
):
    pid = tl.program_id(axis=0)
    num_pid_m = tl.cdiv(M, BLOCK_M)
    num_pid_n = tl.cdiv(N, BLOCK_N)
    num_pid_in_group = GROUP_M * num_pid_n
    group_id = pid // num_pid_in_group
    first_pid_m = group_id * GROUP_M
    group_size_m = min(num_pid_m - first_pid_m, GROUP_M)
    pid_m = first_pid_m + ((pid % num_pid_in_group) % group_size_m)
    pid_n = (pid % num_pid_in_group) // group_size_m

    offs_am = (pid_m * BLOCK_M + tl.arange(0, BLOCK_M)) % M
    offs_bn = (pid_n * BLOCK_N + tl.arange(0, BLOCK_N)) % N
    offs_k = tl.arange(0, BLOCK_K)
    a_ptrs = a_ptr + offs_am[:, None] * stride_am + offs_k[None, :] * stride_ak
    b_ptrs = b_ptr + offs_k[:, None] * stride_bk + offs_bn[None, :] * stride_bn

    acc = tl.zeros((BLOCK_M, BLOCK_N), dtype=tl.float32)
    for kk in range(0, tl.cdiv(K, BLOCK_K)):
        a = tl.load(a_ptrs, mask=offs_k[None, :] < K - kk * BLOCK_K, other=0.0)
        b = tl.load(b_ptrs, mask=offs_k[:, None] < K - kk * BLOCK_K, other=0.0)
        acc = tl.dot(a, b, acc)
        a_ptrs += BLOCK_K * stride_ak
        b_ptrs += BLOCK_K * stride_bk

    c = acc.to(c_ptr.dtype.element_ty)
    offs_cm = pid_m * BLOCK_M + tl.arange(0, BLOCK_M)
    offs_cn = pid_n * BLOCK_N + tl.arange(0, BLOCK_N)
    c_ptrs = c_ptr + offs_cm[:, None] * stride_cm + offs_cn[None, :] * stride_cn
    mask = (offs_cm[:, None] < M) & (offs_cn[None, :] < N)
    tl.store(c_ptrs, c, mask=mask)

# config = {"BLOCK_K": 32, "BLOCK_M": 128, "BLOCK_N": 128, "GROUP_M": 8, "arch": "sm_100", "dtype": "fp8e5m2", "num_ctas": 1, "num_stages": 3, "num_warps": 1}
# arch = sm_100


// ===== COMPILED SASS (sm_100a) =====

	.target	sm_100a

	.elftype	@"ET_EXEC"


//--------------------- .note.nv.tkinfo           --------------------------
	.section	.note.nv.tkinfo,"",@"SHT_NOTE"
	.sectionflags	@"SHF_NOTE_NV_TKINFO"
	.tkinfo
        /*0018*/ 	.word	0x00000081
        /*0030*/ 	.string	""
        /*0030*/ 	.string	"ptxas-blackwell"
        /*0030*/ 	.string	"Cuda compilation tools, release 12.9, V12.9.86"
        /*0030*/ 	.string	"Build cuda_12.9.r12.9/compiler.36037853_0"
        /*0030*/ 	.string	"-v  -suppress-debug-info  -lineinfo  -arch sm_100a "



//--------------------- .note.nv.cuver            --------------------------
	.section	.note.nv.cuver,"",@"SHT_NOTE"
	.sectionflags	@"SHF_NOTE_NV_CUVER"
        /*0018*/ 	.short	0x0001
        /*001a*/ 	.short	0x0064
        /*001c*/ 	.short	0x0001
        /*001e*/ 	.short	0x0000
        /*0020*/ 	.short	0x0001
        /*0022*/ 	.short	0x0000


//--------------------- .nv.info                  --------------------------
	.section	.nv.info,"",@"SHT_CUDA_INFO"
	.align	4


	//----- nvinfo : EIATTR_REGCOUNT
	.align		4
        /*0000*/ 	.byte	0x04, 0x2f
        /*0002*/ 	.short	(.L_1 - .L_0)
	.align		4
.L_0:
        /*0004*/ 	.word	index@(matmul_kernel)
        /*0008*/ 	.word	0x00000040


	//----- nvinfo : EIATTR_FRAME_SIZE
	.align		4
.L_1:
        /*000c*/ 	.byte	0x04, 0x11
        /*000e*/ 	.short	(.L_3 - .L_2)
	.align		4
.L_2:
        /*0010*/ 	.word	index@(matmul_kernel)
        /*0014*/ 	.word	0x00001dd0


	//----- nvinfo : EIATTR_MIN_STACK_SIZE
	.align		4
.L_3:
        /*0018*/ 	.byte	0x04, 0x12
        /*001a*/ 	.short	(.L_5 - .L_4)
	.align		4
.L_4:
        /*001c*/ 	.word	index@(matmul_kernel)
        /*0020*/ 	.word	0x00001dd0
.L_5:


//--------------------- .nv.info.matmul_kernel    --------------------------
	.section	.nv.info.matmul_kernel,"",@"SHT_CUDA_INFO"
	.sectionflags	@""
	.align	4


	//----- nvinfo : EIATTR_CUDA_API_VERSION
	.align		4
        /*0000*/ 	.byte	0x04, 0x37
        /*0002*/ 	.short	(.L_7 - .L_6)
.L_6:
        /*0004*/ 	.word	0x00000081


	//----- nvinfo : EIATTR_KPARAM_INFO
	.align		4
.L_7:
        /*0008*/ 	.byte	0x04, 0x17
        /*000a*/ 	.short	(.L_9 - .L_8)
.L_8:
        /*000c*/ 	.word	0x00000000
        /*0010*/ 	.short	0x000d
        /*0012*/ 	.short	0x0048
        /*0014*/ 	.byte	0x00, 0xf4, 0x21, 0x00


	//----- nvinfo : EIATTR_KPARAM_INFO
	.align		4
.L_9:
        /*0018*/ 	.byte	0x04, 0x17
        /*001a*/ 	.short	(.L_11 - .L_10)
.L_10:
        /*001c*/ 	.word	0x00000000
        /*0020*/ 	.short	0x000c
        /*0022*/ 	.short	0x0040
        /*0024*/ 	.byte	0x00, 0xf4, 0x21, 0x00


	//----- nvinfo : EIATTR_KPARAM_INFO
	.align		4
.L_11:
        /*0028*/ 	.byte	0x04, 0x17
        /*002a*/ 	.short	(.L_13 - .L_12)
.L_12:
        /*002c*/ 	.word	0x00000000
        /*0030*/ 	.short	0x000b
        /*0032*/ 	.short	0x0038
        /*0034*/ 	.byte	0x00, 0xf0, 0x11, 0x00


	//----- nvinfo : EIATTR_KPARAM_INFO
	.align		4
.L_13:
        /*0038*/ 	.byte	0x04, 0x17
        /*003a*/ 	.short	(.L_15 - .L_14)
.L_14:
        /*003c*/ 	.word	0x00000000
        /*0040*/ 	.short	0x000a
        /*0042*/ 	.short	0x0034
        /*0044*/ 	.byte	0x00, 0xf0, 0x11, 0x00


	//----- nvinfo : EIATTR_KPARAM_INFO
	.align		4
.L_15:
        /*0048*/ 	.byte	0x04, 0x17
        /*004a*/ 	.short	(.L_17 - .L_16)
.L_16:
        /*004c*/ 	.word	0x00000000
        /*0050*/ 	.short	0x0009
        /*0052*/ 	.short	0x0030
        /*0054*/ 	.byte	0x00, 0xf0, 0x11, 0x00


	//----- nvinfo : EIATTR_KPARAM_INFO
	.align		4
.L_17:
        /*0058*/ 	.byte	0x04, 0x17
        /*005a*/ 	.short	(.L_19 - .L_18)
.L_18:
        /*005c*/ 	.word	0x00000000
        /*0060*/ 	.short	0x0008
        /*0062*/ 	.short	0x002c
        /*0064*/ 	.byte	0x00, 0xf0, 0x11, 0x00


	//----- nvinfo : EIATTR_KPARAM_INFO
	.align		4
.L_19:
        /*0068*/ 	.byte	0x04, 0x17
        /*006a*/ 	.short	(.L_21 - .L_20)
.L_20:
        /*006c*/ 	.word	0x00000000
        /*0070*/ 	.short	0x0007
        /*0072*/ 	.short	0x0028
        /*0074*/ 	.byte	0x00, 0xf0, 0x11, 0x00


	//----- nvinfo : EIATTR_KPARAM_INFO
	.align		4
.L_21:
        /*0078*/ 	.byte	0x04, 0x17
        /*007a*/ 	.short	(.L_23 - .L_22)
.L_22:
        /*007c*/ 	.word	0x00000000
        /*0080*/ 	.short	0x0006
        /*0082*/ 	.short	0x0024
        /*0084*/ 	.byte	0x00, 0xf0, 0x11, 0x00


	//----- nvinfo : EIATTR_KPARAM_INFO
	.align		4
.L_23:
        /*0088*/ 	.byte	0x04, 0x17
        /*008a*/ 	.short	(.L_25 - .L_24)
.L_24:
        /*008c*/ 	.word	0x00000000
        /*0090*/ 	.short	0x0005
        /*0092*/ 	.short	0x0020
        /*0094*/ 	.byte	0x00, 0xf0, 0x11, 0x00


	//----- nvinfo : EIATTR_KPARAM_INFO
	.align		4
.L_25:
        /*0098*/ 	.byte	0x04, 0x17
        /*009a*/ 	.short	(.L_27 - .L_26)
.L_26:
        /*009c*/ 	.word	0x00000000
        /*00a0*/ 	.short	0x0004
        /*00a2*/ 	.short	0x001c
        /*00a4*/ 	.byte	0x00, 0xf0, 0x11, 0x00


	//----- nvinfo : EIATTR_KPARAM_INFO
	.align		4
.L_27:
        /*00a8*/ 	.byte	0x04, 0x17
        /*00aa*/ 	.short	(.L_29 - .L_28)
.L_28:
        /*00ac*/ 	.word	0x00000000
        /*00b0*/ 	.short	0x0003
        /*00b2*/ 	.short	0x0018
        /*00b4*/ 	.byte	0x00, 0xf0, 0x11, 0x00


	//----- nvinfo : EIATTR_KPARAM_INFO
	.align		4
.L_29:
        /*00b8*/ 	.byte	0x04, 0x17
        /*00ba*/ 	.short	(.L_31 - .L_30)
.L_30:
        /*00bc*/ 	.word	0x00000000
        /*00c0*/ 	.short	0x0002
        /*00c2*/ 	.short	0x0010
        /*00c4*/ 	.byte	0x00, 0xf4, 0x21, 0x00


	//----- nvinfo : EIATTR_KPARAM_INFO
	.align		4
.L_31:
        /*00c8*/ 	.byte	0x04, 0x17
        /*00ca*/ 	.short	(.L_33 - .L_32)
.L_32:
        /*00cc*/ 	.word	0x00000000
        /*00d0*/ 	.short	0x0001
        /*00d2*/ 	.short	0x0008
        /*00d4*/ 	.byte	0x00, 0xf4, 0x21, 0x00


	//----- nvinfo : EIATTR_KPARAM_INFO
	.align		4
.L_33:
        /*00d8*/ 	.byte	0x04, 0x17
        /*00da*/ 	.short	(.L_35 - .L_34)
.L_34:
        /*00dc*/ 	.word	0x00000000
        /*00e0*/ 	.short	0x0000
        /*00e2*/ 	.short	0x0000
        /*00e4*/ 	.byte	0x00, 0xf4, 0x21, 0x00


	//----- nvinfo : EIATTR_SPARSE_MMA_MASK
	.align		4
.L_35:
        /*00e8*/ 	.byte	0x03, 0x50
        /*00ea*/ 	.short	0x0000


	//----- nvinfo : EIATTR_MAXREG_COUNT
	.align		4
        /*00ec*/ 	.byte	0x03, 0x1b
        /*00ee*/ 	.short	0x00ff


	//----- nvinfo : EIATTR_NUM_BARRIERS
	.align		4
        /*00f0*/ 	.byte	0x02, 0x4c
        /*00f2*/ 	.byte	0x01
	.zero		1


	//----- nvinfo : EIATTR_ANNOTATIONS
	.align		4
        /*00f4*/ 	.byte	0x04, 0x55
        /*00f6*/ 	.short	(.L_37 - .L_36)


	//   ....[0]....
.L_36:
        /*00f8*/ 	.word	0x00000001
        /*00fc*/ 	.byte	0x50, 0x00, 0x00, 0x00, 0x01, 0x00, 0x00, 0x00, 0x90, 0x00, 0x00, 0x00, 0x01, 0x00, 0x00, 0x00
        /* <DEDUP_REMOVED lines=530> */
        /*222c*/ 	.byte	0xb0, 0xb4, 0x00, 0x00, 0x01, 0x00, 0x00, 0x00, 0xc0, 0xb4, 0x00, 0x00


	//----- nvinfo : EIATTR_COOP_GROUP_MASK_REGIDS
	.align		4
.L_37:
        /*2238*/ 	.byte	0x04, 0x29
        /*223a*/ 	.short	(.L_39 - .L_38)


	//   ....[0]....
.L_38:
        /*223c*/ 	.word	0xffffffff


	//   ....[1]....
        /*2240*/ 	.word	0xffffffff


	//   ....[2]....
        /*2244*/ 	.word	0xffffffff


	//   ....[3]....
        /*2248*/ 	.word	0xffffffff


	//   ....[4]....
        /*224c*/ 	.word	0xffffffff


	//   ....[5]....
        /*2250*/ 	.word	0xffffffff


	//   ....[6]....
        /*2254*/ 	.word	0xffffffff


	//   ....[7]....
        /*2258*/ 	.word	0xffffffff


	//   ....[8]....
        /*225c*/ 	.word	0xffffffff


	//   ....[9]....
        /*2260*/ 	.word	0xffffffff


	//   ....[10]....
        /*2264*/ 	.word	0xffffffff


	//   ....[11]....
        /*2268*/ 	.word	0xffffffff


	//   ....[12]....
        /*226c*/ 	.word	0xffffffff


	//   ....[13]....
        /*2270*/ 	.word	0xffffffff


	//   ....[14]....
        /*2274*/ 	.word	0xffffffff


	//   ....[15]....
        /*2278*/ 	.word	0xffffffff


	//   ....[16]....
        /*227c*/ 	.word	0xffffffff


	//   ....[17]....
        /*2280*/ 	.word	0xffffffff


	//   ....[18]....
        /*2284*/ 	.word	0xffffffff


	//   ....[19]....
        /*2288*/ 	.word	0xffffffff


	//   ....[20]....
        /*228c*/ 	.word	0xffffffff


	//   ....[21]....
        /*2290*/ 	.word	0xffffffff


	//   ....[22]....
        /*2294*/ 	.word	0xffffffff


	//   ....[23]....
        /*2298*/ 	.word	0xffffffff


	//   ....[24]....
        /*229c*/ 	.word	0xffffffff


	//   ....[25]....
        /*22a0*/ 	.word	0xffffffff


	//   ....[26]....
        /*22a4*/ 	.word	0xffffffff


	//   ....[27]....
        /*22a8*/ 	.word	0xffffffff


	//   ....[28]....
        /*22ac*/ 	.word	0xffffffff


	//   ....[29]....
        /*22b0*/ 	.word	0xffffffff


	//   ....[30]....
        /*22b4*/ 	.word	0xffffffff


	//   ....[31]....
        /*22b8*/ 	.word	0xffffffff


	//   ....[32]....
        /*22bc*/ 	.word	0xffffffff


	//   ....[33]....
        /*22c0*/ 	.word	0xffffffff


	//   ....[34]....
        /*22c4*/ 	.word	0xffffffff


	//   ....[35]....
        /*22c8*/ 	.word	0xffffffff


	//   ....[36]....
        /*22cc*/ 	.word	0xffffffff


	//   ....[37]....
        /*22d0*/ 	.word	0xffffffff


	//   ....[38]....
        /*22d4*/ 	.word	0xffffffff


	//   ....[39]....
        /*22d8*/ 	.word	0xffffffff


	//   ....[40]....
        /*22dc*/ 	.word	0xffffffff


	//   ....[41]....
        /*22e0*/ 	.word	0xffffffff


	//   ....[42]....
        /*22e4*/ 	.word	0xffffffff


	//   ....[43]....
        /*22e8*/ 	.word	0xffffffff


	//   ....[44]....
        /*22ec*/ 	.word	0xffffffff


	//   ....[45]....
        /*22f0*/ 	.word	0xffffffff


	//   ....[46]....
        /*22f4*/ 	.word	0xffffffff


	//   ....[47]....
        /*22f8*/ 	.word	0xffffffff


	//   ....[48]....
        /*22fc*/ 	.word	0xffffffff


	//   ....[49]....
        /*2300*/ 	.word	0xffffffff


	//   ....[50]....
        /*2304*/ 	.word	0xffffffff


	//   ....[51]....
        /*2308*/ 	.word	0xffffffff


	//   ....[52]....
        /*230c*/ 	.word	0xffffffff


	//   ....[53]....
        /*2310*/ 	.word	0xffffffff


	//   ....[54]....
        /*2314*/ 	.word	0xffffffff


	//   ....[55]....
        /*2318*/ 	.word	0xffffffff


	//   ....[56]....
        /*231c*/ 	.word	0xffffffff


	//   ....[57]....
        /*2320*/ 	.word	0xffffffff


	//   ....[58]....
        /*2324*/ 	.word	0xffffffff


	//   ....[59]....
        /*2328*/ 	.word	0xffffffff


	//   ....[60]....
        /*232c*/ 	.word	0xffffffff


	//   ....[61]....
        /*2330*/ 	.word	0xffffffff


	//   ....[62]....
        /*2334*/ 	.word	0xffffffff


	//----- nvinfo : EIATTR_COOP_GROUP_INSTR_OFFSETS
	.align		4
.L_39:
        /*2338*/ 	.byte	0x04, 0x28
        /*233a*/ 	.short	(.L_41 - .L_40)


	//   ....[0]....
.L_40:
        /*233c*/ 	.word	0x00036bc0


	//   ....[1]....
        /*2340*/ 	.word	0x00036cd0


	//   ....[2]....
        /*2344*/ 	.word	0x00036e30


	//   ....[3]....
        /*2348*/ 	.word	0x00036fa0


	//   ....[4]....
        /*234c*/ 	.word	0x00036ff0


	//   ....[5]....
        /*2350*/ 	.word	0x00037020


	//   ....[6]....
        /*2354*/ 	.word	0x00037250


	//   ....[7]....
        /*2358*/ 	.word	0x00037270


	//   ....[8]....
        /*235c*/ 	.word	0x000372b0


	//   ....[9]....
        /*2360*/ 	.word	0x00037380


	//   ....[10]....
        /*2364*/ 	.word	0x00037900


	//   ....[11]....
        /*2368*/ 	.word	0x0004df40


	//   ....[12]....
        /*236c*/ 	.word	0x0004e0e0


	//   ....[13]....
        /*2370*/ 	.word	0x0004e100


	//   ....[14]....
        /*2374*/ 	.word	0x0004e450


	//   ....[15]....
        /*2378*/ 	.word	0x0004e470


	//   ....[16]....
        /*237c*/ 	.word	0x0004e490


	//   ....[17]....
        /*2380*/ 	.word	0x0004e4f0


	//   ....[18]....
        /*2384*/ 	.word	0x0004e5f0


	//   ....[19]....
        /*2388*/ 	.word	0x0004e6e0


	//   ....[20]....
        /*238c*/ 	.word	0x0004e720


	//   ....[21]....
        /*2390*/ 	.word	0x0004e7b0


	//   ....[22]....
        /*2394*/ 	.word	0x0004e7e0


	//   ....[23]....
        /*2398*/ 	.word	0x0004e8d0


	//   ....[24]....
        /*239c*/ 	.word	0x0004e8f0


	//   ....[25]....
        /*23a0*/ 	.word	0x0004e960


	//   ....[26]....
        /*23a4*/ 	.word	0x0004e980


	//   ....[27]....
        /*23a8*/ 	.word	0x0004ea90


	//   ....[28]....
        /*23ac*/ 	.word	0x0004eac0


	//   ....[29]....
        /*23b0*/ 	.word	0x0004eaf0


	//   ....[30]....
        /*23b4*/ 	.word	0x0004eb20


	//   ....[31]....
        /*23b8*/ 	.word	0x0004ec10


	//   ....[32]....
        /*23bc*/ 	.word	0x0004ec50


	//   ....[33]....
        /*23c0*/ 	.word	0x0004ed60


	//   ....[34]....
        /*23c4*/ 	.word	0x0004ed80


	//   ....[35]....
        /*23c8*/ 	.word	0x0004ee10


	//   ....[36]....
        /*23cc*/ 	.word	0x0004ee50


	//   ....[37]....
        /*23d0*/ 	.word	0x0004eeb0


	//   ....[38]....
        /*23d4*/ 	.word	0x0004eed0


	//   ....[39]....
        /*23d8*/ 	.word	0x0004f0e0


	//   ....[40]....
        /*23dc*/ 	.word	0x0004f110


	//   ....[41]....
        /*23e0*/ 	.word	0x0004f1a0


	//   ....[42]....
        /*23e4*/ 	.word	0x0004f2d0


	//   ....[43]....
        /*23e8*/ 	.word	0x0004f300


	//   ....[44]....
        /*23ec*/ 	.word	0x0004f330


	//   ....[45]....
        /*23f0*/ 	.word	0x0004f3d0


	//   ....[46]....
        /*23f4*/ 	.word	0x0004f500


	//   ....[47]....
        /*23f8*/ 	.word	0x0004f530


	//   ....[48]....
        /*23fc*/ 	.word	0x0004f560


	//   ....[49]....
        /*2400*/ 	.word	0x0004f6d0


	//   ....[50]....
        /*2404*/ 	.word	0x0004f910


	//   ....[51]....
        /*2408*/ 	.word	0x0004f930


	//   ....[52]....
        /*240c*/ 	.word	0x0004f950


	//   ....[53]....
        /*2410*/ 	.word	0x0004f970


	//   ....[54]....
        /*2414*/ 	.word	0x0004fa70


	//   ....[55]....
        /*2418*/ 	.word	0x0004fa90


	//   ....[56]....
        /*241c*/ 	.word	0x0004fad0


	//   ....[57]....
        /*2420*/ 	.word	0x0004faf0


	//   ....[58]....
        /*2424*/ 	.word	0x0004fb30


	//   ....[59]....
        /*2428*/ 	.word	0x0004fb80


	//   ....[60]....
        /*242c*/ 	.word	0x0004fc30


	//   ....[61]....
        /*2430*/ 	.word	0x0004fc70


	//   ....[62]....
        /*2434*/ 	.word	0x0004fc90


	//----- nvinfo : EIATTR_VRC_CTA_INIT_COUNT
	.align		4
.L_41:
        /*2438*/ 	.byte	0x02, 0x4a
	.zero		1
	.zero		1


	//----- nvinfo : EIATTR_EXIT_INSTR_OFFSETS
	.align		4
        /*243c*/ 	.byte	0x04, 0x1c
        /*243e*/ 	.short	(.L_43 - .L_42)


	//   ....[0]....
.L_42:
        /*2440*/ 	.word	0x0005a3e0


	//   ....[1]....
        /*2444*/ 	.word	0x0005a410


	//----- nvinfo : EIATTR_REQNTID
	.align		4
.L_43:
        /*2448*/ 	.byte	0x04, 0x10
        /*244a*/ 	.short	(.L_45 - .L_44)
.L_44:
        /*244c*/ 	.word	0x00000020
        /*2450*/ 	.word	0x00000001
        /*2454*/ 	.word	0x00000001


	//----- nvinfo : EIATTR_CBANK_PARAM_SIZE
	.align		4
.L_45:
        /*2458*/ 	.byte	0x03, 0x19
        /*245a*/ 	.short	0x0050


	//----- nvinfo : EIATTR_PARAM_CBANK
	.align		4
        /*245c*/ 	.byte	0x04, 0x0a
        /*245e*/ 	.short	(.L_47 - .L_46)
	.align		4
.L_46:
        /*2460*/ 	.word	index@(.nv.constant0.matmul_kernel)
        /*2464*/ 	.short	0x0380
        /*2466*/ 	.short	0x0050


	//----- nvinfo : EIATTR_SW_WAR
	.align		4
.L_47:
        /*2468*/ 	.byte	0x04, 0x36
        /*246a*/ 	.short	(.L_49 - .L_48)
.L_48:
        /*246c*/ 	.word	0x00000008
.L_49:


//--------------------- .nv.compat                --------------------------
	.section	.nv.compat,"",@"SHT_CUDA_COMPAT_INFO"
	.align	4
        /*0000*/ 	.byte	0x02, 0x02, 0x02, 0x00, 0x02, 0x05, 0x05, 0x00, 0x02, 0x03, 0x00, 0x00, 0x02, 0x06, 0x01, 0x00


//--------------------- .nv.callgraph             --------------------------
	.section	.nv.callgraph,"",@"SHT_CUDA_CALLGRAPH"
	.align	4
	.sectionentsize	8
	.align		4
        /*0000*/ 	.word	0x00000000
	.align		4
        /*0004*/ 	.word	0xffffffff
	.align		4
        /*0008*/ 	.word	0x00000000
	.align		4
        /*000c*/ 	.word	0xfffffffe
	.align		4
        /*0010*/ 	.word	0x00000000
	.align		4
        /*0014*/ 	.word	0xfffffffd
	.align		4
        /*0018*/ 	.word	0x00000000
	.align		4
        /*001c*/ 	.word	0xfffffffc


//--------------------- .text.matmul_kernel       --------------------------
	.section	.text.matmul_kernel,"ax",@progbits
	.align	128
        .global         matmul_kernel
        .type           matmul_kernel,@function
        .size           matmul_kernel,(.L_x_3 - matmul_kernel)
        .other          matmul_kernel,@"STO_CUDA_ENTRY STV_DEFAULT"
matmul_kernel:
.text.matmul_kernel:
[----:B------:R-:W0:Y:S02]  /*0000*/  LDC R1, c[0x0][0x37c] ;  /* 0x0000df00ff017b82 */ /* 0x000e240000000800 */
[----:B0-----:R-:W-:-:S06]  /*0010*/  VIADD R1, R1, 0xffffe230 ;  /* 0xffffe23001017836 */ /* 0x001fcc0000000000 */
[----:B------:R-:W0:Y:S01]  /*0020*/  LDC.64 R2, c[0x0][0x398] ;  /* 0x0000e600ff027b82 */ /* 0x000e220000000a00 */
[----:B------:R-:W1:Y:S01]  /*0030*/  S2R R7, SR_CTAID.X ;  /* 0x0000000000077919 */ /* 0x000e620000002500 */
[----:B------:R-:W2:Y:S01]  /*0040*/  LDCU UR5, c[0x0][0x3a0] ;  /* 0x00007400ff0577ac */ /* 0x000ea20008000800 */
[----:B------:R-:W-:Y:S01]  /*0050*/  STL [R1+0x60], RZ ;  /* 0x000060ff01007387 */ /* 0x000fe20000100800 */
[----:B------:R-:W-:Y:S01]  /*0060*/  UMOV UR4, 0x400 ;  /* 0x0000040000047882 */ /* 0x000fe20000000000 */
[----:B------:R-:W3:Y:S03]  /*0070*/  LDCU.64 UR40, c[0x0][0x358] ;  /* 0x00006b00ff2877ac */ /* 0x000ee60008000a00 */
[----:B------:R-:W4:Y:S01]  /*0080*/  S2UR UR6, SR_CgaCtaId ;  /* 0x00000000000679c3 */ /* 0x000f220000008800 */
[----:B------:R-:W-:Y:S04]  /*0090*/  STL [R1+0x64], RZ ;  /* 0x000064ff01007387 */ /* 0x000fe80000100800 */
[----:B------:R-:W-:Y:S04]  /*00a0*/  STL [R1+0x68], RZ ;  /* 0x000068ff01007387 */ /* 0x000fe80000100800 */
[----:B------:R-:W-:Y:S01]  /*00b0*/  STL [R1+0x6c], RZ ;  /* 0x00006cff01007387 */ /* 0x000fe20000100800 */
[----:B--2---:R-:W-:-:S03]  /*00c0*/  UIADD3 UR5, UPT, UPT, UR5, 0x1f, URZ ;  /* 0x0000001f05057890 */ /* 0x004fc6000fffe0ff */
[----:B------:R-:W-:Y:S01]  /*00d0*/  STL [R1+0x80], RZ ;  /* 0x000080ff01007387 */ /* 0x000fe20000100800 */
[----:B0-----:R-:W-:-:S03]  /*00e0*/  VIADD R0, R3, 0x7f ;  /* 0x0000007f03007836 */ /* 0x001fc60000000000 */
[----:B------:R-:W-:Y:S01]  /*00f0*/  STL [R1+0x84], RZ ;  /* 0x000084ff01007387 */ /* 0x000fe20000100800 */
[----:B------:R-:W-:-:S03]  /*0100*/  UISETP.GE.AND UP0, UPT, UR5, 0x20, UPT ;  /* 0x000000200500788c */ /* 0x000fc6000bf06270 */
[----:B------:R-:W-:Y:S01]  /*0110*/  STL [R1+0x88], RZ ;  /* 0x000088ff01007387 */ /* 0x000fe20000100800 */
[----:B------:R-:W-:Y:S01]  /*0120*/  SHF.R.S32.HI R5, RZ, 0x1f, R0 ;  /* 0x0000001fff057819 */ /* 0x000fe20000011400 */
[----:B----4-:R-:W-:Y:S02]  /*0130*/  ULEA UR4, UR6, UR4, 0x18 ;  /* 0x0000000406047291 */ /* 0x010fe4000f8ec0ff */
[----:B------:R-:W-:Y:S01]  /*0140*/  STL [R1+0x8c], RZ ;  /* 0x00008cff01007387 */ /* 0x000fe20000100800 */
[----:B------:R-:W-:Y:S02]  /*0150*/  LEA.HI R5, R5, R0, RZ, 0x7 ;  /* 0x0000000005057211 */ /* 0x000fe400078f38ff */
[----:B-1----:R-:W-:Y:S01]  /*0160*/  IABS R10, R7 ;  /* 0x00000007000a7213 */ /* 0x002fe20000000000 */
[----:B------:R-:W-:Y:S01]  /*0170*/  STL [R1+0xa0], RZ ;  /* 0x0000a0ff01007387 */ /* 0x000fe20000100800 */
[----:B------:R-:W-:-:S03]  /*0180*/  SHF.R.S32.HI R5, RZ, 0x7, R5 ;  /* 0x00000007ff057819 */ /* 0x000fc60000011405 */
[----:B------:R-:W-:Y:S02]  /*0190*/  STL [R1+0xa4], RZ ;  /* 0x0000a4ff01007387 */ /* 0x000fe40000100800 */
[----:B------:R-:W-:Y:S02]  /*01a0*/  IMAD.SHL.U32 R6, R5, 0x8, RZ ;  /* 0x0000000805067824 */ /* 0x000fe400078e00ff */
[----:B------:R-:W-:Y:S03]  /*01b0*/  STL [R1+0xa8], RZ ;  /* 0x0000a8ff01007387 */ /* 0x000fe60000100800 */
[-C--:B------:R-:W-:Y:S01]  /*01c0*/  IABS R9, R6.reuse ;  /* 0x0000000600097213 */ /* 0x080fe20000000000 */
[----:B------:R-:W-:Y:S01]  /*01d0*/  STL [R1+0xac], RZ ;  /* 0x0000acff01007387 */ /* 0x000fe20000100800 */
[----:B------:R-:W-:Y:S02]  /*01e0*/  IABS R12, R6 ;  /* 0x00000006000c7213 */ /* 0x000fe40000000000 */
[----:B------:R-:W0:Y:S01]  /*01f0*/  I2F.RP R0, R9 ;  /* 0x0000000900007306 */ /* 0x000e220000209400 */
[----:B------:R-:W-:Y:S04]  /*0200*/  STL [R1+0xc0], RZ ;  /* 0x0000c0ff01007387 */ /* 0x000fe80000100800 */
[----:B------:R-:W-:Y:S04]  /*0210*/  STL [R1+0xc4], RZ ;  /* 0x0000c4ff01007387 */ /* 0x000fe80000100800 */
[----:B------:R-:W-:Y:S04]  /*0220*/  STL [R1+0xc8], RZ ;  /* 0x0000c8ff01007387 */ /* 0x000fe80000100800 */
[----:B------:R-:W-:Y:S01]  /*0230*/  STL [R1+0xcc], RZ ;  /* 0x0000ccff01007387 */ /* 0x000fe20000100800 */
[----:B0-----:R-:W0:Y:S03]  /*0240*/  MUFU.RCP R0, R0 ;  /* 0x0000000000007308 */ /* 0x001e260000001000 */
[----:B------:R-:W-:Y:S04]  /*0250*/  STL [R1+0xe0], RZ ;  /* 0x0000e0ff01007387 */ /* 0x000fe80000100800 */
[----:B------:R-:W-:Y:S04]  /*0260*/  STL [R1+0xe4], RZ ;  /* 0x0000e4ff01007387 */ /* 0x000fe80000100800 */
[----:B------:R-:W-:Y:S04]  /*0270*/  STL [R1+0xe8], RZ ;  /* 0x0000e8ff01007387 */ /* 0x000fe80000100800 */
[----:B------:R-:W-:Y:S01]  /*0280*/  STL [R1+0xec], RZ ;  /* 0x0000ecff01007387 */ /* 0x000fe20000100800 */
[----:B0-----:R-:W-:-:S03]  /*0290*/  VIADD R4, R0, 0xffffffe ;  /* 0x0ffffffe00047836 */ /* 0x001fc60000000000 */
[----:B------:R-:W-:Y:S01]  /*02a0*/  STL [R1+0x100], RZ ;  /* 0x000100ff01007387 */ /* 0x000fe20000100800 */
[----:B------:R-:W-:Y:S01]  /*02b0*/  IMAD.MOV R0, RZ, RZ, -R12 ;  /* 0x000000ffff007224 */ /* 0x000fe200078e0a0c */
[----:B------:R0:W1:Y:S02]  /*02c0*/  F2I.FTZ.U32.TRUNC.NTZ R5, R4 ;  /* 0x0000000400057305 */ /* 0x000064000021f000 */
[----:B------:R-:W-:Y:S04]  /*02d0*/  STL [R1+0x104], RZ ;  /* 0x000104ff01007387 */ /* 0x000fe80000100800 */
[----:B------:R-:W-:Y:S04]  /*02e0*/  STL [R1+0x108], RZ ;  /* 0x000108ff01007387 */ /* 0x000fe80000100800 */
[----:B------:R-:W-:Y:S01]  /*02f0*/  STL [R1+0x10c], RZ ;  /* 0x00010cff01007387 */ /* 0x000fe20000100800 */
[----:B0-----:R-:W-:-:S03]  /*0300*/  IMAD.MOV.U32 R4, RZ, RZ, RZ ;  /* 0x000000ffff047224 */ /* 0x001fc600078e00ff */
[----:B------:R-:W-:Y:S01]  /*0310*/  STL [R1+0x120], RZ ;  /* 0x000120ff01007387 */ /* 0x000fe20000100800 */
[----:B-1----:R-:W-:-:S03]  /*0320*/  IMAD.MOV R8, RZ, RZ, -R5 ;  /* 0x000000ffff087224 */ /* 0x002fc600078e0a05 */
[----:B------:R-:W-:Y:S01]  /*0330*/  STL [R1+0x124], RZ ;  /* 0x000124ff01007387 */ /* 0x000fe20000100800 */
[----:B------:R-:W-:-:S03]  /*0340*/  IMAD R11, R8, R9, RZ ;  /* 0x00000009080b7224 */ /* 0x000fc600078e02ff */
[----:B------:R-:W-:Y:S01]  /*0350*/  STL [R1+0x128], RZ ;  /* 0x000128ff01007387 */ /* 0x000fe20000100800 */
[----:B------:R-:W-:Y:S02]  /*0360*/  IMAD.MOV.U32 R8, RZ, RZ, R10 ;  /* 0x000000ffff087224 */ /* 0x000fe400078e000a */
[----:B------:R-:W-:Y:S01]  /*0370*/  IMAD.HI.U32 R5, R5, R11, R4 ;  /* 0x0000000b05057227 */ /* 0x000fe200078e0004 */
[----:B------:R-:W-:Y:S04]  /*0380*/  STL [R1+0x12c], RZ ;  /* 0x00012cff01007387 */ /* 0x000fe80000100800 */
[----:B------:R-:W-:Y:S01]  /*0390*/  STL [R1+0x140], RZ ;  /* 0x000140ff01007387 */ /* 0x000fe20000100800 */
[----:B------:R-:W-:-:S03]  /*03a0*/  IMAD.HI.U32 R5, R5, R8, RZ ;  /* 0x0000000805057227 */ /* 0x000fc600078e00ff */
[----:B------:R-:W-:Y:S01]  /*03b0*/  STL [R1+0x144], RZ ;  /* 0x000144ff01007387 */ /* 0x000fe20000100800 */
[----:B------:R-:W-:-:S03]  /*03c0*/  IMAD R0, R5, R0, R8 ;  /* 0x0000000005007224 */ /* 0x000fc600078e0208 */
[----:B------:R-:W-:Y:S02]  /*03d0*/  STL [R1+0x148], RZ ;  /* 0x000148ff01007387 */ /* 0x000fe40000100800 */
[----:B------:R-:W-:Y:S02]  /*03e0*/  ISETP.GT.U32.AND P1, PT, R9, R0, PT ;  /* 0x000000000900720c */ /* 0x000fe40003f24070 */
[----:B------:R-:W-:Y:S04]  /*03f0*/  STL [R1+0x14c], RZ ;  /* 0x00014cff01007387 */ /* 0x000fe80000100800 */
[----:B------:R-:W-:Y:S04]  /*0400*/  STL [R1+0x160], RZ ;  /* 0x000160ff01007387 */ /* 0x000fe80000100800 */
[----:B------:R-:W-:Y:S03]  /*0410*/  STL [R1+0x164], RZ ;  /* 0x000164ff01007387 */ /* 0x000fe60000100800 */
[----:B------:R-:W-:Y:S01]  /*0420*/  @!P1 IMAD.IADD R0, R0, 0x1, -R9 ;  /* 0x0000000100009824 */ /* 0x000fe200078e0a09 */
[----:B------:R-:W-:Y:S01]  /*0430*/  STL [R1+0x168], RZ ;  /* 0x000168ff01007387 */ /* 0x000fe20000100800 */
[----:B------:R-:W-:Y:S01]  /*0440*/  @!P1 VIADD R5, R5, 0x1 ;  /* 0x0000000105059836 */ /* 0x000fe20000000000 */
[----:B------:R-:W-:-:S02]  /*0450*/  ISETP.NE.AND P1, PT, R6, RZ, PT ;  /* 0x000000ff0600720c */ /* 0x000fc40003f25270 */
[----:B------:R-:W-:Y:S01]  /*0460*/  STL [R1+0x16c], RZ ;  /* 0x00016cff01007387 */ /* 0x000fe20000100800 */
[----:B------:R-:W-:Y:S02]  /*0470*/  ISETP.GE.U32.AND P0, PT, R0, R9, PT ;  /* 0x000000090000720c */ /* 0x000fe40003f06070 */
[----:B------:R-:W-:Y:S01]  /*0480*/  LOP3.LUT R0, R7, R6, RZ, 0x3c, !PT ;  /* 0x0000000607007212 */ /* 0x000fe200078e3cff */
[----:B------:R-:W-:Y:S03]  /*0490*/  STL [R1+0x180], RZ ;  /* 0x000180ff01007387 */ /* 0x000fe60000100800 */
[----:B------:R-:W-:Y:S01]  /*04a0*/  ISETP.GE.AND P2, PT, R0, RZ, PT ;  /* 0x000000ff0000720c */ /* 0x000fe20003f46270 */
[----:B------:R-:W-:Y:S01]  /*04b0*/  STL [R1+0x184], RZ ;  /* 0x000184ff01007387 */ /* 0x000fe20000100800 */
[----:B------:R-:W-:-:S03]  /*04c0*/  VIADD R0, R2, 0x7f ;  /* 0x0000007f02007836 */ /* 0x000fc60000000000 */
[----:B------:R-:W-:Y:S02]  /*04d0*/  STL [R1+0x188], RZ ;  /* 0x000188ff01007387 */ /* 0x000fe40000100800 */
[----:B------:R-:W-:Y:S02]  /*04e0*/  @P0 VIADD R5, R5, 0x1 ;  /* 0x0000000105050836 */ /* 0x000fe40000000000 */
[----:B------:R-:W-:Y:S02]  /*04f0*/  STL [R1+0x18c], RZ ;  /* 0x00018cff01007387 */ /* 0x000fe40000100800 */
[----:B------:R-:W-:Y:S01]  /*0500*/  IMAD.MOV.U32 R4, RZ, RZ, R5 ;  /* 0x000000ffff047224 */ /* 0x000fe200078e0005 */
[----:B------:R-:W-:Y:S01]  /*0510*/  SHF.R.S32.HI R5, RZ, 0x1f, R0 ;  /* 0x0000001fff057819 */ /* 0x000fe20000011400 */
[----:B------:R-:W-:Y:S02]  /*0520*/  STL [R1+0x1a0], RZ ;  /* 0x0001a0ff01007387 */ /* 0x000fe40000100800 */
[----:B------:R-:W-:Y:S01]  /*0530*/  @!P2 IMAD.MOV R4, RZ, RZ, -R4 ;  /* 0x000000ffff04a224 */ /* 0x000fe200078e0a04 */
[----:B------:R-:W-:Y:S01]  /*0540*/  @!P1 LOP3.LUT R4, RZ, R6, RZ, 0x33, !PT ;  /* 0x00000006ff049212 */ /* 0x000fe200078e33ff */
[----:B------:R-:W-:Y:S01]  /*0550*/  STL [R1+0x1a4], RZ ;  /* 0x0001a4ff01007387 */ /* 0x000fe20000100800 */
[----:B------:R-:W-:-:S03]  /*0560*/  LEA.HI R5, R5, R0, RZ, 0x7 ;  /* 0x0000000005057211 */ /* 0x000fc600078f38ff */
[----:B------:R-:W-:Y:S01]  /*0570*/  STL [R1+0x1a8], RZ ;  /* 0x0001a8ff01007387 */ /* 0x000fe20000100800 */
[----:B------:R-:W-:Y:S02]  /*0580*/  IMAD.SHL.U32 R8, R4, 0x8, RZ ;  /* 0x0000000804087824 */ /* 0x000fe400078e00ff */
[----:B------:R-:W-:Y:S01]  /*0590*/  IMAD.MOV R4, RZ, RZ, -R4 ;  /* 0x000000ffff047224 */ /* 0x000fe200078e0a04 */
[----:B------:R-:W-:Y:S02]  /*05a0*/  STL [R1+0x1ac], RZ ;  /* 0x0001acff01007387 */ /* 0x000fe40000100800 */
[----:B------:R-:W-:Y:S01]  /*05b0*/  LEA.HI.SX32 R5, R5, -R8, 0x19 ;  /* 0x8000000805057211 */ /* 0x000fe200078fcaff */
[----:B------:R-:W-:Y:S01]  /*05c0*/  IMAD R13, R6, R4, R7 ;  /* 0x00000004060d7224 */ /* 0x000fe200078e0207 */
[----:B------:R-:W-:Y:S02]  /*05d0*/  STL [R1+0x1d0], RZ ;  /* 0x0001d0ff01007387 */ /* 0x000fe40000100800 */
[----:B------:R-:W-:-:S02]  /*05e0*/  VIMNMX R10, PT, PT, R5, 0x8, PT ;  /* 0x00000008050a7848 */ /* 0x000fc40003fe0100 */
[----:B------:R-:W-:Y:S02]  /*05f0*/  STL [R1+0x1d4], RZ ;  /* 0x0001d4ff01007387 */ /* 0x000fe40000100800 */
[-C--:B------:R-:W-:Y:S02]  /*0600*/  IABS R9, R10.reuse ;  /* 0x0000000a00097213 */ /* 0x080fe40000000000 */
[----:B------:R-:W-:Y:S01]  /*0610*/  STL [R1+0x1d8], RZ ;  /* 0x0001d8ff01007387 */ /* 0x000fe20000100800 */
[----:B------:R-:W-:Y:S01]  /*0620*/  IABS R6, R10 ;  /* 0x0000000a00067213 */ /* 0x000fe20000000000 */
[----:B------:R-:W0:Y:S02]  /*0630*/  I2F.RP R0, R9 ;  /* 0x0000000900007306 */ /* 0x000e240000209400 */
        /* <DEDUP_REMOVED lines=11> */
[----:B------:R-:W-:-:S03]  /*06f0*/  IMAD.MOV R0, RZ, RZ, -R6 ;  /* 0x000000ffff007224 */ /* 0x000fc600078e0a06 */
[----:B------:R-:W-:Y:S01]  /*0700*/  STL [R1+0x280], RZ ;  /* 0x000280ff01007387 */ /* 0x000fe20000100800 */
[----:B------:R-:W0:Y:S03]  /*0710*/  F2I.FTZ.U32.TRUNC.NTZ R5, R5 ;  /* 0x0000000500057305 */ /* 0x000e26000021f000 */
[----:B------:R-:W-:Y:S04]  /*0720*/  STL [R1+0x284], RZ ;  /* 0x000284ff01007387 */ /* 0x000fe80000100800 */
[----:B------:R-:W-:Y:S04]  /*0730*/  STL [R1+0x288], RZ ;  /* 0x000288ff01007387 */ /* 0x000fe80000100800 */
[----:B------:R-:W-:Y:S04]  /*0740*/  STL [R1+0x28c], RZ ;  /* 0x00028cff01007387 */ /* 0x000fe80000100800 */
[----:B------:R-:W-:Y:S01]  /*0750*/  STL [R1+0x270], RZ ;  /* 0x000270ff01007387 */ /* 0x000fe20000100800 */
[----:B0-----:R-:W-:-:S03]  /*0760*/  IMAD.MOV R11, RZ, RZ, -R5 ;  /* 0x000000ffff0b7224 */ /* 0x001fc600078e0a05 */
[----:B------:R-:W-:Y:S01]  /*0770*/  STL [R1+0x274], RZ ;  /* 0x000274ff01007387 */ /* 0x000fe20000100800 */
[----:B------:R-:W-:Y:S01]  /*0780*/  IMAD.MOV.U32 R4, RZ, RZ, R11 ;  /* 0x000000ffff047224 */ /* 0x000fe200078e000b */
[----:B------:R-:W-:Y:S02]  /*0790*/  IABS R11, R13 ;  /* 0x0000000d000b7213 */ /* 0x000fe40000000000 */
[----:B------:R-:W-:Y:S01]  /*07a0*/  STL [R1+0x278], RZ ;  /* 0x000278ff01007387 */ /* 0x000fe20000100800 */
[----:B------:R-:W-:Y:S02]  /*07b0*/  IMAD R7, R4, R9, RZ ;  /* 0x0000000904077224 */ /* 0x000fe400078e02ff */
[----:B------:R-:W-:Y:S01]  /*07c0*/  IMAD.MOV.U32 R4, RZ, RZ, RZ ;  /* 0x000000ffff047224 */ /* 0x000fe200078e00ff */
[----:B------:R-:W-:Y:S03]  /*07d0*/  STL [R1+0x27c], RZ ;  /* 0x00027cff01007387 */ /* 0x000fe60000100800 */
        /* <DEDUP_REMOVED lines=20> */
[----:B------:R-:W-:Y:S04]  /*0920*/  STL [R1+0x808], RZ ;  /* 0x000808ff01007387 */ /* 0x000fe80000100800 */
[----:B------:R-:W-:Y:S02]  /*0930*/  STL [R1+0x80c], RZ ;  /* 0x00080cff01007387 */ /* 0x000fe40000100800 */
[----:B------:R-:W-:-:S02]  /*0940*/  @P0 VIADD R38, R38, 0x1 ;  /* 0x0000000126260836 */ /* 0x000fc40000000000 */
[----:B------:R-:W-:Y:S04]  /*0950*/  STL [R1+0x7f0], RZ ;  /* 0x0007f0ff01007387 */ /* 0x000fe80000100800 */
[----:B------:R-:W-:Y:S01]  /*0960*/  STL [R1+0x7f4], RZ ;  /* 0x0007f4ff01007387 */ /* 0x000fe20000100800 */
[----:B------:R-:W-:Y:S01]  /*0970*/  @!P2 IMAD.MOV R38, RZ, RZ, -R38 ;  /* 0x000000ffff26a224 */ /* 0x000fe200078e0a26 */
[----:B------:R-:W-:Y:S02]  /*0980*/  @!P1 LOP3.LUT R38, RZ, R10, RZ, 0x33, !PT ;  /* 0x0000000aff269212 */ /* 0x000fe400078e33ff */
[----:B------:R-:W-:Y:S03]  /*0990*/  STL [R1+0x7f8], RZ ;  /* 0x0007f8ff01007387 */ /* 0x000fe60000100800 */
[----:B------:R-:W-:Y:S01]  /*09a0*/  IMAD.MOV R61, RZ, RZ, -R38 ;  /* 0x000000ffff3d7224 */ /* 0x000fe200078e0a26 */
[----:B------:R-:W-:Y:S01]  /*09b0*/  STL [R1+0x7fc], RZ ;  /* 0x0007fcff01007387 */ /* 0x000fe20000100800 */
[----:B------:R-:W-:-:S02]  /*09c0*/  IMAD.SHL.U32 R38, R38, 0x80, RZ ;  /* 0x0000008026267824 */ /* 0x000fc400078e00ff */
[----:B------:R-:W-:Y:S01]  /*09d0*/  IMAD R61, R10, R61, R13 ;  /* 0x0000003d0a3d7224 */ /* 0x000fe200078e020d */
[----:B------:R-:W-:Y:S01]  /*09e0*/  STL [R1+0x7e0], RZ ;  /* 0x0007e0ff01007387 */ /* 0x000fe20000100800 */
[C---:B------:R-:W-:Y:S02]  /*09f0*/  VIADD R4, R38.reuse, 0x1 ;  /* 0x0000000126047836 */ /* 0x040fe40000000000 */
[C---:B------:R-:W-:Y:S01]  /*0a00*/  VIADD R6, R38.reuse, 0x2 ;  /* 0x0000000226067836 */ /* 0x040fe20000000000 */
[----:B------:R-:W-:Y:S01]  /*0a10*/  STL [R1+0x7e4], RZ ;  /* 0x0007e4ff01007387 */ /* 0x000fe20000100800 */
[----:B------:R-:W-:Y:S02]  /*0a20*/  VIADD R5, R38, 0x3 ;  /* 0x0000000326057836 */ /* 0x000fe40000000000 */
[----:B------:R-:W-:Y:S01]  /*0a30*/  IMAD.IADD R61, R8, 0x1, R61 ;  /* 0x00000001083d7824 */ /* 0x000fe200078e023d */
[----:B------:R-:W-:Y:S01]  /*0a40*/  STL [R1+0x7e8], RZ ;  /* 0x0007e8ff01007387 */ /* 0x000fe20000100800 */
[----:B------:R-:W-:-:S02]  /*0a50*/  VIADD R60, R38, 0x59 ;  /* 0x00000059263c7836 */ /* 0x000fc40000000000 */
[C---:B------:R-:W-:Y:S01]  /*0a60*/  VIADD R50, R38.reuse, 0x5a ;  /* 0x0000005a26327836 */ /* 0x040fe20000000000 */
[----:B------:R-:W-:Y:S01]  /*0a70*/  STL [R1+0x7ec], RZ ;  /* 0x0007ecff01007387 */ /* 0x000fe20000100800 */
[C---:B------:R-:W-:Y:S02]  /*0a80*/  VIADD R49, R38.reuse, 0x5b ;  /* 0x0000005b26317836 */ /* 0x040fe40000000000 */
[C---:B------:R-:W-:Y:S01]  /*0a90*/  VIADD R48, R38.reuse, 0x5c ;  /* 0x0000005c26307836 */ /* 0x040fe20000000000 */
[----:B------:R-:W-:Y:S01]  /*0aa0*/  STL [R1+0x7d0], RZ ;  /* 0x0007d0ff01007387 */ /* 0x000fe20000100800 */
[C---:B------:R-:W-:Y:S02]  /*0ab0*/  VIADD R47, R38.reuse, 0x5d ;  /* 0x0000005d262f7836 */ /* 0x040fe40000000000 */
[C---:B------:R-:W-:Y:S01]  /*0ac0*/  VIADD R45, R38.reuse, 0x5e ;  /* 0x0000005e262d7836 */ /* 0x040fe20000000000 */
        /* <DEDUP_REMOVED lines=45> */
[----:B------:R-:W-:Y:S04]  /*0da0*/  STL [R1+0x790], RZ ;  /* 0x000790ff01007387 */ /* 0x000fe80000100800 */
        /* <DEDUP_REMOVED lines=407> */
[----:B------:R-:W-:Y:S04]  /*2720*/  STL [R1], RZ ;  /* 0x000000ff01007387 */ /* 0x000fe80000100800 */
[----:B------:R-:W-:Y:S04]  /*2730*/  STL [R1+0x4], RZ ;  /* 0x000004ff01007387 */ /* 0x000fe80000100800 */
[----:B------:R-:W-:Y:S04]  /*2740*/  STL [R1+0x8], RZ ;  /* 0x000008ff01007387 */ /* 0x000fe80000100800 */
[----:B------:R-:W-:Y:S04]  /*2750*/  STL [R1+0xc], RZ ;  /* 0x00000cff01007387 */ /* 0x000fe80000100800 */
[----:B------:R0:W-:Y:S04]  /*2760*/  STL [R1+0x970], R4 ;  /* 0x0009700401007387 */ /* 0x0001e80000100800 */
[----:B------:R1:W-:Y:S04]  /*2770*/  STL [R1+0x96c], R6 ;  /* 0x00096c0601007387 */ /* 0x0003e80000100800 */
[----:B------:R2:W-:Y:S01]  /*2780*/  STL [R1+0x968], R5 ;  /* 0x0009680501007387 */ /* 0x0005e20000100800 */
[C---:B0-----:R-:W-:Y:S01]  /*2790*/  VIADD R4, R38.reuse, 0x4 ;  /* 0x0000000426047836 */ /* 0x041fe20000000000 */
[----:B------:R-:W0:Y:S01]  /*27a0*/  S2R R14, SR_TID.X ;  /* 0x00000000000e7919 */ /* 0x000e220000002100 */
[----:B-1----:R-:W-:-:S03]  /*27b0*/  VIADD R6, R38, 0x5 ;  /* 0x0000000526067836 */ /* 0x002fc60000000000 */
[----:B------:R1:W-:Y:S01]  /*27c0*/  STL [R1+0x964], R4 ;  /* 0x0009640401007387 */ /* 0x0003e20000100800 */
[----:B--2---:R-:W-:-:S03]  /*27d0*/  VIADD R5, R38, 0x6 ;  /* 0x0000000626057836 */ /* 0x004fc60000000000 */
[----:B------:R2:W-:Y:S04]  /*27e0*/  STL [R1+0x960], R6 ;  /* 0x0009600601007387 */ /* 0x0005e80000100800 */
[----:B------:R4:W-:Y:S01]  /*27f0*/  STL [R1+0x95c], R5 ;  /* 0x00095c0501007387 */ /* 0x0009e20000100800 */
[C---:B-1----:R-:W-:Y:S02]  /*2800*/  VIADD R4, R38.reuse, 0x7 ;  /* 0x0000000726047836 */ /* 0x042fe40000000000 */
[----:B--2---:R-:W-:-:S03]  /*2810*/  VIADD R6, R38, 0x8 ;  /* 0x0000000826067836 */ /* 0x004fc60000000000 */
[----:B------:R1:W-:Y:S01]  /*2820*/  STL [R1+0x958], R4 ;  /* 0x0009580401007387 */ /* 0x0003e20000100800 */
[----:B----4-:R-:W-:-:S03]  /*2830*/  VIADD R5, R38, 0x9 ;  /* 0x0000000926057836 */ /* 0x010fc60000000000 */
[----:B------:R2:W-:Y:S04]  /*2840*/  STL [R1+0x954], R6 ;  /* 0x0009540601007387 */ /* 0x0005e80000100800 */
[----:B------:R4:W-:Y:S01]  /*2850*/  STL [R1+0x950], R5 ;  /* 0x0009500501007387 */ /* 0x0009e20000100800 */
[----:B-1----:R-:W-:Y:S01]  /*2860*/  VIADD R4, R38, 0xa ;  /* 0x0000000a26047836 */ /* 0x002fe20000000000 */
[----:B0-----:R-:W-:Y:S01]  /*2870*/  LOP3.LUT R0, R14, 0x1f, RZ, 0xc0, !PT ;  /* 0x0000001f0e007812 */ /* 0x001fe200078ec0ff */
[----:B--2---:R-:W-:-:S03]  /*2880*/  VIADD R6, R38, 0xb ;  /* 0x0000000b26067836 */ /* 0x004fc60000000000 */
[----:B------:R0:W-:Y:S01]  /*2890*/  STL [R1+0x94c], R4 ;  /* 0x00094c0401007387 */ /* 0x0001e20000100800 */
[C---:B------:R-:W-:Y:S02]  /*28a0*/  VIADD R14, R38.reuse, 0x76 ;  /* 0x00000076260e7836 */ /* 0x040fe40000000000 */
[----:B----4-:R-:W-:Y:S01]  /*28b0*/  VIADD R5, R38, 0xc ;  /* 0x0000000c26057836 */ /* 0x010fe20000000000 */
[----:B------:R1:W-:Y:S01]  /*28c0*/  STL [R1+0x948], R6 ;  /* 0x0009480601007387 */ /* 0x0003e20000100800 */
[----:B------:R-:W-:-:S03]  /*28d0*/  IMAD R61, R61, 0x80, R0 ;  /* 0x000000803d3d7824 */ /* 0x000fc600078e0200 */
[----:B------:R2:W-:Y:S01]  /*28e0*/  STL [R1+0x944], R5 ;  /* 0x0009440501007387 */ /* 0x0005e20000100800 */
[C---:B------:R-:W-:Y:S02]  /*28f0*/  VIADD R57, R61.reuse, 0x20 ;  /* 0x000000203d397836 */ /* 0x040fe40000000000 */
[C---:B0-----:R-:W-:Y:S02]  /*2900*/  VIADD R4, R38.reuse, 0xd ;  /* 0x0000000d26047836 */ /* 0x041fe40000000000 */
[C---:B------:R-:W-:Y:S02]  /*2910*/  VIADD R58, R61.reuse, 0x40 ;  /* 0x000000403d3a7836 */ /* 0x040fe40000000000 */
[C---:B-1----:R-:W-:Y:S01]  /*2920*/  VIADD R6, R38.reuse, 0xe ;  /* 0x0000000e26067836 */ /* 0x042fe20000000000 */
[----:B------:R0:W-:Y:S01]  /*2930*/  STL [R1+0x940], R4 ;  /* 0x0009400401007387 */ /* 0x0001e20000100800 */
[----:B------:R-:W-:Y:S02]  /*2940*/  VIADD R59, R61, 0x60 ;  /* 0x000000603d3b7836 */ /* 0x000fe40000000000 */
[C---:B--2---:R-:W-:Y:S01]  /*2950*/  VIADD R5, R38.reuse, 0xf ;  /* 0x0000000f26057836 */ /* 0x044fe20000000000 */
[----:B------:R1:W-:Y:S04]  /*2960*/  STL [R1+0x93c], R6 ;  /* 0x00093c0601007387 */ /* 0x0003e80000100800 */
[----:B------:R2:W-:Y:S01]  /*2970*/  STL [R1+0x934], R5 ;  /* 0x0009340501007387 */ /* 0x0005e20000100800 */
[----:B0-----:R-:W-:-:S02]  /*2980*/  VIADD R4, R38, 0x10 ;  /* 0x0000001026047836 */ /* 0x001fc40000000000 */
[----:B-1----:R-:W-:-:S03]  /*2990*/  VIADD R6, R38, 0x11 ;  /* 0x0000001126067836 */ /* 0x002fc60000000000 */
[----:B------:R0:W-:Y:S01]  /*29a0*/  STL [R1+0x930], R4 ;  /* 0x0009300401007387 */ /* 0x0001e20000100800 */
[----:B--2---:R-:W-:-:S03]  /*29b0*/  VIADD R5, R38, 0x12 ;  /* 0x0000001226057836 */ /* 0x004fc60000000000 */
[----:B------:R1:W-:Y:S04]  /*29c0*/  STL [R1+0x92c], R6 ;  /* 0x00092c0601007387 */ /* 0x0003e80000100800 */
[----:B------:R2:W-:Y:S01]  /*29d0*/  STL [R1+0x928], R5 ;  /* 0x0009280501007387 */ /* 0x0005e20000100800 */
[C---:B0-----:R-:W-:Y:S02]  /*29e0*/  VIADD R4, R38.reuse, 0x13 ;  /* 0x0000001326047836 */ /* 0x041fe40000000000 */
        /* <DEDUP_REMOVED lines=142> */
[----:B------:R0:W-:Y:S04]  /*32d0*/  STL [R1+0x834], R58 ;  /* 0x0008343a01007387 */ /* 0x0001e80000100800 */
[----:B------:R0:W-:Y:S01]  /*32e0*/  STL [R1+0x838], R59 ;  /* 0x0008383b01007387 */ /* 0x0001e20000100800 */
[----:B---3--:R-:W-:Y:S05]  /*32f0*/  BRA.U !UP0, `(.L_x_0) ;  /* 0x000002a108f87547 */ /* 0x008fea000b800000 */
[----:B0-----:R-:W-:Y:S01]  /*3300*/  IABS R4, R3 ;  /* 0x0000000300047213 */ /* 0x001fe20000000000 */
[----:B------:R-:W-:Y:S01]  /*3310*/  IMAD.MOV.U32 R28, RZ, RZ, RZ ;  /* 0x000000ffff1c7224 */ /* 0x000fe200078e00ff */
[----:B------:R-:W-:Y:S01]  /*3320*/  IABS R22, R2 ;  /* 0x0000000200167213 */ /* 0x000fe20000000000 */
[----:B------:R-:W-:Y:S01]  /*3330*/  STL [R1+0x1544], R3 ;  /* 0x0015440301007387 */ /* 0x000fe20000100800 */
[----:B------:R-:W0:Y:S01]  /*3340*/  I2F.RP R26, R4 ;  /* 0x00000004001a7306 */ /* 0x000e220000209400 */
[----:B------:R-:W-:Y:S01]  /*3350*/  IABS R53, R38 ;  /* 0x0000002600357213 */ /* 0x000fe20000000000 */
[----:B------:R-:W1:Y:S01]  /*3360*/  LDCU UR6, c[0x0][0x3ac] ;  /* 0x00007580ff0677ac */ /* 0x000e620008000800 */
[----:B------:R-:W-:Y:S01]  /*3370*/  IABS R55, R5 ;  /* 0x0000000500377213 */ /* 0x000fe20000000000 */
[----:B------:R-:W-:Y:S01]  /*3380*/  STL [R1+0x146c], R38 ;  /* 0x00146c2601007387 */ /* 0x000fe20000100800 */
[----:B------:R-:W-:Y:S01]  /*3390*/  ISETP.GE.AND P5, PT, R5, RZ, PT ;  /* 0x000000ff0500720c */ /* 0x000fe20003fa6270 */
[----:B------:R-:W2:Y:S01]  /*33a0*/  LDCU.64 UR8, c[0x0][0x388] ;  /* 0x00007100ff0877ac */ /* 0x000ea20008000a00 */
[----:B------:R-:W-:Y:S01]  /*33b0*/  IABS R5, R6 ;  /* 0x0000000600057213 */ /* 0x000fe20000000000 */
[----:B------:R-:W3:Y:S01]  /*33c0*/  I2F.RP R0, R22 ;  /* 0x0000001600007306 */ /* 0x000ee20000209400 */
[----:B------:R4:W-:Y:S01]  /*33d0*/  STL [R1+0x1470], R61 ;  /* 0x0014703d01007387 */ /* 0x0009e20000100800 */
[----:B------:R-:W1:Y:S01]  /*33e0*/  LDCU UR7, c[0x0][0x3b0] ;  /* 0x00007600ff0777ac */ /* 0x000e620008000800 */
[----:B------:R-:W1:Y:S05]  /*33f0*/  LDCU UR10, c[0x0][0x3a4] ;  /* 0x00007480ff0a77ac */ /* 0x000e6a0008000800 */
[----:B0-----:R-:W0:Y:S01]  /*3400*/  MUFU.RCP R26, R26 ;  /* 0x0000001a001a7308 */ /* 0x001e220000001000 */
[----:B------:R-:W1:Y:S07]  /*3410*/  LDCU.64 UR12, c[0x0][0x380] ;  /* 0x00007000ff0c77ac */ /* 0x000e6e0008000a00 */
[----:B---3--:R-:W3:Y:S01]  /*3420*/  MUFU.RCP R0, R0 ;  /* 0x0000000000007308 */ /* 0x008ee20000001000 */
[----:B0-----:R-:W-:-:S07]  /*3430*/  VIADD R26, R26, 0xffffffe ;  /* 0x0ffffffe1a1a7836 */ /* 0x001fce0000000000 */
[----:B------:R0:W1:Y:S01]  /*3440*/  F2I.FTZ.U32.TRUNC.NTZ R29, R26 ;  /* 0x0000001a001d7305 */ /* 0x000062000021f000 */
[----:B---3--:R-:W-:-:S07]  /*3450*/  VIADD R0, R0, 0xffffffe ;  /* 0x0ffffffe00007836 */ /* 0x008fce0000000000 */
[----:B------:R1:W3:Y:S01]  /*3460*/  F2I.FTZ.U32.TRUNC.NTZ R27, R0 ;  /* 0x00000000001b7305 */ /* 0x0002e2000021f000 */
[----:B0-----:R-:W-:Y:S02]  /*3470*/  IMAD.MOV.U32 R26, RZ, RZ, RZ ;  /* 0x000000ffff1a7224 */ /* 0x001fe400078e00ff */
[----:B-1----:R-:W-:-:S04]  /*3480*/  IMAD.MOV R0, RZ, RZ, -R29 ;  /* 0x000000ffff007224 */ /* 0x002fc800078e0a1d */
[----:B------:R-:W-:Y:S02]  /*3490*/  IMAD R0, R0, R4, RZ ;  /* 0x0000000400007224 */ /* 0x000fe400078e02ff */
[----:B---3--:R-:W-:Y:S02]  /*34a0*/  IMAD.MOV R43, RZ, RZ, -R27 ;  /* 0x000000ffff2b7224 */ /* 0x008fe400078e0a1b */
[----:B------:R-:W-:Y:S01]  /*34b0*/  IMAD.HI.U32 R0, R29, R0, R28 ;  /* 0x000000001d007227 */ /* 0x000fe200078e001c */
[----:B------:R-:W-:Y:S02]  /*34c0*/  IABS R28, R58 ;  /* 0x0000003a001c7213 */ /* 0x000fe40000000000 */
[----:B------:R-:W-:Y:S01]  /*34d0*/  IABS R29, R59 ;  /* 0x0000003b001d7213 */ /* 0x000fe20000000000 */
[----:B------:R-:W-:Y:S02]  /*34e0*/  IMAD R43, R43, R22, RZ ;  /* 0x000000162b2b7224 */ /* 0x000fe400078e02ff */
[----:B------:R-:W-:-:S04]  /*34f0*/  IMAD.HI.U32 R54, R0, R53, RZ ;  /* 0x0000003500367227 */ /* 0x000fc800078e00ff */
[----:B------:R-:W-:Y:S01]  /*3500*/  IMAD.HI.U32 R43, R27, R43, R26 ;  /* 0x0000002b1b2b7227 */ /* 0x000fe200078e001a */
[----:B------:R-:W-:Y:S02]  /*3510*/  IABS R27, R57 ;  /* 0x00000039001b7213 */ /* 0x000fe40000000000 */
[----:B------:R-:W-:Y:S01]  /*3520*/  IABS R26, R61 ;  /* 0x0000003d001a7213 */ /* 0x000fe20000000000 */
[----:B------:R-:W-:Y:S02]  /*3530*/  IMAD.MOV R54, RZ, RZ, -R54 ;  /* 0x000000ffff367224 */ /* 0x000fe400078e0a36 */
[----:B------:R-:W-:-:S04]  /*3540*/  IMAD.HI.U32 R51, R43, R28, RZ ;  /* 0x0000001c2b337227 */ /* 0x000fc800078e00ff */
[----:B------:R-:W-:-:S04]  /*3550*/  IMAD.HI.U32 R46, R43, R27, RZ ;  /* 0x0000001b2b2e7227 */ /* 0x000fc800078e00ff */
[----:B------:R-:W-:Y:S02]  /*3560*/  IMAD.MOV R51, RZ, RZ, -R51 ;  /* 0x000000ffff337224 */ /* 0x000fe400078e0a33 */
[----:B------:R-:W-:-:S04]  /*3570*/  IMAD.HI.U32 R52, R43, R29, RZ ;  /* 0x0000001d2b347227 */ /* 0x000fc800078e00ff */
[----:B------:R-:W-:-:S04]  /*3580*/  IMAD.HI.U32 R43, R43, R26, RZ ;  /* 0x0000001a2b2b7227 */ /* 0x000fc800078e00ff */
[----:B------:R-:W-:Y:S02]  /*3590*/  IMAD.MOV R46, RZ, RZ, -R46 ;  /* 0x000000ffff2e7224 */ /* 0x000fe400078e0a2e */
[C---:B------:R-:W-:Y:S02]  /*35a0*/  IMAD R28, R22.reuse, R51, R28 ;  /* 0x00000033161c7224 */ /* 0x040fe400078e021c */
[----:B------:R-:W-:Y:S02]  /*35b0*/  IMAD.MOV R43, RZ, RZ, -R43 ;  /* 0x000000ffff2b7224 */ /* 0x000fe400078e0a2b */
[C---:B------:R-:W-:Y:S01]  /*35c0*/  IMAD R27, R22.reuse, R46, R27 ;  /* 0x0000002e161b7224 */ /* 0x040fe200078e021b */
[C---:B------:R-:W-:Y:S01]  /*35d0*/  ISETP.GT.U32.AND P2, PT, R22.reuse, R28, PT ;  /* 0x0000001c1600720c */ /* 0x040fe20003f44070 */
[C---:B------:R-:W-:Y:S01]  /*35e0*/  IMAD R26, R22.reuse, R43, R26 ;  /* 0x0000002b161a7224 */ /* 0x040fe200078e021a */
[----:B------:R-:W-:Y:S01]  /*35f0*/  IABS R43, R7 ;  /* 0x00000007002b7213 */ /* 0x000fe20000000000 */
[----:B------:R-:W-:Y:S01]  /*3600*/  IMAD.MOV R52, RZ, RZ, -R52 ;  /* 0x000000ffff347224 */ /* 0x000fe200078e0a34 */
[----:B------:R-:W-:Y:S01]  /*3610*/  ISETP.GT.U32.AND P3, PT, R22, R27, PT ;  /* 0x0000001b1600720c */ /* 0x000fe20003f64070 */
[----:B------:R-:W-:Y:S01]  /*3620*/  IMAD R53, R4, R54, R53 ;  /* 0x0000003604357224 */ /* 0x000fe200078e0235 */
[C---:B------:R-:W-:Y:S01]  /*3630*/  ISETP.GT.U32.AND P4, PT, R22.reuse, R26, PT ;  /* 0x0000001a1600720c */ /* 0x040fe20003f84070 */
[----:B------:R-:W-:Y:S01]  /*3640*/  IMAD R29, R22, R52, R29 ;  /* 0x00000034161d7224 */ /* 0x000fe200078e021d */
[----:B------:R-:W-:Y:S01]  /*3650*/  IABS R46, R8 ;  /* 0x00000008002e7213 */ /* 0x000fe20000000000 */
[----:B------:R-:W-:Y:S01]  /*3660*/  IMAD.HI.U32 R56, R0, R55, RZ ;  /* 0x0000003700387227 */ /* 0x000fe200078e00ff */
[----:B------:R-:W-:-:S02]  /*3670*/  ISETP.GT.U32.AND P0, PT, R4, R53, PT ;  /* 0x000000350400720c */ /* 0x000fc40003f04070 */
[----:B------:R-:W-:Y:S01]  /*3680*/  ISETP.GT.U32.AND P1, PT, R22, R29, PT ;  /* 0x0000001d1600720c */ /* 0x000fe20003f24070 */
[----:B------:R-:W-:Y:S02]  /*3690*/  @!P2 IMAD.IADD R28, R28, 0x1, -R22 ;  /* 0x000000011c1ca824 */ /* 0x000fe400078e0a16 */
[----:B------:R-:W-:-:S03]  /*36a0*/  IMAD.HI.U32 R52, R0, R43, RZ ;  /* 0x0000002b00347227 */ /* 0x000fc600078e00ff */
[----:B------:R-:W-:Y:S01]  /*36b0*/  ISETP.GT.U32.AND P2, PT, R22, R28, PT ;  /* 0x0000001c1600720c */ /* 0x000fe20003f44070 */
[--C-:B------:R-:W-:Y:S02]  /*36c0*/  @!P3 IMAD.IADD R27, R27, 0x1, -R22.reuse ;  /* 0x000000011b1bb824 */ /* 0x100fe400078e0a16 */
[----:B------:R-:W-:Y:S02]  /*36d0*/  @!P4 IMAD.IADD R26, R26, 0x1, -R22 ;  /* 0x000000011a1ac824 */ /* 0x000fe400078e0a16 */
[----:B------:R-:W-:Y:S01]  /*36e0*/  @!P0 IMAD.IADD R53, R53, 0x1, -R4 ;  /* 0x0000000135358824 */ /* 0x000fe200078e0a04 */
[C---:B------:R-:W-:Y:S01]  /*36f0*/  ISETP.GT.U32.AND P4, PT, R22.reuse, R27, PT ;  /* 0x0000001b1600720c */ /* 0x040fe20003f84070 */
[----:B------:R-:W-:Y:S01]  /*3700*/  @!P1 IMAD.IADD R29, R29, 0x1, -R22 ;  /* 0x000000011d1d9824 */ /* 0x000fe200078e0a16 */
[----:B------:R-:W-:Y:S01]  /*3710*/  ISETP.GT.U32.AND P6, PT, R22, R26, PT ;  /* 0x0000001a1600720c */ /* 0x000fe20003fc4070 */
[----:B------:R-:W-:Y:S01]  /*3720*/  IMAD.HI.U32 R51, R0, R5, RZ ;  /* 0x0000000500337227 */ /* 0x000fe200078e00ff */
[----:B------:R-:W-:-:S02]  /*3730*/  ISETP.GT.U32.AND P3, PT, R4, R53, PT ;  /* 0x000000350400720c */ /* 0x000fc40003f64070 */
[----:B------:R-:W-:Y:S01]  /*3740*/  ISETP.GT.U32.AND P1, PT, R22, R29, PT ;  /* 0x0000001d1600720c */ /* 0x000fe20003f24070 */
[----:B------:R-:W-:Y:S01]  /*3750*/  @!P2 IMAD.IADD R28, R28, 0x1, -R22 ;  /* 0x000000011c1ca824 */ /* 0x000fe200078e0a16 */
[----:B------:R-:W-:Y:S01]  /*3760*/  ISETP.GE.AND P2, PT, R58, RZ, PT ;  /* 0x000000ff3a00720c */ /* 0x000fe20003f46270 */
[----:B------:R-:W-:Y:S01]  /*3770*/  IMAD.MOV R56, RZ, RZ, -R56 ;  /* 0x000000ffff387224 */ /* 0x000fe200078e0a38 */
[----:B------:R-:W-:Y:S01]  /*3780*/  ISETP.GE.AND P0, PT, R59, RZ, PT ;  /* 0x000000ff3b00720c */ /* 0x000fe20003f06270 */
[----:B------:R-:W-:Y:S02]  /*3790*/  IMAD.MOV R52, RZ, RZ, -R52 ;  /* 0x000000ffff347224 */ /* 0x000fe400078e0a34 */
[----:B------:R-:W-:Y:S01]  /*37a0*/  @!P4 IMAD.IADD R27, R27, 0x1, -R22 ;  /* 0x000000011b1bc824 */ /* 0x000fe200078e0a16 */
[----:B------:R-:W-:Y:S01]  /*37b0*/  ISETP.GE.AND P4, PT, R57, RZ, PT ;  /* 0x000000ff3900720c */ /* 0x000fe20003f86270 */
[----:B------:R-:W-:Y:S01]  /*37c0*/  IMAD.MOV R51, RZ, RZ, -R51 ;  /* 0x000000ffff337224 */ /* 0x000fe200078e0a33 */
[----:B------:R-:W-:Y:S01]  /*37d0*/  IABS R57, R12 ;  /* 0x0000000c00397213 */ /* 0x000fe20000000000 */
[----:B------:R-:W-:-:S02]  /*37e0*/  IMAD R55, R4, R56, R55 ;  /* 0x0000003804377224 */ /* 0x000fc400078e0237 */
[----:B------:R-:W-:-:S04]  /*37f0*/  IMAD.HI.U32 R54, R0, R46, RZ ;  /* 0x0000002e00367227 */ /* 0x000fc800078e00ff */
[C---:B------:R-:W-:Y:S02]  /*3800*/  IMAD R43, R4.reuse, R52, R43 ;  /* 0x00000034042b7224 */ /* 0x040fe400078e022b */
[----:B------:R-:W-:Y:S01]  /*3810*/  IMAD R5, R4, R51, R5 ;  /* 0x0000003304057224 */ /* 0x000fe200078e0205 */
[----:B------:R-:W-:Y:S01]  /*3820*/  LOP3.LUT R51, RZ, R2, RZ, 0x33, !PT ;  /* 0x00000002ff337212 */ /* 0x000fe200078e33ff */
[----:B------:R-:W-:Y:S01]  /*3830*/  @!P6 IMAD.IADD R26, R26, 0x1, -R22 ;  /* 0x000000011a1ae824 */ /* 0x000fe200078e0a16 */
[C---:B------:R-:W-:Y:S01]  /*3840*/  ISETP.GT.U32.AND P6, PT, R4.reuse, R55, PT ;  /* 0x000000370400720c */ /* 0x040fe20003fc4070 */
[----:B------:R-:W-:Y:S02]  /*3850*/  IMAD.MOV.U32 R52, RZ, RZ, R28 ;  /* 0x000000ffff347224 */ /* 0x000fe400078e001c */
[----:B------:R-:W-:Y:S02]  /*3860*/  IMAD.MOV R54, RZ, RZ, -R54 ;  /* 0x000000ffff367224 */ /* 0x000fe400078e0a36 */
[----:B------:R-:W-:Y:S01]  /*3870*/  @!P3 IMAD.IADD R53, R53, 0x1, -R4 ;  /* 0x000000013535b824 */ /* 0x000fe200078e0a04 */
[----:B------:R-:W-:Y:S01]  /*3880*/  ISETP.GE.AND P3, PT, R61, RZ, PT ;  /* 0x000000ff3d00720c */ /* 0x000fe20003f66270 */
[----:B------:R-:W-:Y:S01]  /*3890*/  @!P2 IMAD.MOV R52, RZ, RZ, -R52 ;  /* 0x000000ffff34a224 */ /* 0x000fe200078e0a34 */
[C---:B------:R-:W-:Y:S01]  /*38a0*/  ISETP.GT.U32.AND P2, PT, R4.reuse, R5, PT ;  /* 0x000000050400720c */ /* 0x040fe20003f44070 */
[C---:B------:R-:W-:Y:S01]  /*38b0*/  IMAD R46, R4.reuse, R54, R46 ;  /* 0x00000036042e7224 */ /* 0x040fe200078e022e */
[----:B------:R-:W-:Y:S01]  /*38c0*/  IABS R54, R10 ;  /* 0x0000000a00367213 */ /* 0x000fe20000000000 */
[----:B------:R-:W-:Y:S01]  /*38d0*/  @!P1 IMAD.IADD R29, R29, 0x1, -R22 ;  /* 0x000000011d1d9824 */ /* 0x000fe200078e0a16 */
[----:B------:R-:W-:Y:S01]  /*38e0*/  IABS R22, R9 ;  /* 0x0000000900167213 */ /* 0x000fe20000000000 */
[----:B------:R-:W-:Y:S01]  /*38f0*/  @!P4 IMAD.MOV R27, RZ, RZ, -R27 ;  /* 0x000000ffff1bc224 */ /* 0x000fe200078e0a1b */
[----:B------:R-:W-:Y:S01]  /*3900*/  ISETP.GT.U32.AND P4, PT, R4, R43, PT ;  /* 0x0000002b0400720c */ /* 0x000fe20003f84070 */
[----:B------:R-:W-:Y:S01]  /*3910*/  @!P0 IMAD.MOV R29, RZ, RZ, -R29 ;  /* 0x000000ffff1d8224 */ /* 0x000fe200078e0a1d */
[----:B------:R-:W-:Y:S01]  /*3920*/  ISETP.NE.AND P0, PT, R2, RZ, PT ;  /* 0x000000ff0200720c */ /* 0x000fe20003f05270 */
[----:B------:R-:W-:Y:S01]  /*3930*/  IMAD.MOV.U32 R2, RZ, RZ, R54 ;  /* 0x000000ffff027224 */ /* 0x000fe200078e0036 */
[----:B------:R-:W-:Y:S01]  /*3940*/  ISETP.GE.AND P1, PT, R38, RZ, PT ;  /* 0x000000ff2600720c */ /* 0x000fe20003f26270 */
[----:B------:R-:W-:Y:S01]  /*3950*/  IMAD.MOV.U32 R54, RZ, RZ, R26 ;  /* 0x000000ffff367224 */ /* 0x000fe200078e001a */
[----:B------:R-:W-:Y:S01]  /*3960*/  SEL R29, R51, R29, !P0 ;  /* 0x0000001d331d7207 */ /* 0x000fe20004000000 */
[----:B------:R-:W-:Y:S01]  /*3970*/  @!P6 IMAD.IADD R55, R55, 0x1, -R4 ;  /* 0x000000013737e824 */ /* 0x000fe200078e0a04 */
[C---:B------:R-:W-:Y:S01]  /*3980*/  ISETP.GT.U32.AND P6, PT, R4.reuse, R46, PT ;  /* 0x0000002e0400720c */ /* 0x040fe20003fc4070 */
[----:B------:R-:W-:Y:S01]  /*3990*/  @!P3 IMAD.MOV R54, RZ, RZ, -R54 ;  /* 0x000000ffff36b224 */ /* 0x000fe200078e0a36 */
[----:B----4-:R-:W-:Y:S01]  /*39a0*/  SEL R61, R51, R27, !P0 ;  /* 0x0000001b333d7207 */ /* 0x010fe20004000000 */
[--C-:B------:R-:W-:Y:S01]  /*39b0*/  @!P2 IMAD.IADD R5, R5, 0x1, -R4.reuse ;  /* 0x000000010505a824 */ /* 0x100fe200078e0a04 */
[----:B------:R-:W-:Y:S01]  /*39c0*/  ISETP.GT.U32.AND P3, PT, R4, R55, PT ;  /* 0x000000370400720c */ /* 0x000fe20003f64070 */
[----:B------:R-:W-:Y:S01]  /*39d0*/  IMAD.HI.U32 R28, R0, R22, RZ ;  /* 0x00000016001c7227 */ /* 0x000fe200078e00ff */
[C---:B------:R-:W-:Y:S01]  /*39e0*/  SEL R3, R51.reuse, R52, !P0 ;  /* 0x0000003433037207 */ /* 0x040fe20004000000 */
[----:B------:R-:W-:Y:S01]  /*39f0*/  STL [R1+0x1e4], R29 ;  /* 0x0001e41d01007387 */ /* 0x000fe20000100800 */
[----:B------:R-:W-:Y:S01]  /*3a00*/  SEL R38, R51, R54, !P0 ;  /* 0x0000003633267207 */ /* 0x000fe20004000000 */
[----:B------:R-:W-:Y:S01]  /*3a10*/  @!P4 IMAD.IADD R43, R43, 0x1, -R4 ;  /* 0x000000012b2bc824 */ /* 0x000fe200078e0a04 */
[----:B------:R-:W-:Y:S01]  /*3a20*/  ISETP.GT.U32.AND P4, PT, R4, R5, PT ;  /* 0x000000050400720c */ /* 0x000fe20003f84070 */
[----:B------:R-:W-:Y:S01]  /*3a30*/  IMAD.HI.U32 R26, R0, R2, RZ ;  /* 0x00000002001a7227 */ /* 0x000fe200078e00ff */
[----:B------:R-:W-:Y:S01]  /*3a40*/  STL [R1+0x1474], R61 ;  /* 0x0014743d01007387 */ /* 0x000fe20000100800 */
[----:B------:R-:W-:-:S02]  /*3a50*/  ISETP.GE.AND P0, PT, R6, RZ, PT ;  /* 0x000000ff0600720c */ /* 0x000fc40003f06270 */
[----:B------:R-:W-:Y:S01]  /*3a60*/  IMAD.MOV R28, RZ, RZ, -R28 ;  /* 0x000000ffff1c7224 */ /* 0x000fe200078e0a1c */
[C---:B------:R-:W-:Y:S01]  /*3a70*/  ISETP.GT.U32.AND P2, PT, R4.reuse, R43, PT ;  /* 0x0000002b0400720c */ /* 0x040fe20003f44070 */
[----:B------:R-:W-:Y:S01]  /*3a80*/  IMAD.MOV R26, RZ, RZ, -R26 ;  /* 0x000000ffff1a7224 */ /* 0x000fe200078e0a1a */
[----:B------:R0:W-:Y:S01]  /*3a90*/  STL [R1+0x1e0], R3 ;  /* 0x0001e00301007387 */ /* 0x0001e20000100800 */
[C---:B------:R-:W-:Y:S01]  /*3aa0*/  IMAD R22, R4.reuse, R28, R22 ;  /* 0x0000001c04167224 */ /* 0x040fe200078e0216 */
[----:B------:R-:W-:Y:S01]  /*3ab0*/  IABS R6, R11 ;  /* 0x0000000b00067213 */ /* 0x000fe20000000000 */
[----:B------:R-:W-:Y:S01]  /*3ac0*/  @!P3 IMAD.IADD R55, R55, 0x1, -R4 ;  /* 0x000000013737b824 */ /* 0x000fe200078e0a04 */
[----:B------:R-:W-:Y:S01]  /*3ad0*/  ISETP.GE.AND P3, PT, R7, RZ, PT ;  /* 0x000000ff0700720c */ /* 0x000fe20003f66270 */
[----:B------:R-:W-:Y:S01]  /*3ae0*/  @!P1 IMAD.MOV R53, RZ, RZ, -R53 ;  /* 0x000000ffff359224 */ /* 0x000fe200078e0a35 */
[C---:B------:R-:W-:Y:S01]  /*3af0*/  ISETP.GT.U32.AND P1, PT, R4.reuse, R22, PT ;  /* 0x000000160400720c */ /* 0x040fe20003f24070 */
[----:B------:R-:W-:Y:S01]  /*3b00*/  IMAD R2, R4, R26, R2 ;  /* 0x0000001a04027224 */ /* 0x000fe200078e0202 */
[----:B------:R-:W-:Y:S01]  /*3b10*/  STL [R1+0x1478], R38 ;  /* 0x0014782601007387 */ /* 0x000fe20000100800 */
[----:B------:R-:W-:-:S02]  /*3b20*/  @!P6 IMAD.IADD R46, R46, 0x1, -R4 ;  /* 0x000000012e2ee824 */ /* 0x000fc400078e0a04 */
[----:B0-----:R-:W-:Y:S01]  /*3b30*/  IMAD.MOV.U32 R3, RZ, RZ, R55 ;  /* 0x000000ffff037224 */ /* 0x001fe200078e0037 */
[----:B------:R-:W-:Y:S01]  /*3b40*/  STL [R1+0x1540], R53 ;  /* 0x0015403501007387 */ /* 0x000fe20000100800 */
[--C-:B------:R-:W-:Y:S01]  /*3b50*/  @!P4 IMAD.IADD R5, R5, 0x1, -R4.reuse ;  /* 0x000000010505c824 */ /* 0x100fe200078e0a04 */
[C---:B------:R-:W-:Y:S01]  /*3b60*/  ISETP.GT.U32.AND P4, PT, R4.reuse, R2, PT ;  /* 0x000000020400720c */ /* 0x040fe20003f84070 */
[----:B------:R-:W-:Y:S01]  /*3b70*/  @!P5 IMAD.MOV R3, RZ, RZ, -R3 ;  /* 0x000000ffff03d224 */ /* 0x000fe200078e0a03 */
[----:B------:R-:W-:Y:S01]  /*3b80*/  ISETP.GT.U32.AND P6, PT, R4, R46, PT ;  /* 0x0000002e0400720c */ /* 0x000fe20003fc4070 */
[----:B------:R-:W-:Y:S01]  /*3b90*/  IMAD.HI.U32 R7, R0, R6, RZ ;  /* 0x0000000600077227 */ /* 0x000fe200078e00ff */
[----:B------:R-:W-:Y:S02]  /*3ba0*/  ISETP.GE.AND P5, PT, R8, RZ, PT ;  /* 0x000000ff0800720c */ /* 0x000fe40003fa6270 */
[----:B------:R-:W-:Y:S01]  /*3bb0*/  IABS R8, R13 ;  /* 0x0000000d00087213 */ /* 0x000fe20000000000 */
[----:B------:R0:W-:Y:S01]  /*3bc0*/  STL [R1+0x10], R3 ;  /* 0x0000100301007387 */ /* 0x0001e20000100800 */
[--C-:B------:R-:W-:Y:S01]  /*3bd0*/  @!P2 IMAD.IADD R43, R43, 0x1, -R4.reuse ;  /* 0x000000012b2ba824 */ /* 0x100fe200078e0a04 */
[----:B------:R-:W-:Y:S01]  /*3be0*/  ISETP.GE.AND P2, PT, R9, RZ, PT ;  /* 0x000000ff0900720c */ /* 0x000fe20003f46270 */
[----:B------:R-:W-:Y:S01]  /*3bf0*/  @!P1 IMAD.IADD R22, R22, 0x1, -R4 ;  /* 0x0000000116169824 */ /* 0x000fe200078e0a04 */
[----:B------:R-:W-:Y:S01]  /*3c00*/  ISETP.GE.AND P1, PT, R11, RZ, PT ;  /* 0x000000ff0b00720c */ /* 0x000fe20003f26270 */
[----:B------:R-:W-:-:S02]  /*3c10*/  IMAD.MOV R7, RZ, RZ, -R7 ;  /* 0x000000ffff077224 */ /* 0x000fc400078e0a07 */
[----:B------:R-:W-:Y:S01]  /*3c20*/  @!P4 IMAD.IADD R2, R2, 0x1, -R4 ;  /* 0x000000010202c824 */ /* 0x000fe200078e0a04 */
[C---:B------:R-:W-:Y:S01]  /*3c30*/  ISETP.GT.U32.AND P4, PT, R4.reuse, R22, PT ;  /* 0x000000160400720c */ /* 0x040fe20003f84070 */
[C---:B------:R-:W-:Y:S02]  /*3c40*/  IMAD R58, R4.reuse, R7, R6 ;  /* 0x00000007043a7224 */ /* 0x040fe400078e0206 */
[----:B0-----:R-:W-:Y:S02]  /*3c50*/  IMAD.MOV.U32 R3, RZ, RZ, R5 ;  /* 0x000000ffff037224 */ /* 0x001fe400078e0005 */
[----:B------:R-:W-:Y:S02]  /*3c60*/  IMAD.MOV.U32 R5, RZ, RZ, R8 ;  /* 0x000000ffff057224 */ /* 0x000fe400078e0008 */
[----:B------:R-:W-:Y:S01]  /*3c70*/  @!P0 IMAD.MOV R3, RZ, RZ, -R3 ;  /* 0x000000ffff038224 */ /* 0x000fe200078e0a03 */
[----:B------:R-:W-:Y:S01]  /*3c80*/  ISETP.GT.U32.AND P0, PT, R4, R2, PT ;  /* 0x000000020400720c */ /* 0x000fe20003f04070 */
[----:B------:R-:W-:-:S02]  /*3c90*/  IMAD.MOV.U32 R8, RZ, RZ, R43 ;  /* 0x000000ffff087224 */ /* 0x000fc400078e002b */
[----:B------:R-:W-:Y:S01]  /*3ca0*/  @!P6 IMAD.IADD R46, R46, 0x1, -R4 ;  /* 0x000000012e2ee824 */ /* 0x000fe200078e0a04 */
[----:B------:R0:W-:Y:S01]  /*3cb0*/  STL [R1+0xc], R3 ;  /* 0x00000c0301007387 */ /* 0x0001e20000100800 */
[----:B------:R-:W-:Y:S01]  /*3cc0*/  @!P3 IMAD.MOV R8, RZ, RZ, -R8 ;  /* 0x000000ffff08b224 */ /* 0x000fe200078e0a08 */
[----:B------:R-:W-:Y:S01]  /*3cd0*/  ISETP.GT.U32.AND P3, PT, R4, R58, PT ;  /* 0x0000003a0400720c */ /* 0x000fe20003f64070 */
[----:B------:R-:W-:Y:S01]  /*3ce0*/  @!P4 IMAD.IADD R22, R22, 0x1, -R4 ;  /* 0x000000011616c824 */ /* 0x000fe200078e0a04 */
[----:B------:R-:W-:Y:S01]  /*3cf0*/  ISETP.GE.AND P6, PT, R10, RZ, PT ;  /* 0x000000ff0a00720c */ /* 0x000fe20003fc6270 */
[C---:B------:R-:W-:Y:S01]  /*3d00*/  IMAD.HI.U32 R6, R0.reuse, R57, RZ ;  /* 0x0000003900067227 */ /* 0x040fe200078e00ff */
[----:B------:R-:W-:Y:S01]  /*3d10*/  STL [R1+0x8], R8 ;  /* 0x0000080801007387 */ /* 0x000fe20000100800 */
[----:B------:R-:W-:Y:S02]  /*3d20*/  IABS R54, R15 ;  /* 0x0000000f00367213 */ /* 0x000fe40000000000 */
[----:B------:R-:W-:Y:S01]  /*3d30*/  IMAD.HI.U32 R7, R0, R5, RZ ;  /* 0x0000000500077227 */ /* 0x000fe200078e00ff */
[----:B------:R-:W-:-:S02]  /*3d40*/  IABS R55, R16 ;  /* 0x0000001000377213 */ /* 0x000fc40000000000 */
[----:B------:R-:W-:Y:S01]  /*3d50*/  ISETP.GE.AND P4, PT, R13, RZ, PT ;  /* 0x000000ff0d00720c */ /* 0x000fe20003f86270 */
[----:B0-----:R-:W-:Y:S01]  /*3d60*/  IMAD.MOV.U32 R3, RZ, RZ, R46 ;  /* 0x000000ffff037224 */ /* 0x001fe200078e002e */
[----:B------:R-:W-:Y:S01]  /*3d70*/  IABS R46, R14 ;  /* 0x0000000e002e7213 */ /* 0x000fe20000000000 */
[----:B------:R-:W-:Y:S02]  /*3d80*/  @!P3 IMAD.IADD R58, R58, 0x1, -R4 ;  /* 0x000000013a3ab824 */ /* 0x000fe400078e0a04 */
[----:B------:R-:W-:Y:S01]  /*3d90*/  @!P5 IMAD.MOV R3, RZ, RZ, -R3 ;  /* 0x000000ffff03d224 */ /* 0x000fe200078e0a03 */
[----:B------:R-:W-:Y:S01]  /*3da0*/  ISETP.GE.AND P5, PT, R12, RZ, PT ;  /* 0x000000ff0c00720c */ /* 0x000fe20003fa6270 */
[----:B------:R-:W-:Y:S02]  /*3db0*/  IMAD.MOV R6, RZ, RZ, -R6 ;  /* 0x000000ffff067224 */ /* 0x000fe400078e0a06 */
[----:B------:R-:W-:Y:S01]  /*3dc0*/  @!P0 IMAD.IADD R2, R2, 0x1, -R4 ;  /* 0x0000000102028824 */ /* 0x000fe200078e0a04 */
[----:B------:R0:W-:Y:S01]  /*3dd0*/  STL [R1+0x4], R3 ;  /* 0x0000040301007387 */ /* 0x0001e20000100800 */
[----:B------:R-:W-:Y:S01]  /*3de0*/  IMAD.MOV R7, RZ, RZ, -R7 ;  /* 0x000000ffff077224 */ /* 0x000fe200078e0a07 */
[----:B------:R-:W-:Y:S01]  /*3df0*/  IABS R13, R17 ;  /* 0x00000011000d7213 */ /* 0x000fe20000000000 */
[----:B------:R-:W-:Y:S01]  /*3e00*/  IMAD R57, R4, R6, R57 ;  /* 0x0000000604397224 */ /* 0x000fe200078e0239 */
[----:B------:R-:W3:Y:S01]  /*3e10*/  LDL.LU R38, [R1+0x14] ;  /* 0x0000140001267983 */ /* 0x000ee20000300800 */
[----:B------:R-:W-:Y:S01]  /*3e20*/  IMAD.MOV.U32 R59, RZ, RZ, R2 ;  /* 0x000000ffff3b7224 */ /* 0x000fe200078e0002 */
[----:B------:R-:W-:Y:S01]  /*3e30*/  ISETP.GE.AND P0, PT, R14, RZ, PT ;  /* 0x000000ff0e00720c */ /* 0x000fe20003f06270 */
[----:B------:R-:W-:Y:S01]  /*3e40*/  IMAD R43, R4, R7, R5 ;  /* 0x00000007042b7224 */ /* 0x000fe200078e0205 */
[----:B------:R-:W4:Y:S01]  /*3e50*/  LDL.LU R53, [R1+0x18] ;  /* 0x0000180001357983 */ /* 0x000f220000300800 */
[----:B0-----:R-:W-:-:S02]  /*3e60*/  IMAD.MOV.U32 R3, RZ, RZ, R22 ;  /* 0x000000ffff037224 */ /* 0x001fc400078e0016 */
[----:B------:R-:W-:Y:S01]  /*3e70*/  @!P6 IMAD.MOV R59, RZ, RZ, -R59 ;  /* 0x000000ffff3be224 */ /* 0x000fe200078e0a3b */
[----:B------:R-:W2:Y:S01]  /*3e80*/  LDL.LU R61, [R1+0x1c] ;  /* 0x00001c00013d7983 */ /* 0x000ea20000300800 */
[----:B------:R-:W-:Y:S01]  /*3e90*/  @!P2 IMAD.MOV R3, RZ, RZ, -R3 ;  /* 0x000000ffff03a224 */ /* 0x000fe200078e0a03 */
[C---:B------:R-:W-:Y:S02]  /*3ea0*/  ISETP.GT.U32.AND P2, PT, R4.reuse, R58, PT ;  /* 0x0000003a0400720c */ /* 0x040fe40003f44070 */
[----:B------:R-:W-:Y:S01]  /*3eb0*/  ISETP.GT.U32.AND P6, PT, R4, R57, PT ;  /* 0x000000390400720c */ /* 0x000fe20003fc4070 */
[----:B------:R-:W-:-:S04]  /*3ec0*/  IMAD.HI.U32 R5, R0, R46, RZ ;  /* 0x0000002e00057227 */ /* 0x000fc800078e00ff */
[----:B------:R-:W-:-:S06]  /*3ed0*/  IMAD.MOV R5, RZ, RZ, -R5 ;  /* 0x000000ffff057224 */ /* 0x000fcc00078e0a05 */
[----:B------:R-:W-:Y:S01]  /*3ee0*/  @!P2 IMAD.IADD R58, R58, 0x1, -R4 ;  /* 0x000000013a3aa824 */ /* 0x000fe200078e0a04 */
[C---:B------:R-:W-:Y:S01]  /*3ef0*/  ISETP.GT.U32.AND P2, PT, R4.reuse, R43, PT ;  /* 0x0000002b0400720c */ /* 0x040fe20003f44070 */
[----:B------:R-:W-:Y:S02]  /*3f00*/  IMAD R46, R4, R5, R46 ;  /* 0x00000005042e7224 */ /* 0x000fe400078e022e */
[--C-:B------:R-:W-:Y:S01]  /*3f10*/  @!P6 IMAD.IADD R57, R57, 0x1, -R4.reuse ;  /* 0x000000013939e824 */ /* 0x100fe200078e0a04 */
[----:B------:R0:W-:Y:S01]  /*3f20*/  STL [R1], R3 ;  /* 0x0000000301007387 */ /* 0x0001e20000100800 */
[----:B------:R-:W-:Y:S01]  /*3f30*/  IMAD.HI.U32 R2, R0, R54, RZ ;  /* 0x0000003600027227 */ /* 0x000fe200078e00ff */
[C---:B------:R-:W-:Y:S02]  /*3f40*/  ISETP.GT.U32.AND P6, PT, R4.reuse, R46, PT ;  /* 0x0000002e0400720c */ /* 0x040fe40003fc4070 */
[----:B------:R-:W2:Y:S05]  /*3f50*/  LDL.LU R51, [R1+0x20] ;  /* 0x0000200001337983 */ /* 0x000eaa0000300800 */
[----:B------:R-:W-:Y:S01]  /*3f60*/  @!P2 IMAD.IADD R43, R43, 0x1, -R4 ;  /* 0x000000012b2ba824 */ /* 0x000fe200078e0a04 */
[----:B------:R-:W-:Y:S01]  /*3f70*/  ISETP.GT.U32.AND P2, PT, R4, R57, PT ;  /* 0x000000390400720c */ /* 0x000fe20003f44070 */
[----:B------:R-:W-:Y:S01]  /*3f80*/  IMAD.MOV R2, RZ, RZ, -R2 ;  /* 0x000000ffff027224 */ /* 0x000fe200078e0a02 */
[----:B------:R-:W-:Y:S01]  /*3f90*/  IABS R22, R18 ;  /* 0x0000001200167213 */ /* 0x000fe20000000000 */
[----:B------:R-:W-:Y:S01]  /*3fa0*/  IMAD.HI.U32 R6, R0, R55, RZ ;  /* 0x0000003700067227 */ /* 0x000fe200078e00ff */
[----:B------:R-:W2:Y:S03]  /*3fb0*/  LDL.LU R52, [R1+0x24] ;  /* 0x0000240001347983 */ /* 0x000ea60000300800 */
[----:B------:R-:W-:Y:S01]  /*3fc0*/  @!P1 IMAD.MOV R58, RZ, RZ, -R58 ;  /* 0x000000ffff3a9224 */ /* 0x000fe200078e0a3a */
[C---:B------:R-:W-:Y:S01]  /*3fd0*/  ISETP.GT.U32.AND P1, PT, R4.reuse, R43, PT ;  /* 0x0000002b0400720c */ /* 0x040fe20003f24070 */
[----:B------:R-:W-:Y:S01]  /*3fe0*/  IMAD R54, R4, R2, R54 ;  /* 0x0000000204367224 */ /* 0x000fe200078e0236 */
[----:B------:R-:W-:Y:S01]  /*3ff0*/  ISETP.GE.AND P3, PT, R15, RZ, PT ;  /* 0x000000ff0f00720c */ /* 0x000fe20003f66270 */
[C---:B------:R-:W-:Y:S01]  /*4000*/  IMAD.HI.U32 R5, R0.reuse, R13, RZ ;  /* 0x0000000d00057227 */ /* 0x040fe200078e00ff */
[----:B------:R-:W2:Y:S03]  /*4010*/  LDL.LU R56, [R1+0x28] ;  /* 0x0000280001387983 */ /* 0x000ea60000300800 */
[----:B------:R-:W-:Y:S01]  /*4020*/  IMAD.HI.U32 R2, R0, R22, RZ ;  /* 0x0000001600027227 */ /* 0x000fe200078e00ff */
[----:B0-----:R-:W2:Y:S03]  /*4030*/  LDL.LU R3, [R1+0x2c] ;  /* 0x00002c0001037983 */ /* 0x001ea60000300800 */
[----:B------:R-:W-:-:S02]  /*4040*/  IMAD.MOV R6, RZ, RZ, -R6 ;  /* 0x000000ffff067224 */ /* 0x000fc400078e0a06 */
[----:B------:R-:W-:Y:S02]  /*4050*/  IMAD.MOV R5, RZ, RZ, -R5 ;  /* 0x000000ffff057224 */ /* 0x000fe400078e0a05 */
[----:B------:R-:W-:Y:S02]  /*4060*/  IMAD.MOV R2, RZ, RZ, -R2 ;  /* 0x000000ffff027224 */ /* 0x000fe400078e0a02 */
[----:B------:R-:W-:Y:S02]  /*4070*/  IMAD R55, R4, R6, R55 ;  /* 0x0000000604377224 */ /* 0x000fe400078e0237 */
[--C-:B------:R-:W-:Y:S02]  /*4080*/  @!P6 IMAD.IADD R46, R46, 0x1, -R4.reuse ;  /* 0x000000012e2ee824 */ /* 0x100fe400078e0a04 */
[----:B------:R-:W-:Y:S01]  /*4090*/  @!P2 IMAD.IADD R57, R57, 0x1, -R4 ;  /* 0x000000013939a824 */ /* 0x000fe200078e0a04 */
[C---:B------:R-:W-:Y:S01]  /*40a0*/  ISETP.GT.U32.AND P2, PT, R4.reuse, R54, PT ;  /* 0x000000360400720c */ /* 0x040fe20003f44070 */
[C---:B------:R-:W-:Y:S01]  /*40b0*/  IMAD R13, R4.reuse, R5, R13 ;  /* 0x00000005040d7224 */ /* 0x040fe200078e020d */
[C---:B------:R-:W-:Y:S01]  /*40c0*/  ISETP.GT.U32.AND P6, PT, R4.reuse, R46, PT ;  /* 0x0000002e0400720c */ /* 0x040fe20003fc4070 */
[C---:B------:R-:W-:Y:S01]  /*40d0*/  IMAD R22, R4.reuse, R2, R22 ;  /* 0x0000000204167224 */ /* 0x040fe200078e0216 */
[----:B------:R-:W-:Y:S01]  /*40e0*/  IABS R2, R19 ;  /* 0x0000001300027213 */ /* 0x000fe20000000000 */
[----:B------:R-:W-:Y:S01]  /*40f0*/  @!P5 IMAD.MOV R57, RZ, RZ, -R57 ;  /* 0x000000ffff39d224 */ /* 0x000fe200078e0a39 */
[C---:B------:R-:W-:Y:S01]  /*4100*/  ISETP.GT.U32.AND P5, PT, R4.reuse, R55, PT ;  /* 0x000000370400720c */ /* 0x040fe20003fa4070 */
[----:B------:R-:W-:Y:S01]  /*4110*/  @!P1 IMAD.IADD R43, R43, 0x1, -R4 ;  /* 0x000000012b2b9824 */ /* 0x000fe200078e0a04 */
[----:B------:R-:W-:Y:S01]  /*4120*/  ISETP.GT.U32.AND P1, PT, R4, R13, PT ;  /* 0x0000000d0400720c */ /* 0x000fe20003f24070 */
[----:B------:R-:W-:Y:S01]  /*4130*/  IMAD.HI.U32 R9, R0, R2, RZ ;  /* 0x0000000200097227 */ /* 0x000fe200078e00ff */
[----:B------:R-:W-:-:S03]  /*4140*/  IABS R5, R20 ;  /* 0x0000001400057213 */ /* 0x000fc60000000000 */
[----:B------:R-:W-:Y:S02]  /*4150*/  IMAD.MOV R9, RZ, RZ, -R9 ;  /* 0x000000ffff097224 */ /* 0x000fe400078e0a09 */
[--C-:B------:R-:W-:Y:S01]  /*4160*/  @!P2 IMAD.IADD R54, R54, 0x1, -R4.reuse ;  /* 0x000000013636a824 */ /* 0x100fe200078e0a04 */
[----:B------:R-:W-:Y:S01]  /*4170*/  IABS R6, R21 ;  /* 0x0000001500067213 */ /* 0x000fe20000000000 */
[----:B------:R-:W-:Y:S01]  /*4180*/  @!P6 IMAD.IADD R46, R46, 0x1, -R4 ;  /* 0x000000012e2ee824 */ /* 0x000fe200078e0a04 */
[C---:B------:R-:W-:Y:S01]  /*4190*/  ISETP.GT.U32.AND P6, PT, R4.reuse, R22, PT ;  /* 0x000000160400720c */ /* 0x040fe20003fc4070 */
[C---:B------:R-:W-:Y:S02]  /*41a0*/  IMAD R2, R4.reuse, R9, R2 ;  /* 0x0000000904027224 */ /* 0x040fe400078e0202 */
[----:B------:R-:W-:Y:S01]  /*41b0*/  @!P5 IMAD.IADD R55, R55, 0x1, -R4 ;  /* 0x000000013737d824 */ /* 0x000fe200078e0a04 */
[----:B------:R-:W-:Y:S01]  /*41c0*/  ISETP.GT.U32.AND P5, PT, R4, R54, PT ;  /* 0x000000360400720c */ /* 0x000fe20003fa4070 */
[----:B------:R-:W-:-:S04]  /*41d0*/  IMAD.HI.U32 R8, R0, R5, RZ ;  /* 0x0000000500087227 */ /* 0x000fc800078e00ff */
[----:B------:R-:W-:Y:S01]  /*41e0*/  @!P1 IMAD.IADD R13, R13, 0x1, -R4 ;  /* 0x000000010d0d9824 */ /* 0x000fe200078e0a04 */
[C---:B------:R-:W-:Y:S01]  /*41f0*/  ISETP.GT.U32.AND P1, PT, R4.reuse, R55, PT ;  /* 0x000000370400720c */ /* 0x040fe20003f24070 */
[----:B------:R-:W-:Y:S01]  /*4200*/  @!P0 IMAD.MOV R46, RZ, RZ, -R46 ;  /* 0x000000ffff2e8224 */ /* 0x000fe200078e0a2e */
[----:B------:R-:W-:Y:S01]  /*4210*/  ISETP.GT.U32.AND P0, PT, R4, R2, PT ;  /* 0x000000020400720c */ /* 0x000fe20003f04070 */
[----:B------:R-:W-:-:S04]  /*4220*/  IMAD.HI.U32 R7, R0, R6, RZ ;  /* 0x0000000600077227 */ /* 0x000fc800078e00ff */
[----:B------:R-:W-:Y:S02]  /*4230*/  IMAD.MOV R8, RZ, RZ, -R8 ;  /* 0x000000ffff087224 */ /* 0x000fe400078e0a08 */
[----:B------:R-:W-:Y:S02]  /*4240*/  IMAD.MOV R7, RZ, RZ, -R7 ;  /* 0x000000ffff077224 */ /* 0x000fe400078e0a07 */
[C---:B------:R-:W-:Y:S02]  /*4250*/  IMAD R5, R4.reuse, R8, R5 ;  /* 0x0000000804057224 */ /* 0x040fe400078e0205 */
[----:B------:R-:W-:Y:S01]  /*4260*/  IMAD R6, R4, R7, R6 ;  /* 0x0000000704067224 */ /* 0x000fe200078e0206 */
[----:B------:R-:W-:Y:S01]  /*4270*/  IABS R7, R23 ;  /* 0x0000001700077213 */ /* 0x000fe20000000000 */
[--C-:B------:R-:W-:Y:S01]  /*4280*/  @!P6 IMAD.IADD R22, R22, 0x1, -R4.reuse ;  /* 0x000000011616e824 */ /* 0x100fe200078e0a04 */
[----:B------:R-:W-:Y:S01]  /*4290*/  ISETP.GT.U32.AND P6, PT, R4, R13, PT ;  /* 0x0000000d0400720c */ /* 0x000fe20003fc4070 */
[--C-:B------:R-:W-:Y:S01]  /*42a0*/  @!P5 IMAD.IADD R54, R54, 0x1, -R4.reuse ;  /* 0x000000013636d824 */ /* 0x100fe200078e0a04 */
[----:B------:R-:W-:Y:S01]  /*42b0*/  ISETP.GT.U32.AND P5, PT, R4, R5, PT ;  /* 0x000000050400720c */ /* 0x000fe20003fa4070 */
[--C-:B------:R-:W-:Y:S01]  /*42c0*/  @!P1 IMAD.IADD R55, R55, 0x1, -R4.reuse ;  /* 0x0000000137379824 */ /* 0x100fe200078e0a04 */
[----:B------:R-:W-:Y:S01]  /*42d0*/  ISETP.GE.AND P2, PT, R16, RZ, PT ;  /* 0x000000ff1000720c */ /* 0x000fe20003f46270 */
[----:B------:R-:W-:Y:S01]  /*42e0*/  @!P0 IMAD.IADD R2, R2, 0x1, -R4 ;  /* 0x0000000102028824 */ /* 0x000fe200078e0a04 */
[----:B------:R-:W-:Y:S01]  /*42f0*/  IABS R8, R24 ;  /* 0x0000001800087213 */ /* 0x000fe20000000000 */
[----:B------:R-:W-:Y:S01]  /*4300*/  IMAD.HI.U32 R9, R0, R7, RZ ;  /* 0x0000000700097227 */ /* 0x000fe200078e00ff */
[----:B------:R-:W-:-:S03]  /*4310*/  ISETP.GE.AND P1, PT, R17, RZ, PT ;  /* 0x000000ff1100720c */ /* 0x000fc60003f26270 */
[----:B------:R-:W-:Y:S01]  /*4320*/  @!P3 IMAD.MOV R54, RZ, RZ, -R54 ;  /* 0x000000ffff36b224 */ /* 0x000fe200078e0a36 */
[----:B------:R-:W-:Y:S01]  /*4330*/  ISETP.GT.U32.AND P3, PT, R4, R2, PT ;  /* 0x000000020400720c */ /* 0x000fe20003f64070 */
[----:B------:R-:W-:Y:S02]  /*4340*/  IMAD.MOV R10, RZ, RZ, -R9 ;  /* 0x000000ffff0a7224 */ /* 0x000fe400078e0a09 */
[----:B------:R-:W-:-:S04]  /*4350*/  IMAD.HI.U32 R9, R0, R8, RZ ;  /* 0x0000000800097227 */ /* 0x000fc800078e00ff */
[--C-:B------:R-:W-:Y:S02]  /*4360*/  @!P6 IMAD.IADD R13, R13, 0x1, -R4.reuse ;  /* 0x000000010d0de824 */ /* 0x100fe400078e0a04 */
[----:B------:R-:W-:Y:S02]  /*4370*/  @!P5 IMAD.IADD R5, R5, 0x1, -R4 ;  /* 0x000000010505d824 */ /* 0x000fe400078e0a04 */
[C---:B------:R-:W-:Y:S02]  /*4380*/  IMAD R7, R4.reuse, R10, R7 ;  /* 0x0000000a04077224 */ /* 0x040fe400078e0207 */
[----:B------:R-:W-:Y:S01]  /*4390*/  IMAD.MOV R9, RZ, RZ, -R9 ;  /* 0x000000ffff097224 */ /* 0x000fe200078e0a09 */
[C---:B------:R-:W-:Y:S01]  /*43a0*/  ISETP.GT.U32.AND P6, PT, R4.reuse, R6, PT ;  /* 0x000000060400720c */ /* 0x040fe20003fc4070 */
[----:B------:R-:W-:Y:S01]  /*43b0*/  @!P2 IMAD.MOV R55, RZ, RZ, -R55 ;  /* 0x000000ffff37a224 */ /* 0x000fe200078e0a37 */
[C---:B------:R-:W-:Y:S01]  /*43c0*/  ISETP.GT.U32.AND P2, PT, R4.reuse, R5, PT ;  /* 0x000000050400720c */ /* 0x040fe20003f44070 */
[----:B------:R-:W-:Y:S01]  /*43d0*/  @!P1 IMAD.MOV R13, RZ, RZ, -R13 ;  /* 0x000000ffff0d9224 */ /* 0x000fe200078e0a0d */
[----:B------:R-:W-:Y:S01]  /*43e0*/  IABS R10, R25 ;  /* 0x00000019000a7213 */ /* 0x000fe20000000000 */
[C---:B------:R-:W-:Y:S01]  /*43f0*/  IMAD R8, R4.reuse, R9, R8 ;  /* 0x0000000904087224 */ /* 0x040fe200078e0208 */
[----:B------:R-:W-:Y:S01]  /*4400*/  ISETP.GT.U32.AND P1, PT, R4, R7, PT ;  /* 0x000000070400720c */ /* 0x000fe20003f24070 */
[----:B------:R-:W-:Y:S01]  /*4410*/  @!P3 IMAD.IADD R2, R2, 0x1, -R4 ;  /* 0x000000010202b824 */ /* 0x000fe200078e0a04 */
[----:B------:R-:W-:Y:S01]  /*4420*/  ISETP.GE.AND P5, PT, R20, RZ, PT ;  /* 0x000000ff1400720c */ /* 0x000fe20003fa6270 */
[----:B------:R-:W-:Y:S01]  /*4430*/  IMAD.HI.U32 R9, R0, R10, RZ ;  /* 0x0000000a00097227 */ /* 0x000fe200078e00ff */
[----:B------:R-:W-:-:S03]  /*4440*/  ISETP.GT.U32.AND P3, PT, R4, R8, PT ;  /* 0x000000080400720c */ /* 0x000fc60003f64070 */
[----:B------:R-:W-:Y:S01]  /*4450*/  IMAD.MOV R9, RZ, RZ, -R9 ;  /* 0x000000ffff097224 */ /* 0x000fe200078e0a09 */
[----:B------:R-:W-:Y:S01]  /*4460*/  ISETP.GE.AND P0, PT, R19, RZ, PT ;  /* 0x000000ff1300720c */ /* 0x000fe20003f06270 */
[--C-:B------:R-:W-:Y:S02]  /*4470*/  @!P6 IMAD.IADD R6, R6, 0x1, -R4.reuse ;  /* 0x000000010606e824 */ /* 0x100fe400078e0a04 */
[--C-:B------:R-:W-:Y:S02]  /*4480*/  @!P2 IMAD.IADD R5, R5, 0x1, -R4.reuse ;  /* 0x000000010505a824 */ /* 0x100fe400078e0a04 */
[----:B------:R-:W-:Y:S02]  /*4490*/  @!P1 IMAD.IADD R7, R7, 0x1, -R4 ;  /* 0x0000000107079824 */ /* 0x000fe400078e0a04 */
[C---:B------:R-:W-:Y:S01]  /*44a0*/  IMAD R9, R4.reuse, R9, R10 ;  /* 0x0000000904097224 */ /* 0x040fe200078e020a */
[----:B------:R-:W-:Y:S01]  /*44b0*/  ISETP.GT.U32.AND P6, PT, R4, R6, PT ;  /* 0x000000060400720c */ /* 0x000fe20003fc4070 */
[----:B------:R-:W-:Y:S01]  /*44c0*/  @!P3 IMAD.IADD R8, R8, 0x1, -R4 ;  /* 0x000000010808b824 */ /* 0x000fe200078e0a04 */
[C---:B------:R-:W-:Y:S01]  /*44d0*/  ISETP.GT.U32.AND P3, PT, R4.reuse, R7, PT ;  /* 0x000000070400720c */ /* 0x040fe20003f64070 */
[----:B------:R-:W-:Y:S01]  /*44e0*/  @!P5 IMAD.MOV R5, RZ, RZ, -R5 ;  /* 0x000000ffff05d224 */ /* 0x000fe200078e0a05 */
[----:B------:R-:W-:-:S02]  /*44f0*/  ISETP.GT.U32.AND P5, PT, R4, R9, PT ;  /* 0x000000090400720c */ /* 0x000fc40003fa4070 */
[----:B------:R-:W-:Y:S01]  /*4500*/  ISETP.GE.AND P2, PT, R23, RZ, PT ;  /* 0x000000ff1700720c */ /* 0x000fe20003f46270 */
[----:B------:R-:W-:Y:S01]  /*4510*/  @!P4 IMAD.MOV R43, RZ, RZ, -R43 ;  /* 0x000000ffff2bc224 */ /* 0x000fe200078e0a2b */
[C---:B------:R-:W-:Y:S01]  /*4520*/  ISETP.GT.U32.AND P4, PT, R4.reuse, R22, PT ;  /* 0x000000160400720c */ /* 0x040fe20003f84070 */
[----:B------:R-:W-:Y:S01]  /*4530*/  @!P0 IMAD.MOV R2, RZ, RZ, -R2 ;  /* 0x000000ffff028224 */ /* 0x000fe200078e0a02 */
[----:B------:R-:W-:Y:S02]  /*4540*/  IABS R11, R30 ;  /* 0x0000001e000b7213 */ /* 0x000fe40000000000 */
[----:B------:R-:W-:Y:S01]  /*4550*/  ISETP.GT.U32.AND P0, PT, R4, R8, PT ;  /* 0x000000080400720c */ /* 0x000fe20003f04070 */
[--C-:B------:R-:W-:Y:S01]  /*4560*/  @!P6 IMAD.IADD R6, R6, 0x1, -R4.reuse ;  /* 0x000000010606e824 */ /* 0x100fe200078e0a04 */
[----:B------:R-:W-:Y:S01]  /*4570*/  ISETP.GE.AND P6, PT, R24, RZ, PT ;  /* 0x000000ff1800720c */ /* 0x000fe20003fc6270 */
[--C-:B------:R-:W-:Y:S01]  /*4580*/  @!P3 IMAD.IADD R7, R7, 0x1, -R4.reuse ;  /* 0x000000010707b824 */ /* 0x100fe200078e0a04 */
[----:B------:R-:W-:Y:S01]  /*4590*/  IABS R12, R31 ;  /* 0x0000001f000c7213 */ /* 0x000fe20000000000 */
[----:B------:R-:W-:-:S02]  /*45a0*/  @!P5 IMAD.IADD R9, R9, 0x1, -R4 ;  /* 0x000000010909d824 */ /* 0x000fc400078e0a04 */
[----:B------:R-:W-:-:S04]  /*45b0*/  IMAD.HI.U32 R10, R0, R11, RZ ;  /* 0x0000000b000a7227 */ /* 0x000fc800078e00ff */
[----:B------:R-:W-:Y:S01]  /*45c0*/  @!P2 IMAD.MOV R7, RZ, RZ, -R7 ;  /* 0x000000ffff07a224 */ /* 0x000fe200078e0a07 */
[----:B------:R-:W-:Y:S01]  /*45d0*/  ISETP.GT.U32.AND P2, PT, R4, R9, PT ;  /* 0x000000090400720c */ /* 0x000fe20003f44070 */
[----:B------:R-:W-:-:S04]  /*45e0*/  IMAD.HI.U32 R14, R0, R12, RZ ;  /* 0x0000000c000e7227 */ /* 0x000fc800078e00ff */
[----:B------:R-:W-:Y:S02]  /*45f0*/  IMAD.MOV R10, RZ, RZ, -R10 ;  /* 0x000000ffff0a7224 */ /* 0x000fe400078e0a0a */
[----:B------:R-:W-:Y:S01]  /*4600*/  @!P4 IMAD.IADD R22, R22, 0x1, -R4 ;  /* 0x000000011616c824 */ /* 0x000fe200078e0a04 */
[----:B------:R-:W-:Y:S01]  /*4610*/  ISETP.GE.AND P4, PT, R18, RZ, PT ;  /* 0x000000ff1200720c */ /* 0x000fe20003f86270 */
[----:B------:R-:W-:Y:S02]  /*4620*/  IMAD.MOV R14, RZ, RZ, -R14 ;  /* 0x000000ffff0e7224 */ /* 0x000fe400078e0a0e */
[----:B------:R-:W-:Y:S02]  /*4630*/  IMAD R10, R4, R10, R11 ;  /* 0x0000000a040a7224 */ /* 0x000fe400078e020b */
[----:B------:R-:W-:Y:S02]  /*4640*/  @!P0 IMAD.IADD R8, R8, 0x1, -R4 ;  /* 0x0000000108088824 */ /* 0x000fe400078e0a04 */
[C---:B------:R-:W-:Y:S01]  /*4650*/  IMAD R11, R4.reuse, R14, R12 ;  /* 0x0000000e040b7224 */ /* 0x040fe200078e020c */
[----:B------:R-:W-:Y:S01]  /*4660*/  IABS R12, R32 ;  /* 0x00000020000c7213 */ /* 0x000fe20000000000 */
[----:B------:R-:W-:Y:S01]  /*4670*/  @!P6 IMAD.MOV R8, RZ, RZ, -R8 ;  /* 0x000000ffff08e224 */ /* 0x000fe200078e0a08 */
[C---:B------:R-:W-:Y:S01]  /*4680*/  ISETP.GT.U32.AND P6, PT, R4.reuse, R10, PT ;  /* 0x0000000a0400720c */ /* 0x040fe20003fc4070 */
[----:B------:R-:W-:Y:S01]  /*4690*/  @!P2 IMAD.IADD R9, R9, 0x1, -R4 ;  /* 0x000000010909a824 */ /* 0x000fe200078e0a04 */
[----:B------:R-:W-:Y:S01]  /*46a0*/  ISETP.GT.U32.AND P2, PT, R4, R11, PT ;  /* 0x0000000b0400720c */ /* 0x000fe20003f44070 */
[----:B------:R-:W-:-:S04]  /*46b0*/  IMAD.HI.U32 R19, R0, R12, RZ ;  /* 0x0000000c00137227 */ /* 0x000fc800078e00ff */
[----:B------:R-:W-:Y:S01]  /*46c0*/  @!P4 IMAD.MOV R22, RZ, RZ, -R22 ;  /* 0x000000ffff16c224 */ /* 0x000fe200078e0a16 */
[----:B------:R-:W-:Y:S01]  /*46d0*/  ISETP.GE.AND P4, PT, R21, RZ, PT ;  /* 0x000000ff1500720c */ /* 0x000fe20003f86270 */
[----:B------:R-:W-:Y:S01]  /*46e0*/  IMAD.MOV R19, RZ, RZ, -R19 ;  /* 0x000000ffff137224 */ /* 0x000fe200078e0a13 */
[----:B------:R-:W-:Y:S02]  /*46f0*/  ISETP.GE.AND P1, PT, R25, RZ, PT ;  /* 0x000000ff1900720c */ /* 0x000fe40003f26270 */
[----:B------:R-:W-:Y:S01]  /*4700*/  IABS R14, R33 ;  /* 0x00000021000e7213 */ /* 0x000fe20000000000 */
[----:B------:R-:W-:Y:S02]  /*4710*/  IMAD R12, R4, R19, R12 ;  /* 0x00000013040c7224 */ /* 0x000fe400078e020c */
[--C-:B------:R-:W-:Y:S01]  /*4720*/  @!P6 IMAD.IADD R10, R10, 0x1, -R4.reuse ;  /* 0x000000010a0ae824 */ /* 0x100fe200078e0a04 */
[----:B------:R-:W-:Y:S01]  /*4730*/  IABS R15, R34 ;  /* 0x00000022000f7213 */ /* 0x000fe20000000000 */
[----:B------:R-:W-:Y:S01]  /*4740*/  @!P2 IMAD.IADD R11, R11, 0x1, -R4 ;  /* 0x000000010b0ba824 */ /* 0x000fe200078e0a04 */
[----:B------:R-:W-:Y:S01]  /*4750*/  ISETP.GT.U32.AND P6, PT, R4, R12, PT ;  /* 0x0000000c0400720c */ /* 0x000fe20003fc4070 */
[----:B------:R-:W-:Y:S01]  /*4760*/  IMAD.HI.U32 R18, R0, R14, RZ ;  /* 0x0000000e00127227 */ /* 0x000fe200078e00ff */
[----:B------:R-:W-:-:S02]  /*4770*/  ISETP.GT.U32.AND P2, PT, R4, R10, PT ;  /* 0x0000000a0400720c */ /* 0x000fc40003f44070 */
[----:B------:R-:W-:Y:S01]  /*4780*/  IABS R16, R35 ;  /* 0x0000002300107213 */ /* 0x000fe20000000000 */
[----:B------:R-:W-:Y:S01]  /*4790*/  @!P4 IMAD.MOV R6, RZ, RZ, -R6 ;  /* 0x000000ffff06c224 */ /* 0x000fe200078e0a06 */
[----:B------:R-:W-:Y:S01]  /*47a0*/  ISETP.GE.AND P4, PT, R30, RZ, PT ;  /* 0x000000ff1e00720c */ /* 0x000fe20003f86270 */
[----:B------:R-:W-:Y:S01]  /*47b0*/  IMAD.MOV R18, RZ, RZ, -R18 ;  /* 0x000000ffff127224 */ /* 0x000fe200078e0a12 */
[----:B------:R-:W-:Y:S01]  /*47c0*/  IABS R17, R36 ;  /* 0x0000002400117213 */ /* 0x000fe20000000000 */
[----:B------:R-:W-:-:S04]  /*47d0*/  IMAD.HI.U32 R20, R0, R15, RZ ;  /* 0x0000000f00147227 */ /* 0x000fc800078e00ff */
[----:B------:R-:W-:Y:S01]  /*47e0*/  @!P1 IMAD.MOV R9, RZ, RZ, -R9 ;  /* 0x000000ffff099224 */ /* 0x000fe200078e0a09 */
[C---:B------:R-:W-:Y:S01]  /*47f0*/  ISETP.GT.U32.AND P1, PT, R4.reuse, R11, PT ;  /* 0x0000000b0400720c */ /* 0x040fe20003f24070 */
[----:B------:R-:W-:Y:S02]  /*4800*/  IMAD R14, R4, R18, R14 ;  /* 0x00000012040e7224 */ /* 0x000fe400078e020e */
[----:B------:R-:W-:-:S04]  /*4810*/  IMAD.HI.U32 R19, R0, R16, RZ ;  /* 0x0000001000137227 */ /* 0x000fc800078e00ff */
[----:B------:R-:W-:-:S04]  /*4820*/  IMAD.HI.U32 R18, R0, R17, RZ ;  /* 0x0000001100127227 */ /* 0x000fc800078e00ff */
[----:B------:R-:W-:Y:S02]  /*4830*/  IMAD.MOV R20, RZ, RZ, -R20 ;  /* 0x000000ffff147224 */ /* 0x000fe400078e0a14 */
        /* <DEDUP_REMOVED lines=11> */
[----:B------:R-:W-:Y:S01]  /*48f0*/  ISETP.GT.U32.AND P4, PT, R4, R15, PT ;  /* 0x0000000f0400720c */ /* 0x000fe20003f84070 */
[----:B------:R-:W-:Y:S01]  /*4900*/  @!P1 IMAD.IADD R11, R11, 0x1, -R4 ;  /* 0x000000010b0b9824 */ /* 0x000fe200078e0a04 */
[----:B------:R-:W-:Y:S01]  /*4910*/  ISETP.GE.AND P0, PT, R32, RZ, PT ;  /* 0x000000ff2000720c */ /* 0x000fe20003f06270 */
[----:B------:R-:W-:Y:S01]  /*4920*/  IMAD.HI.U32 R24, R0, R18, RZ ;  /* 0x0000001200187227 */ /* 0x000fe200078e00ff */
[----:B------:R-:W-:-:S02]  /*4930*/  ISETP.GT.U32.AND P1, PT, R4, R16, PT ;  /* 0x000000100400720c */ /* 0x000fc40003f24070 */
[----:B------:R-:W-:Y:S01]  /*4940*/  IABS R19, R39 ;  /* 0x0000002700137213 */ /* 0x000fe20000000000 */
        /* <DEDUP_REMOVED lines=13> */
[----:B------:R-:W-:Y:S01]  /*4a20*/  IMAD.HI.U32 R21, R0, R20, RZ ;  /* 0x0000001400157227 */ /* 0x000fe200078e00ff */
[----:B------:R-:W-:-:S03]  /*4a30*/  ISETP.GE.AND P5, PT, R33, RZ, PT ;  /* 0x000000ff2100720c */ /* 0x000fc60003fa6270 */
[----:B------:R-:W-:Y:S02]  /*4a40*/  IMAD.MOV R23, RZ, RZ, -R23 ;  /* 0x000000ffff177224 */ /* 0x000fe400078e0a17 */
[----:B------:R-:W-:Y:S02]  /*4a50*/  IMAD.MOV R21, RZ, RZ, -R21 ;  /* 0x000000ffff157224 */ /* 0x000fe400078e0a15 */
[C---:B------:R-:W-:Y:S02]  /*4a60*/  IMAD R19, R4.reuse, R23, R19 ;  /* 0x0000001704137224 */ /* 0x040fe400078e0213 */
[C---:B------:R-:W-:Y:S01]  /*4a70*/  IMAD R20, R4.reuse, R21, R20 ;  /* 0x0000001504147224 */ /* 0x040fe200078e0214 */
        /* <DEDUP_REMOVED lines=32> */
[--C-:B------:R-:W-:Y:S01]  /*4c80*/  @!P6 IMAD.IADD R20, R20, 0x1, -R4.reuse ;  /* 0x000000011414e824 */ /* 0x100fe200078e0a04 */
[----:B------:R-:W-:Y:S01]  /*4c90*/  ISETP.GE.AND P0, PT, R37, RZ, PT ;  /* 0x000000ff2500720c */ /* 0x000fe20003f06270 */
[--C-:B------:R-:W-:Y:S02]  /*4ca0*/  @!P2 IMAD.IADD R19, R19, 0x1, -R4.reuse ;  /* 0x000000011313a824 */ /* 0x100fe400078e0a04 */
[--C-:B------:R-:W-:Y:S02]  /*4cb0*/  @!P1 IMAD.IADD R21, R21, 0x1, -R4.reuse ;  /* 0x0000000115159824 */ /* 0x100fe400078e0a04 */
[C---:B------:R-:W-:Y:S01]  /*4cc0*/  IMAD R24, R4.reuse, R24, R25 ;  /* 0x0000001804187224 */ /* 0x040fe200078e0219 */
[C---:B------:R-:W-:Y:S01]  /*4cd0*/  ISETP.GT.U32.AND P6, PT, R4.reuse, R20, PT ;  /* 0x000000140400720c */ /* 0x040fe20003fc4070 */
        /* <DEDUP_REMOVED lines=18> */
[----:B------:R-:W-:Y:S02]  /*4e00*/  IMAD.MOV R25, RZ, RZ, -R25 ;  /* 0x000000ffff197224 */ /* 0x000fe400078e0a19 */
[----:B------:R-:W-:Y:S01]  /*4e10*/  IMAD.HI.U32 R27, R0, R28, RZ ;  /* 0x0000001c001b7227 */ /* 0x000fe200078e00ff */
[----:B------:R-:W-:-:S03]  /*4e20*/  IABS R29, R48 ;  /* 0x00000030001d7213 */ /* 0x000fc60000000000 */
[----:B------:R-:W-:Y:S01]  /*4e30*/  @!P3 IMAD.IADD R17, R17, 0x1, -R4 ;  /* 0x000000011111b824 */ /* 0x000fe200078e0a04 */
[----:B------:R-:W-:Y:S01]  /*4e40*/  ISETP.GE.AND P3, PT, R36, RZ, PT ;  /* 0x000000ff2400720c */ /* 0x000fe20003f66270 */
[C---:B------:R-:W-:Y:S02]  /*4e50*/  IMAD R26, R4.reuse, R25, R26 ;  /* 0x00000019041a7224 */ /* 0x040fe400078e021a */
[----:B------:R-:W-:Y:S02]  /*4e60*/  @!P0 IMAD.IADD R23, R23, 0x1, -R4 ;  /* 0x0000000117178824 */ /* 0x000fe400078e0a04 */
[----:B------:R-:W-:Y:S02]  /*4e70*/  IMAD.MOV R27, RZ, RZ, -R27 ;  /* 0x000000ffff1b7224 */ /* 0x000fe400078e0a1b */
[----:B------:R-:W-:Y:S01]  /*4e80*/  @!P6 IMAD.MOV R23, RZ, RZ, -R23 ;  /* 0x000000ffff17e224 */ /* 0x000fe200078e0a17 */
[C---:B------:R-:W-:Y:S01]  /*4e90*/  ISETP.GT.U32.AND P6, PT, R4.reuse, R26, PT ;  /* 0x0000001a0400720c */ /* 0x040fe20003fc4070 */
[----:B------:R-:W-:-:S02]  /*4ea0*/  IMAD R28, R4, R27, R28 ;  /* 0x0000001b041c7224 */ /* 0x000fc400078e021c */
[----:B------:R-:W-:-:S04]  /*4eb0*/  IMAD.HI.U32 R27, R0, R29, RZ ;  /* 0x0000001d001b7227 */ /* 0x000fc800078e00ff */
[--C-:B------:R-:W-:Y:S01]  /*4ec0*/  @!P2 IMAD.IADD R24, R24, 0x1, -R4.reuse ;  /* 0x000000011818a824 */ /* 0x100fe200078e0a04 */
[----:B------:R-:W-:Y:S01]  /*4ed0*/  ISETP.GT.U32.AND P2, PT, R4, R28, PT ;  /* 0x0000001c0400720c */ /* 0x000fe20003f44070 */
[----:B------:R-:W-:Y:S02]  /*4ee0*/  IMAD.MOV R27, RZ, RZ, -R27 ;  /* 0x000000ffff1b7224 */ /* 0x000fe400078e0a1b */
[----:B------:R-:W-:Y:S01]  /*4ef0*/  @!P3 IMAD.MOV R17, RZ, RZ, -R17 ;  /* 0x000000ffff11b224 */ /* 0x000fe200078e0a11 */
[----:B------:R-:W-:Y:S01]  /*4f00*/  ISETP.GE.AND P3, PT, R40, RZ, PT ;  /* 0x000000ff2800720c */ /* 0x000fe20003f66270 */
[----:B------:R-:W-:Y:S02]  /*4f10*/  IMAD R29, R4, R27, R29 ;  /* 0x0000001b041d7224 */ /* 0x000fe400078e021d */
[----:B------:R-:W-:Y:S01]  /*4f20*/  @!P6 IMAD.IADD R26, R26, 0x1, -R4 ;  /* 0x000000011a1ae824 */ /* 0x000fe200078e0a04 */
[----:B------:R-:W-:Y:S02]  /*4f30*/  IABS R31, R49 ;  /* 0x00000031001f7213 */ /* 0x000fe40000000000 */
[----:B------:R-:W-:-:S02]  /*4f40*/  ISETP.GT.U32.AND P6, PT, R4, R29, PT ;  /* 0x0000001d0400720c */ /* 0x000fc40003fc4070 */
[----:B------:R-:W-:Y:S01]  /*4f50*/  ISETP.GE.AND P1, PT, R44, RZ, PT ;  /* 0x000000ff2c00720c */ /* 0x000fe20003f26270 */
[----:B------:R-:W-:Y:S01]  /*4f60*/  @!P2 IMAD.IADD R28, R28, 0x1, -R4 ;  /* 0x000000011c1ca824 */ /* 0x000fe200078e0a04 */
[----:B------:R-:W-:Y:S01]  /*4f70*/  IABS R32, R50 ;  /* 0x0000003200207213 */ /* 0x000fe20000000000 */
[----:B------:R-:W-:Y:S01]  /*4f80*/  IMAD.HI.U32 R25, R0, R31, RZ ;  /* 0x0000001f00197227 */ /* 0x000fe200078e00ff */
[----:B------:R-:W-:-:S03]  /*4f90*/  ISETP.GT.U32.AND P2, PT, R4, R26, PT ;  /* 0x0000001a0400720c */ /* 0x000fc60003f44070 */
[----:B------:R-:W-:Y:S01]  /*4fa0*/  @!P3 IMAD.MOV R20, RZ, RZ, -R20 ;  /* 0x000000ffff14b224 */ /* 0x000fe200078e0a14 */
[----:B------:R-:W-:Y:S01]  /*4fb0*/  ISETP.GE.AND P3, PT, R45, RZ, PT ;  /* 0x000000ff2d00720c */ /* 0x000fe20003f66270 */
[----:B------:R-:W-:Y:S02]  /*4fc0*/  IMAD.MOV R25, RZ, RZ, -R25 ;  /* 0x000000ffff197224 */ /* 0x000fe400078e0a19 */
[----:B------:R-:W-:Y:S01]  /*4fd0*/  IMAD.HI.U32 R30, R0, R32, RZ ;  /* 0x00000020001e7227 */ /* 0x000fe200078e00ff */
[----:B---3--:R-:W-:-:S03]  /*4fe0*/  IABS R34, R38 ;  /* 0x0000002600227213 */ /* 0x008fc60000000000 */
[----:B------:R-:W-:Y:S01]  /*4ff0*/  @!P6 IMAD.IADD R29, R29, 0x1, -R4 ;  /* 0x000000011d1de824 */ /* 0x000fe200078e0a04 */
[----:B------:R-:W-:Y:S01]  /*5000*/  IABS R33, R60 ;  /* 0x0000003c00217213 */ /* 0x000fe20000000000 */
[C---:B------:R-:W-:Y:S02]  /*5010*/  IMAD R31, R4.reuse, R25, R31 ;  /* 0x00000019041f7224 */ /* 0x040fe400078e021f */
[----:B------:R-:W-:Y:S01]  /*5020*/  IMAD.MOV R30, RZ, RZ, -R30 ;  /* 0x000000ffff1e7224 */ /* 0x000fe200078e0a1e */
[C---:B------:R-:W-:Y:S01]  /*5030*/  ISETP.GT.U32.AND P6, PT, R4.reuse, R29, PT ;  /* 0x0000001d0400720c */ /* 0x040fe20003fc4070 */
[----:B------:R-:W-:Y:S01]  /*5040*/  @!P1 IMAD.MOV R24, RZ, RZ, -R24 ;  /* 0x000000ffff189224 */ /* 0x000fe200078e0a18 */
[C---:B------:R-:W-:Y:S01]  /*5050*/  ISETP.GT.U32.AND P1, PT, R4.reuse, R28, PT ;  /* 0x0000001c0400720c */ /* 0x040fe20003f24070 */
[----:B------:R-:W-:Y:S02]  /*5060*/  IMAD R32, R4, R30, R32 ;  /* 0x0000001e04207224 */ /* 0x000fe400078e0220 */
[----:B------:R-:W-:Y:S01]  /*5070*/  @!P2 IMAD.IADD R26, R26, 0x1, -R4 ;  /* 0x000000011a1aa824 */ /* 0x000fe200078e0a04 */
[----:B------:R-:W-:Y:S01]  /*5080*/  ISETP.GT.U32.AND P2, PT, R4, R31, PT ;  /* 0x0000001f0400720c */ /* 0x000fe20003f44070 */
[----:B------:R-:W-:-:S04]  /*5090*/  IMAD.HI.U32 R25, R0, R34, RZ ;  /* 0x0000002200197227 */ /* 0x000fc800078e00ff */
[----:B------:R-:W-:-:S04]  /*50a0*/  IMAD.HI.U32 R27, R0, R33, RZ ;  /* 0x00000021001b7227 */ /* 0x000fc800078e00ff */
[----:B------:R-:W-:Y:S01]  /*50b0*/  @!P3 IMAD.MOV R26, RZ, RZ, -R26 ;  /* 0x000000ffff1ab224 */ /* 0x000fe200078e0a1a */
[C---:B------:R-:W-:Y:S01]  /*50c0*/  ISETP.GT.U32.AND P3, PT, R4.reuse, R32, PT ;  /* 0x000000200400720c */ /* 0x040fe20003f64070 */
[----:B------:R-:W-:Y:S02]  /*50d0*/  IMAD.MOV R25, RZ, RZ, -R25 ;  /* 0x000000ffff197224 */ /* 0x000fe400078e0a19 */
[----:B------:R-:W-:Y:S02]  /*50e0*/  IMAD.MOV R27, RZ, RZ, -R27 ;  /* 0x000000ffff1b7224 */ /* 0x000fe400078e0a1b */
[C---:B------:R-:W-:Y:S02]  /*50f0*/  IMAD R34, R4.reuse, R25, R34 ;  /* 0x0000001904227224 */ /* 0x040fe400078e0222 */
[C---:B------:R-:W-:Y:S02]  /*5100*/  IMAD R33, R4.reuse, R27, R33 ;  /* 0x0000001b04217224 */ /* 0x040fe400078e0221 */
[--C-:B------:R-:W-:Y:S01]  /*5110*/  @!P6 IMAD.IADD R29, R29, 0x1, -R4.reuse ;  /* 0x000000011d1de824 */ /* 0x100fe200078e0a04 */
[----:B------:R-:W-:Y:S01]  /*5120*/  ISETP.GT.U32.AND P6, PT, R4, R34, PT ;  /* 0x000000220400720c */ /* 0x000fe20003fc4070 */
[--C-:B------:R-:W-:Y:S01]  /*5130*/  @!P1 IMAD.IADD R28, R28, 0x1, -R4.reuse ;  /* 0x000000011c1c9824 */ /* 0x100fe200078e0a04 */
[----:B--2---:R-:W-:Y:S01]  /*5140*/  IABS R27, R61 ;  /* 0x0000003d001b7213 */ /* 0x004fe20000000000 */
[--C-:B------:R-:W-:Y:S01]  /*5150*/  @!P2 IMAD.IADD R31, R31, 0x1, -R4.reuse ;  /* 0x000000011f1fa824 */ /* 0x100fe200078e0a04 */
[----:B------:R-:W-:Y:S01]  /*5160*/  ISETP.GT.U32.AND P1, PT, R4, R33, PT ;  /* 0x000000210400720c */ /* 0x000fe20003f24070 */
[----:B------:R-:W-:Y:S01]  /*5170*/  @!P3 IMAD.IADD R32, R32, 0x1, -R4 ;  /* 0x000000012020b824 */ /* 0x000fe200078e0a04 */
[----:B------:R-:W-:Y:S01]  /*5180*/  ISETP.GE.AND P5, PT, R47, RZ, PT ;  /* 0x000000ff2f00720c */ /* 0x000fe20003fa6270 */
[----:B------:R-:W-:Y:S01]  /*5190*/  IMAD.HI.U32 R36, R0, R27, RZ ;  /* 0x0000001b00247227 */ /* 0x000fe200078e00ff */
[----:B------:R-:W-:-:S03]  /*51a0*/  ISETP.GT.U32.AND P3, PT, R4, R31, PT ;  /* 0x0000001f0400720c */ /* 0x000fc60003f64070 */
[----:B------:R-:W-:Y:S02]  /*51b0*/  IMAD.MOV R36, RZ, RZ, -R36 ;  /* 0x000000ffff247224 */ /* 0x000fe400078e0a24 */
[--C-:B------:R-:W-:Y:S01]  /*51c0*/  @!P6 IMAD.IADD R34, R34, 0x1, -R4.reuse ;  /* 0x000000012222e824 */ /* 0x100fe200078e0a04 */
[----:B------:R-:W-:Y:S01]  /*51d0*/  IABS R25, R51 ;  /* 0x0000003300197213 */ /* 0x000fe20000000000 */
[C---:B------:R-:W-:Y:S02]  /*51e0*/  IMAD R27, R4.reuse, R36, R27 ;  /* 0x00000024041b7224 */ /* 0x040fe400078e021b */
[----:B------:R-:W-:Y:S01]  /*51f0*/  @!P1 IMAD.IADD R33, R33, 0x1, -R4 ;  /* 0x0000000121219824 */ /* 0x000fe200078e0a04 */
[C---:B------:R-:W-:Y:S01]  /*5200*/  ISETP.GT.U32.AND P6, PT, R4.reuse, R34, PT ;  /* 0x000000220400720c */ /* 0x040fe20003fc4070 */
[----:B------:R-:W-:Y:S02]  /*5210*/  @!P5 IMAD.MOV R28, RZ, RZ, -R28 ;  /* 0x000000ffff1cd224 */ /* 0x000fe400078e0a1c */
[----:B------:R-:W-:Y:S01]  /*5220*/  @!P3 IMAD.IADD R31, R31, 0x1, -R4 ;  /* 0x000000011f1fb824 */ /* 0x000fe200078e0a04 */
[----:B------:R-:W-:Y:S01]  /*5230*/  ISETP.GT.U32.AND P5, PT, R4, R33, PT ;  /* 0x000000210400720c */ /* 0x000fe20003fa4070 */
[----:B------:R-:W-:Y:S01]  /*5240*/  IMAD.HI.U32 R35, R0, R25, RZ ;  /* 0x0000001900237227 */ /* 0x000fe200078e00ff */
[C---:B------:R-:W-:Y:S01]  /*5250*/  ISETP.GT.U32.AND P3, PT, R4.reuse, R27, PT ;  /* 0x0000001b0400720c */ /* 0x040fe20003f64070 */
[----:B------:R-:W-:Y:S01]  /*5260*/  STL [R1+0x153c], R59 ;  /* 0x00153c3b01007387 */ /* 0x000fe20000100800 */
[----:B------:R-:W-:Y:S01]  /*5270*/  ISETP.GT.U32.AND P1, PT, R4, R32, PT ;  /* 0x000000200400720c */ /* 0x000fe20003f24070 */
[----:B------:R-:W-:-:S02]  /*5280*/  IMAD.MOV R35, RZ, RZ, -R35 ;  /* 0x000000ffff237224 */ /* 0x000fc400078e0a23 */
[----:B------:R-:W-:Y:S01]  /*5290*/  STL [R1+0x1548], R58 ;  /* 0x0015483a01007387 */ /* 0x000fe20000100800 */
[----:B------:R-:W-:Y:S01]  /*52a0*/  ISETP.GE.AND P2, PT, R50, RZ, PT ;  /* 0x000000ff3200720c */ /* 0x000fe20003f46270 */
[----:B------:R-:W-:Y:S02]  /*52b0*/  IMAD R25, R4, R35, R25 ;  /* 0x0000002304197224 */ /* 0x000fe400078e0219 */
[----:B------:R-:W-:Y:S04]  /*52c0*/  STL [R1+0x154c], R57 ;  /* 0x00154c3901007387 */ /* 0x000fe80000100800 */
[----:B------:R-:W-:Y:S01]  /*52d0*/  STL [R1+0x1550], R43 ;  /* 0x0015502b01007387 */ /* 0x000fe20000100800 */
[----:B------:R-:W-:-:S03]  /*52e0*/  @!P6 IMAD.IADD R34, R34, 0x1, -R4 ;  /* 0x000000012222e824 */ /* 0x000fc600078e0a04 */
[----:B------:R-:W-:Y:S01]  /*52f0*/  STL [R1+0x1554], R46 ;  /* 0x0015542e01007387 */ /* 0x000fe20000100800 */
[----:B------:R-:W-:-:S03]  /*5300*/  @!P5 IMAD.IADD R33, R33, 0x1, -R4 ;  /* 0x000000012121d824 */ /* 0x000fc600078e0a04 */
[----:B------:R-:W-:Y:S01]  /*5310*/  STL [R1+0x1558], R54 ;  /* 0x0015583601007387 */ /* 0x000fe20000100800 */
[----:B------:R-:W-:Y:S01]  /*5320*/  ISETP.GE.AND P6, PT, R38, RZ, PT ;  /* 0x000000ff2600720c */ /* 0x000fe20003fc6270 */
[----:B------:R-:W-:Y:S02]  /*5330*/  @!P3 IMAD.IADD R27, R27, 0x1, -R4 ;  /* 0x000000011b1bb824 */ /* 0x000fe400078e0a04 */
[----:B------:R-:W-:Y:S01]  /*5340*/  STL [R1+0x155c], R55 ;  /* 0x00155c3701007387 */ /* 0x000fe20000100800 */
[----:B------:R-:W-:-:S03]  /*5350*/  ISETP.GT.U32.AND P5, PT, R4, R25, PT ;  /* 0x000000190400720c */ /* 0x000fc60003fa4070 */
[----:B------:R0:W-:Y:S01]  /*5360*/  STL [R1+0x1560], R13 ;  /* 0x0015600d01007387 */ /* 0x0001e20000100800 */
[----:B------:R-:W-:-:S03]  /*5370*/  ISETP.GE.AND P3, PT, R61, RZ, PT ;  /* 0x000000ff3d00720c */ /* 0x000fc60003f66270 */
[----:B------:R-:W-:Y:S01]  /*5380*/  STL [R1+0x1564], R22 ;  /* 0x0015641601007387 */ /* 0x000fe20000100800 */
[----:B----4-:R-:W-:-:S03]  /*5390*/  IABS R30, R53 ;  /* 0x00000035001e7213 */ /* 0x010fc60000000000 */
[----:B------:R-:W2:Y:S01]  /*53a0*/  LDL.LU R38, [R1+0x30] ;  /* 0x0000300001267983 */ /* 0x000ea20000300800 */
[----:B------:R-:W-:-:S03]  /*53b0*/  @!P1 IMAD.IADD R32, R32, 0x1, -R4 ;  /* 0x0000000120209824 */ /* 0x000fc600078e0a04 */
[----:B------:R-:W3:Y:S01]  /*53c0*/  LDL.LU R61, [R1+0x34] ;  /* 0x00003400013d7983 */ /* 0x000ee20000300800 */
[----:B------:R-:W-:Y:S01]  /*53d0*/  ISETP.GE.AND P0, PT, R48, RZ, PT ;  /* 0x000000ff3000720c */ /* 0x000fe20003f06270 */
[----:B------:R-:W-:-:S04]  /*53e0*/  IMAD.HI.U32 R37, R0, R30, RZ ;  /* 0x0000001e00257227 */ /* 0x000fc800078e00ff */
[----:B------:R-:W-:Y:S01]  /*53f0*/  @!P2 IMAD.MOV R32, RZ, RZ, -R32 ;  /* 0x000000ffff20a224 */ /* 0x000fe200078e0a20 */
[C---:B------:R-:W-:Y:S01]  /*5400*/  ISETP.GT.U32.AND P2, PT, R4.reuse, R27, PT ;  /* 0x0000001b0400720c */ /* 0x040fe20003f44070 */
[----:B------:R-:W-:Y:S02]  /*5410*/  IMAD.MOV R37, RZ, RZ, -R37 ;  /* 0x000000ffff257224 */ /* 0x000fe400078e0a25 */
[----:B------:R-:W-:Y:S02]  /*5420*/  @!P5 IMAD.IADD R25, R25, 0x1, -R4 ;  /* 0x000000011919d824 */ /* 0x000fe400078e0a04 */
[----:B0-----:R-:W-:Y:S02]  /*5430*/  IMAD.MOV.U32 R13, RZ, RZ, R34 ;  /* 0x000000ffff0d7224 */ /* 0x001fe400078e0022 */
[C---:B------:R-:W-:Y:S01]  /*5440*/  IMAD R30, R4.reuse, R37, R30 ;  /* 0x00000025041e7224 */ /* 0x040fe200078e021e */
[----:B------:R-:W-:Y:S01]  /*5450*/  ISETP.GT.U32.AND P5, PT, R4, R25, PT ;  /* 0x000000190400720c */ /* 0x000fe20003fa4070 */
[----:B------:R-:W-:-:S02]  /*5460*/  @!P6 IMAD.MOV R13, RZ, RZ, -R13 ;  /* 0x000000ffff0de224 */ /* 0x000fc400078e0a0d */
[----:B------:R-:W-:Y:S01]  /*5470*/  @!P0 IMAD.MOV R29, RZ, RZ, -R29 ;  /* 0x000000ffff1d8224 */ /* 0x000fe200078e0a1d */
[----:B------:R-:W-:Y:S01]  /*5480*/  ISETP.GT.U32.AND P0, PT, R4, R30, PT ;  /* 0x0000001e0400720c */ /* 0x000fe20003f04070 */
[----:B------:R-:W-:Y:S01]  /*5490*/  @!P2 IMAD.IADD R27, R27, 0x1, -R4 ;  /* 0x000000011b1ba824 */ /* 0x000fe200078e0a04 */
[----:B------:R-:W-:Y:S01]  /*54a0*/  IABS R35, R52 ;  /* 0x0000003400237213 */ /* 0x000fe20000000000 */
[----:B------:R-:W-:Y:S01]  /*54b0*/  STL [R1+0x168], R13 ;  /* 0x0001680d01007387 */ /* 0x000fe20000100800 */
[----:B------:R-:W-:Y:S02]  /*54c0*/  ISETP.GE.AND P2, PT, R52, RZ, PT ;  /* 0x000000ff3400720c */ /* 0x000fe40003f46270 */
[----:B------:R-:W-:Y:S01]  /*54d0*/  ISETP.GE.AND P4, PT, R49, RZ, PT ;  /* 0x000000ff3100720c */ /* 0x000fe20003f86270 */
[----:B------:R-:W4:Y:S01]  /*54e0*/  LDL.LU R52, [R1+0x38] ;  /* 0x0000380001347983 */ /* 0x000f220000300800 */
[----:B------:R-:W-:Y:S01]  /*54f0*/  ISETP.GE.AND P1, PT, R60, RZ, PT ;  /* 0x000000ff3c00720c */ /* 0x000fe20003f26270 */
[----:B------:R-:W-:Y:S01]  /*5500*/  IMAD.HI.U32 R37, R0, R35, RZ ;  /* 0x0000002300257227 */ /* 0x000fe200078e00ff */
[----:B------:R-:W-:-:S03]  /*5510*/  IABS R36, R56 ;  /* 0x0000003800247213 */ /* 0x000fc60000000000 */
[----:B------:R-:W-:Y:S02]  /*5520*/  IMAD.MOV R39, RZ, RZ, -R37 ;  /* 0x000000ffff277224 */ /* 0x000fe400078e0a25 */
[--C-:B------:R-:W-:Y:S01]  /*5530*/  @!P5 IMAD.IADD R25, R25, 0x1, -R4.reuse ;  /* 0x000000011919d824 */ /* 0x100fe200078e0a04 */
[----:B------:R-:W-:Y:S01]  /*5540*/  ISETP.GE.AND P5, PT, R56, RZ, PT ;  /* 0x000000ff3800720c */ /* 0x000fe20003fa6270 */
[----:B------:R-:W-:Y:S01]  /*5550*/  @!P0 IMAD.IADD R30, R30, 0x1, -R4 ;  /* 0x000000011e1e8824 */ /* 0x000fe200078e0a04 */
[----:B------:R-:W4:Y:S01]  /*5560*/  LDL.LU R56, [R1+0x3c] ;  /* 0x00003c0001387983 */ /* 0x000f220000300800 */
[C---:B------:R-:W-:Y:S02]  /*5570*/  IMAD R35, R4.reuse, R39, R35 ;  /* 0x0000002704237224 */ /* 0x040fe400078e0223 */
[----:B------:R-:W-:Y:S01]  /*5580*/  @!P4 IMAD.MOV R31, RZ, RZ, -R31 ;  /* 0x000000ffff1fc224 */ /* 0x000fe200078e0a1f */
[C---:B------:R-:W-:Y:S01]  /*5590*/  ISETP.GT.U32.AND P4, PT, R4.reuse, R30, PT ;  /* 0x0000001e0400720c */ /* 0x040fe20003f84070 */
[----:B------:R-:W-:Y:S01]  /*55a0*/  @!P1 IMAD.MOV R33, RZ, RZ, -R33 ;  /* 0x000000ffff219224 */ /* 0x000fe200078e0a21 */
[----:B------:R-:W-:-:S02]  /*55b0*/  ISETP.GT.U32.AND P1, PT, R4, R35, PT ;  /* 0x000000230400720c */ /* 0x000fc40003f24070 */
[----:B------:R-:W-:Y:S02]  /*55c0*/  ISETP.GE.AND P0, PT, R53, RZ, PT ;  /* 0x000000ff3500720c */ /* 0x000fe40003f06270 */
[----:B------:R-:W-:-:S07]  /*55d0*/  IABS R39, R3 ;  /* 0x0000000300277213 */ /* 0x000fce0000000000 */
[--C-:B------:R-:W-:Y:S02]  /*55e0*/  @!P4 IMAD.IADD R30, R30, 0x1, -R4.reuse ;  /* 0x000000011e1ec824 */ /* 0x100fe400078e0a04 */
[----:B------:R-:W-:Y:S01]  /*55f0*/  @!P1 IMAD.IADD R35, R35, 0x1, -R4 ;  /* 0x0000000123239824 */ /* 0x000fe200078e0a04 */
[----:B------:R-:W-:Y:S01]  /*5600*/  ISETP.GE.AND P1, PT, R3, RZ, PT ;  /* 0x000000ff0300720c */ /* 0x000fe20003f26270 */
[----:B------:R-:W-:-:S04]  /*5610*/  IMAD.MOV.U32 R3, RZ, RZ, R30 ;  /* 0x000000ffff037224 */ /* 0x000fc800078e001e */
[----:B------:R-:W-:-:S05]  /*5620*/  @!P0 IMAD.MOV R3, RZ, RZ, -R3 ;  /* 0x000000ffff038224 */ /* 0x000fca00078e0a03 */
[----:B------:R0:W-:Y:S04]  /*5630*/  STL [R1+0x16c], R3 ;  /* 0x00016c0301007387 */ /* 0x0001e80000100800 */
[----:B0-----:R-:W4:Y:S01]  /*5640*/  LDL.LU R3, [R1+0x83c] ;  /* 0x00083c0001037983 */ /* 0x001f220000300800 */
[----:B------:R-:W-:Y:S01]  /*5650*/  IMAD.HI.U32 R37, R0, R36, RZ ;  /* 0x0000002400257227 */ /* 0x000fe200078e00ff */
[----:B------:R-:W-:Y:S02]  /*5660*/  ISETP.GE.AND P6, PT, R51, RZ, PT ;  /* 0x000000ff3300720c */ /* 0x000fe40003fc6270 */
[----:B------:R-:W4:Y:S01]  /*5670*/  LDL.LU R59, [R1+0x840] ;  /* 0x00084000013b7983 */ /* 0x000f220000300800 */
[----:B------:R-:W-:-:S03]  /*5680*/  IMAD.MOV R37, RZ, RZ, -R37 ;  /* 0x000000ffff257224 */ /* 0x000fc600078e0a25 */
[----:B------:R-:W4:Y:S01]  /*5690*/  LDL.LU R51, [R1+0x844] ;  /* 0x0008440001337983 */ /* 0x000f220000300800 */
[----:B------:R-:W-:-:S05]  /*56a0*/  IMAD R34, R4, R37, R36 ;  /* 0x0000002504227224 */ /* 0x000fca00078e0224 */
[----:B------:R-:W-:Y:S01]  /*56b0*/  ISETP.GT.U32.AND P4, PT, R4, R34, PT ;  /* 0x000000220400720c */ /* 0x000fe20003f84070 */
[----:B------:R-:W-:-:S04]  /*56c0*/  IMAD.HI.U32 R37, R0, R39, RZ ;  /* 0x0000002700257227 */ /* 0x000fc800078e00ff */
[----:B------:R-:W-:-:S08]  /*56d0*/  IMAD.MOV R30, RZ, RZ, -R37 ;  /* 0x000000ffff1e7224 */ /* 0x000fd000078e0a25 */
[----:B------:R-:W-:Y:S01]  /*56e0*/  @!P4 IMAD.IADD R34, R34, 0x1, -R4 ;  /* 0x000000012222c824 */ /* 0x000fe200078e0a04 */
[C---:B------:R-:W-:Y:S01]  /*56f0*/  ISETP.GT.U32.AND P4, PT, R4.reuse, R35, PT ;  /* 0x000000230400720c */ /* 0x040fe20003f84070 */
[----:B------:R-:W-:Y:S02]  /*5700*/  IMAD.MOV.U32 R22, RZ, RZ, R27 ;  /* 0x000000ffff167224 */ /* 0x000fe400078e001b */
[----:B------:R-:W-:Y:S02]  /*5710*/  IMAD.MOV.U32 R13, RZ, RZ, R25 ;  /* 0x000000ffff0d7224 */ /* 0x000fe400078e0019 */
[C---:B------:R-:W-:Y:S02]  /*5720*/  IMAD R39, R4.reuse, R30, R39 ;  /* 0x0000001e04277224 */ /* 0x040fe400078e0227 */
[----:B------:R-:W-:Y:S02]  /*5730*/  @!P3 IMAD.MOV R22, RZ, RZ, -R22 ;  /* 0x000000ffff16b224 */ /* 0x000fe400078e0a16 */
[----:B------:R-:W-:Y:S01]  /*5740*/  @!P6 IMAD.MOV R13, RZ, RZ, -R13 ;  /* 0x000000ffff0de224 */ /* 0x000fe200078e0a0d */
[----:B------:R-:W-:-:S03]  /*5750*/  ISETP.GT.U32.AND P3, PT, R4, R39, PT ;  /* 0x000000270400720c */ /* 0x000fc60003f64070 */
[----:B------:R-:W-:Y:S01]  /*5760*/  @!P4 IMAD.IADD R35, R35, 0x1, -R4 ;  /* 0x000000012323c824 */ /* 0x000fe200078e0a04 */
[----:B------:R-:W-:Y:S04]  /*5770*/  STL [R1+0x170], R22 ;  /* 0x0001701601007387 */ /* 0x000fe80000100800 */
[----:B------:R0:W-:Y:S01]  /*5780*/  STL [R1+0x178], R13 ;  /* 0x0001780d01007387 */ /* 0x0001e20000100800 */
[----:B------:R-:W-:-:S03]  /*5790*/  ISETP.GT.U32.AND P0, PT, R4, R34, PT ;  /* 0x000000220400720c */ /* 0x000fc60003f04070 */
[----:B------:R-:W4:Y:S01]  /*57a0*/  LDL.LU R53, [R1+0x848] ;  /* 0x0008480001357983 */ /* 0x000f220000300800 */
[----:B0-----:R-:W-:-:S04]  /*57b0*/  IMAD.MOV.U32 R13, RZ, RZ, R35 ;  /* 0x000000ffff0d7224 */ /* 0x001fc800078e0023 */
[----:B------:R-:W-:Y:S02]  /*57c0*/  @!P2 IMAD.MOV R13, RZ, RZ, -R13 ;  /* 0x000000ffff0da224 */ /* 0x000fe400078e0a0d */
[----:B------:R-:W-:-:S03]  /*57d0*/  @!P3 IMAD.IADD R39, R39, 0x1, -R4 ;  /* 0x000000012727b824 */ /* 0x000fc600078e0a04 */
[----:B------:R0:W-:Y:S01]  /*57e0*/  STL [R1+0x180], R13 ;  /* 0x0001800d01007387 */ /* 0x0001e20000100800 */
[----:B------:R-:W-:Y:S01]  /*57f0*/  @!P0 IMAD.IADD R34, R34, 0x1, -R4 ;  /* 0x0000000122228824 */ /* 0x000fe200078e0a04 */
[----:B------:R-:W-:-:S03]  /*5800*/  ISETP.GT.U32.AND P2, PT, R4, R39, PT ;  /* 0x000000270400720c */ /* 0x000fc60003f44070 */
[----:B0-----:R-:W-:-:S04]  /*5810*/  IMAD.MOV.U32 R13, RZ, RZ, R34 ;  /* 0x000000ffff0d7224 */ /* 0x001fc800078e0022 */
[----:B------:R-:W-:-:S06]  /*5820*/  @!P5 IMAD.MOV R13, RZ, RZ, -R13 ;  /* 0x000000ffff0dd224 */ /* 0x000fcc00078e0a0d */
[----:B------:R-:W-:Y:S01]  /*5830*/  @!P2 IMAD.IADD R39, R39, 0x1, -R4 ;  /* 0x000000012727a824 */ /* 0x000fe200078e0a04 */
[----:B--2---:R-:W-:Y:S02]  /*5840*/  IABS R36, R38 ;  /* 0x0000002600247213 */ /* 0x004fe40000000000 */
[----:B---3--:R-:W-:Y:S02]  /*5850*/  IABS R40, R61 ;  /* 0x0000003d00287213 */ /* 0x008fe40000000000 */
[----:B------:R-:W-:Y:S02]  /*5860*/  ISETP.GE.AND P4, PT, R61, RZ, PT ;  /* 0x000000ff3d00720c */ /* 0x000fe40003f86270 */
[----:B------:R-:W2:Y:S01]  /*5870*/  LDL.LU R61, [R1+0x84c] ;  /* 0x00084c00013d7983 */ /* 0x000ea20000300800 */
[----:B------:R-:W-:Y:S02]  /*5880*/  IMAD.MOV.U32 R37, RZ, RZ, R40 ;  /* 0x000000ffff257224 */ /* 0x000fe400078e0028 */
[----:B------:R-:W-:Y:S01]  /*5890*/  IMAD.HI.U32 R30, R0, R36, RZ ;  /* 0x00000024001e7227 */ /* 0x000fe200078e00ff */
[----:B------:R-:W-:-:S02]  /*58a0*/  ISETP.GE.AND P6, PT, R38, RZ, PT ;  /* 0x000000ff2600720c */ /* 0x000fc40003fc6270 */
[----:B------:R-:W3:Y:S01]  /*58b0*/  LDL.LU R38, [R1+0x850] ;  /* 0x0008500001267983 */ /* 0x000ee20000300800 */
[----:B------:R-:W-:-:S04]  /*58c0*/  IMAD.HI.U32 R27, R0, R37, RZ ;  /* 0x00000025001b7227 */ /* 0x000fc800078e00ff */
[----:B------:R-:W-:Y:S02]  /*58d0*/  IMAD.MOV R30, RZ, RZ, -R30 ;  /* 0x000000ffff1e7224 */ /* 0x000fe400078e0a1e */
[----:B------:R-:W-:Y:S02]  /*58e0*/  IMAD.MOV R27, RZ, RZ, -R27 ;  /* 0x000000ffff1b7224 */ /* 0x000fe400078e0a1b */
[C---:B------:R-:W-:Y:S02]  /*58f0*/  IMAD R30, R4.reuse, R30, R36 ;  /* 0x0000001e041e7224 */ /* 0x040fe400078e0224 */
[----:B------:R-:W-:-:S03]  /*5900*/  IMAD R27, R4, R27, R37 ;  /* 0x0000001b041b7224 */ /* 0x000fc600078e0225 */
[C---:B------:R-:W-:Y:S02]  /*5910*/  ISETP.GT.U32.AND P5, PT, R4.reuse, R30, PT ;  /* 0x0000001e0400720c */ /* 0x040fe40003fa4070 */
[----:B----4-:R-:W-:Y:S02]  /*5920*/  IABS R25, R52 ;  /* 0x0000003400197213 */ /* 0x010fe40000000000 */
[----:B------:R-:W-:-:S03]  /*5930*/  ISETP.GT.U32.AND P2, PT, R4, R27, PT ;  /* 0x0000001b0400720c */ /* 0x000fc60003f44070 */
[----:B------:R-:W-:-:S04]  /*5940*/  IMAD.HI.U32 R40, R0, R25, RZ ;  /* 0x0000001900287227 */ /* 0x000fc800078e00ff */
[----:B------:R-:W-:Y:S02]  /*5950*/  IMAD.MOV R40, RZ, RZ, -R40 ;  /* 0x000000ffff287224 */ /* 0x000fe400078e0a28 */
[--C-:B------:R-:W-:Y:S01]  /*5960*/  @!P5 IMAD.IADD R30, R30, 0x1, -R4.reuse ;  /* 0x000000011e1ed824 */ /* 0x100fe200078e0a04 */
[----:B------:R-:W-:Y:S01]  /*5970*/  IABS R41, R56 ;  /* 0x0000003800297213 */ /* 0x000fe20000000000 */
[C---:B------:R-:W-:Y:S02]  /*5980*/  IMAD R25, R4.reuse, R40, R25 ;  /* 0x0000002804197224 */ /* 0x040fe400078e0219 */
[----:B------:R-:W-:Y:S01]  /*5990*/  @!P2 IMAD.IADD R27, R27, 0x1, -R4 ;  /* 0x000000011b1ba824 */ /* 0x000fe200078e0a04 */
[----:B------:R-:W-:Y:S01]  /*59a0*/  ISETP.GT.U32.AND P2, PT, R4, R30, PT ;  /* 0x0000001e0400720c */ /* 0x000fe20003f44070 */
[----:B------:R-:W-:Y:S01]  /*59b0*/  IMAD.HI.U32 R35, R0, R41, RZ ;  /* 0x0000002900237227 */ /* 0x000fe200078e00ff */
[----:B------:R-:W-:Y:S01]  /*59c0*/  ISETP.GT.U32.AND P5, PT, R4, R25, PT ;  /* 0x000000190400720c */ /* 0x000fe20003fa4070 */
[----:B------:R0:W-:Y:S02]  /*59d0*/  STL [R1+0x184], R13 ;  /* 0x0001840d01007387 */ /* 0x0001e40000100800 */
[----:B------:R-:W-:-:S04]  /*59e0*/  IMAD.MOV R35, RZ, RZ, -R35 ;  /* 0x000000ffff237224 */ /* 0x000fc800078e0a23 */
[----:B------:R-:W-:Y:S02]  /*59f0*/  IMAD R41, R4, R35, R41 ;  /* 0x0000002304297224 */ /* 0x000fe400078e0229 */
[----:B0-----:R-:W-:Y:S02]  /*5a00*/  IMAD.MOV.U32 R13, RZ, RZ, R39 ;  /* 0x000000ffff0d7224 */ /* 0x001fe400078e0027 */
[--C-:B------:R-:W-:Y:S02]  /*5a10*/  @!P2 IMAD.IADD R30, R30, 0x1, -R4.reuse ;  /* 0x000000011e1ea824 */ /* 0x100fe400078e0a04 */
[----:B------:R-:W-:Y:S01]  /*5a20*/  @!P1 IMAD.MOV R13, RZ, RZ, -R13 ;  /* 0x000000ffff0d9224 */ /* 0x000fe200078e0a0d */
[C---:B------:R-:W-:Y:S02]  /*5a30*/  ISETP.GT.U32.AND P1, PT, R4.reuse, R27, PT ;  /* 0x0000001b0400720c */ /* 0x040fe40003f24070 */
[----:B------:R-:W-:Y:S01]  /*5a40*/  ISETP.GT.U32.AND P2, PT, R4, R41, PT ;  /* 0x000000290400720c */ /* 0x000fe20003f44070 */
[----:B------:R-:W-:Y:S01]  /*5a50*/  @!P5 IMAD.IADD R25, R25, 0x1, -R4 ;  /* 0x000000011919d824 */ /* 0x000fe200078e0a04 */
[----:B------:R-:W-:-:S02]  /*5a60*/  ISETP.GE.AND P0, PT, R52, RZ, PT ;  /* 0x000000ff3400720c */ /* 0x000fc40003f06270 */
[----:B------:R-:W4:Y:S02]  /*5a70*/  LDL.LU R52, [R1+0x854] ;  /* 0x0008540001347983 */ /* 0x000f240000300800 */
[----:B------:R-:W-:Y:S02]  /*5a80*/  ISETP.GT.U32.AND P5, PT, R4, R25, PT ;  /* 0x000000190400720c */ /* 0x000fe40003fa4070 */
[----:B------:R-:W-:Y:S02]  /*5a90*/  ISETP.GE.AND P3, PT, R56, RZ, PT ;  /* 0x000000ff3800720c */ /* 0x000fe40003f66270 */
[----:B------:R-:W4:Y:S01]  /*5aa0*/  LDL.LU R56, [R1+0x858] ;  /* 0x0008580001387983 */ /* 0x000f220000300800 */
[--C-:B------:R-:W-:Y:S02]  /*5ab0*/  @!P1 IMAD.IADD R27, R27, 0x1, -R4.reuse ;  /* 0x000000011b1b9824 */ /* 0x100fe400078e0a04 */
[----:B------:R-:W-:Y:S01]  /*5ac0*/  @!P2 IMAD.IADD R41, R41, 0x1, -R4 ;  /* 0x000000012929a824 */ /* 0x000fe200078e0a04 */
[----:B------:R0:W-:Y:S01]  /*5ad0*/  STL [R1+0x194], R13 ;  /* 0x0001940d01007387 */ /* 0x0001e20000100800 */
[----:B------:R-:W-:-:S02]  /*5ae0*/  IABS R37, R3 ;  /* 0x0000000300257213 */ /* 0x000fc40000000000 */
[----:B------:R-:W-:Y:S01]  /*5af0*/  ISETP.GE.AND P2, PT, R3, RZ, PT ;  /* 0x000000ff0300720c */ /* 0x000fe20003f46270 */
[----:B------:R-:W-:Y:S02]  /*5b00*/  IMAD.MOV.U32 R3, RZ, RZ, R27 ;  /* 0x000000ffff037224 */ /* 0x000fe400078e001b */
[----:B0-----:R-:W-:Y:S02]  /*5b10*/  IMAD.MOV.U32 R13, RZ, RZ, R30 ;  /* 0x000000ffff0d7224 */ /* 0x001fe400078e001e */
[----:B------:R-:W-:Y:S02]  /*5b20*/  @!P4 IMAD.MOV R3, RZ, RZ, -R3 ;  /* 0x000000ffff03c224 */ /* 0x000fe400078e0a03 */
[----:B------:R-:W-:Y:S02]  /*5b30*/  @!P6 IMAD.MOV R13, RZ, RZ, -R13 ;  /* 0x000000ffff0de224 */ /* 0x000fe400078e0a0d */
[----:B------:R-:W-:-:S03]  /*5b40*/  @!P5 IMAD.IADD R25, R25, 0x1, -R4 ;  /* 0x000000011919d824 */ /* 0x000fc600078e0a04 */
[----:B------:R-:W-:Y:S04]  /*5b50*/  STL [R1+0x198], R13 ;  /* 0x0001980d01007387 */ /* 0x000fe80000100800 */
[----:B------:R0:W-:Y:S02]  /*5b60*/  STL [R1+0x188], R3 ;  /* 0x0001880301007387 */ /* 0x0001e40000100800 */
[----:B0-----:R-:W-:-:S04]  /*5b70*/  IMAD.MOV.U32 R3, RZ, RZ, R25 ;  /* 0x000000ffff037224 */ /* 0x001fc800078e0019 */
[----:B------:R-:W-:-:S05]  /*5b80*/  @!P0 IMAD.MOV R3, RZ, RZ, -R3 ;  /* 0x000000ffff038224 */ /* 0x000fca00078e0a03 */
[----:B------:R0:W-:Y:S04]  /*5b90*/  STL [R1+0x1a0], R3 ;  /* 0x0001a00301007387 */ /* 0x0001e80000100800 */
[----:B0-----:R-:W4:Y:S01]  /*5ba0*/  LDL.LU R3, [R1+0x85c] ;  /* 0x00085c0001037983 */ /* 0x001f220000300800 */
[----:B------:R-:W-:-:S05]  /*5bb0*/  IABS R34, R51 ;  /* 0x0000003300227213 */ /* 0x000fca0000000000 */
[----:B------:R-:W-:-:S04]  /*5bc0*/  IMAD.HI.U32 R35, R0, R34, RZ ;  /* 0x0000002200237227 */ /* 0x000fc800078e00ff */
[----:B------:R-:W-:-:S04]  /*5bd0*/  IMAD.MOV R35, RZ, RZ, -R35 ;  /* 0x000000ffff237224 */ /* 0x000fc800078e0a23 */
[----:B------:R-:W-:Y:S01]  /*5be0*/  IMAD R34, R4, R35, R34 ;  /* 0x0000002304227224 */ /* 0x000fe200078e0222 */
[----:B------:R-:W-:Y:S01]  /*5bf0*/  IABS R36, R59 ;  /* 0x0000003b00247213 */ /* 0x000fe20000000000 */
[----:B------:R-:W-:-:S03]  /*5c00*/  IMAD.HI.U32 R42, R0, R37, RZ ;  /* 0x00000025002a7227 */ /* 0x000fc600078e00ff */
[----:B------:R-:W-:Y:S01]  /*5c10*/  ISETP.GT.U32.AND P5, PT, R4, R34, PT ;  /* 0x000000220400720c */ /* 0x000fe20003fa4070 */
[----:B------:R-:W-:Y:S02]  /*5c20*/  IMAD.MOV R42, RZ, RZ, -R42 ;  /* 0x000000ffff2a7224 */ /* 0x000fe400078e0a2a */
[----:B------:R-:W-:-:S04]  /*5c30*/  IMAD.HI.U32 R40, R0, R36, RZ ;  /* 0x0000002400287227 */ /* 0x000fc800078e00ff */
[----:B------:R-:W-:Y:S02]  /*5c40*/  IMAD R37, R4, R42, R37 ;  /* 0x0000002a04257224 */ /* 0x000fe400078e0225 */
[----:B------:R-:W-:-:S04]  /*5c50*/  IMAD.MOV R40, RZ, RZ, -R40 ;  /* 0x000000ffff287224 */ /* 0x000fc800078e0a28 */
[----:B------:R-:W-:Y:S01]  /*5c60*/  @!P5 IMAD.IADD R34, R34, 0x1, -R4 ;  /* 0x000000012222d824 */ /* 0x000fe200078e0a04 */
[C---:B------:R-:W-:Y:S01]  /*5c70*/  ISETP.GT.U32.AND P6, PT, R4.reuse, R37, PT ;  /* 0x000000250400720c */ /* 0x040fe20003fc4070 */
[----:B------:R-:W-:-:S03]  /*5c80*/  IMAD R36, R4, R40, R36 ;  /* 0x0000002804247224 */ /* 0x000fc600078e0224 */
[C---:B------:R-:W-:Y:S02]  /*5c90*/  ISETP.GT.U32.AND P5, PT, R4.reuse, R34, PT ;  /* 0x000000220400720c */ /* 0x040fe40003fa4070 */
[----:B------:R-:W-:-:S07]  /*5ca0*/  ISETP.GT.U32.AND P1, PT, R4, R36, PT ;  /* 0x000000240400720c */ /* 0x000fce0003f24070 */
[----:B------:R-:W-:Y:S01]  /*5cb0*/  @!P6 IMAD.IADD R37, R37, 0x1, -R4 ;  /* 0x000000012525e824 */ /* 0x000fe200078e0a04 */
[----:B------:R-:W-:-:S03]  /*5cc0*/  ISETP.GT.U32.AND P6, PT, R4, R41, PT ;  /* 0x000000290400720c */ /* 0x000fc60003fc4070 */
[--C-:B------:R-:W-:Y:S01]  /*5cd0*/  @!P5 IMAD.IADD R34, R34, 0x1, -R4.reuse ;  /* 0x000000012222d824 */ /* 0x100fe200078e0a04 */
[----:B------:R-:W-:Y:S02]  /*5ce0*/  ISETP.GE.AND P5, PT, R51, RZ, PT ;  /* 0x000000ff3300720c */ /* 0x000fe40003fa6270 */
[----:B------:R-:W4:Y:S01]  /*5cf0*/  LDL.LU R51, [R1+0x860] ;  /* 0x0008600001337983 */ /* 0x000f220000300800 */
[----:B------:R-:W-:Y:S01]  /*5d00*/  @!P1 IMAD.IADD R36, R36, 0x1, -R4 ;  /* 0x0000000124249824 */ /* 0x000fe200078e0a04 */
[----:B------:R-:W-:-:S04]  /*5d10*/  ISETP.GT.U32.AND P1, PT, R4, R37, PT ;  /* 0x000000250400720c */ /* 0x000fc80003f24070 */
[----:B------:R-:W-:Y:S01]  /*5d20*/  ISETP.GT.U32.AND P4, PT, R4, R36, PT ;  /* 0x000000240400720c */ /* 0x000fe20003f84070 */
[----:B------:R-:W-:Y:S01]  /*5d30*/  @!P6 IMAD.IADD R41, R41, 0x1, -R4 ;  /* 0x000000012929e824 */ /* 0x000fe200078e0a04 */
[----:B------:R-:W-:-:S03]  /*5d40*/  IABS R40, R53 ;  /* 0x0000003500287213 */ /* 0x000fc60000000000 */
[----:B------:R-:W-:-:S04]  /*5d50*/  IMAD.MOV.U32 R22, RZ, RZ, R41 ;  /* 0x000000ffff167224 */ /* 0x000fc800078e0029 */
[----:B------:R-:W-:-:S04]  /*5d60*/  @!P1 IMAD.IADD R37, R37, 0x1, -R4 ;  /* 0x0000000125259824 */ /* 0x000fc800078e0a04 */
[----:B------:R-:W-:Y:S01]  /*5d70*/  @!P4 IMAD.IADD R36, R36, 0x1, -R4 ;  /* 0x000000012424c824 */ /* 0x000fe200078e0a04 */
[----:B------:R-:W-:Y:S01]  /*5d80*/  ISETP.GE.AND P1, PT, R59, RZ, PT ;  /* 0x000000ff3b00720c */ /* 0x000fe20003f26270 */
[----:B------:R-:W-:Y:S02]  /*5d90*/  IMAD.MOV.U32 R13, RZ, RZ, R37 ;  /* 0x000000ffff0d7224 */ /* 0x000fe400078e0025 */
[----:B------:R-:W-:Y:S02]  /*5da0*/  @!P3 IMAD.MOV R22, RZ, RZ, -R22 ;  /* 0x000000ffff16b224 */ /* 0x000fe400078e0a16 */
[----:B------:R-:W-:-:S04]  /*5db0*/  IMAD.HI.U32 R44, R0, R40, RZ ;  /* 0x00000028002c7227 */ /* 0x000fc800078e00ff */
[----:B------:R-:W-:Y:S02]  /*5dc0*/  @!P2 IMAD.MOV R13, RZ, RZ, -R13 ;  /* 0x000000ffff0da224 */ /* 0x000fe400078e0a0d */
[----:B------:R-:W-:-:S04]  /*5dd0*/  IMAD.MOV R44, RZ, RZ, -R44 ;  /* 0x000000ffff2c7224 */ /* 0x000fc800078e0a2c */
[----:B------:R-:W-:-:S05]  /*5de0*/  IMAD R40, R4, R44, R40 ;  /* 0x0000002c04287224 */ /* 0x000fca00078e0228 */
[----:B------:R-:W-:-:S13]  /*5df0*/  ISETP.GT.U32.AND P0, PT, R4, R40, PT ;  /* 0x000000280400720c */ /* 0x000fda0003f04070 */
[----:B------:R-:W-:Y:S01]  /*5e00*/  @!P0 IMAD.IADD R40, R40, 0x1, -R4 ;  /* 0x0000000128288824 */ /* 0x000fe200078e0a04 */
[----:B--2---:R-:W-:-:S05]  /*5e10*/  IABS R35, R61 ;  /* 0x0000003d00237213 */ /* 0x004fca0000000000 */
[----:B------:R-:W-:Y:S01]  /*5e20*/  IMAD.HI.U32 R42, R0, R35, RZ ;  /* 0x00000023002a7227 */ /* 0x000fe200078e00ff */
[----:B---3--:R-:W-:-:S03]  /*5e30*/  IABS R39, R38 ;  /* 0x0000002600277213 */ /* 0x008fc60000000000 */
[----:B------:R-:W-:Y:S02]  /*5e40*/  IMAD.MOV R42, RZ, RZ, -R42 ;  /* 0x000000ffff2a7224 */ /* 0x000fe400078e0a2a */
[----:B------:R-:W-:-:S04]  /*5e50*/  IMAD.HI.U32 R30, R0, R39, RZ ;  /* 0x00000027001e7227 */ /* 0x000fc800078e00ff */
[----:B------:R-:W-:Y:S02]  /*5e60*/  IMAD R35, R4, R42, R35 ;  /* 0x0000002a04237224 */ /* 0x000fe400078e0223 */
[----:B------:R-:W-:-:S03]  /*5e70*/  IMAD.MOV R30, RZ, RZ, -R30 ;  /* 0x000000ffff1e7224 */ /* 0x000fc600078e0a1e */
[C---:B------:R-:W-:Y:S01]  /*5e80*/  ISETP.GT.U32.AND P6, PT, R4.reuse, R35, PT ;  /* 0x000000230400720c */ /* 0x040fe20003fc4070 */
[----:B------:R-:W-:-:S05]  /*5e90*/  IMAD R39, R4, R30, R39 ;  /* 0x0000001e04277224 */ /* 0x000fca00078e0227 */
[----:B------:R-:W-:-:S07]  /*5ea0*/  ISETP.GT.U32.AND P4, PT, R4, R39, PT ;  /* 0x000000270400720c */ /* 0x000fce0003f84070 */
[--C-:B------:R-:W-:Y:S01]  /*5eb0*/  @!P6 IMAD.IADD R35, R35, 0x1, -R4.reuse ;  /* 0x000000012323e824 */ /* 0x100fe200078e0a04 */
[----:B------:R-:W-:Y:S02]  /*5ec0*/  ISETP.GE.AND P6, PT, R61, RZ, PT ;  /* 0x000000ff3d00720c */ /* 0x000fe40003fc6270 */
[----:B------:R-:W2:Y:S02]  /*5ed0*/  LDL.LU R61, [R1+0x864] ;  /* 0x00086400013d7983 */ /* 0x000ea40000300800 */
[----:B------:R-:W-:Y:S02]  /*5ee0*/  ISETP.GT.U32.AND P2, PT, R4, R35, PT ;  /* 0x000000230400720c */ /* 0x000fe40003f44070 */
[----:B------:R0:W-:Y:S01]  /*5ef0*/  STL [R1+0x18c], R22 ;  /* 0x00018c1601007387 */ /* 0x0001e20000100800 */
[----:B------:R-:W-:-:S03]  /*5f00*/  @!P4 IMAD.IADD R39, R39, 0x1, -R4 ;  /* 0x000000012727c824 */ /* 0x000fc600078e0a04 */
[----:B------:R1:W-:Y:S01]  /*5f10*/  STL [R1+0x190], R13 ;  /* 0x0001900d01007387 */ /* 0x0003e20000100800 */
[----:B0-----:R-:W-:Y:S02]  /*5f20*/  IMAD.MOV.U32 R22, RZ, RZ, R36 ;  /* 0x000000ffff167224 */ /* 0x001fe400078e0024 */
[----:B-1----:R-:W-:Y:S02]  /*5f30*/  IMAD.MOV.U32 R13, RZ, RZ, R34 ;  /* 0x000000ffff0d7224 */ /* 0x002fe400078e0022 */
[----:B------:R-:W-:Y:S01]  /*5f40*/  @!P1 IMAD.MOV R22, RZ, RZ, -R22 ;  /* 0x000000ffff169224 */ /* 0x000fe200078e0a16 */
[----:B------:R-:W-:Y:S01]  /*5f50*/  ISETP.GT.U32.AND P3, PT, R4, R39, PT ;  /* 0x000000270400720c */ /* 0x000fe20003f64070 */
[----:B------:R-:W-:Y:S02]  /*5f60*/  @!P5 IMAD.MOV R13, RZ, RZ, -R13 ;  /* 0x000000ffff0dd224 */ /* 0x000fe400078e0a0d */
[----:B------:R-:W-:Y:S01]  /*5f70*/  @!P2 IMAD.IADD R35, R35, 0x1, -R4 ;  /* 0x000000012323a824 */ /* 0x000fe200078e0a04 */
[----:B------:R-:W-:Y:S01]  /*5f80*/  STL [R1+0x1c0], R22 ;  /* 0x0001c01601007387 */ /* 0x000fe20000100800 */
[----:B----4-:R-:W-:-:S02]  /*5f90*/  IABS R25, R52 ;  /* 0x0000003400197213 */ /* 0x010fc40000000000 */
[----:B------:R-:W-:Y:S01]  /*5fa0*/  ISETP.GE.AND P2, PT, R52, RZ, PT ;  /* 0x000000ff3400720c */ /* 0x000fe20003f46270 */
[----:B------:R-:W-:Y:S04]  /*5fb0*/  STL [R1+0x1c4], R13 ;  /* 0x0001c40d01007387 */ /* 0x000fe80000100800 */
[----:B------:R-:W3:Y:S01]  /*5fc0*/  LDL.LU R52, [R1+0x868] ;  /* 0x0008680001347983 */ /* 0x000ee20000300800 */
[----:B------:R-:W-:Y:S01]  /*5fd0*/  IMAD.HI.U32 R42, R0, R25, RZ ;  /* 0x00000019002a7227 */ /* 0x000fe200078e00ff */
[----:B------:R-:W-:-:S03]  /*5fe0*/  IABS R27, R56 ;  /* 0x00000038001b7213 */ /* 0x000fc60000000000 */
[----:B------:R-:W-:Y:S02]  /*5ff0*/  IMAD.MOV R42, RZ, RZ, -R42 ;  /* 0x000000ffff2a7224 */ /* 0x000fe400078e0a2a */
[----:B------:R-:W-:Y:S01]  /*6000*/  @!P3 IMAD.IADD R39, R39, 0x1, -R4 ;  /* 0x000000012727b824 */ /* 0x000fe200078e0a04 */
[----:B------:R-:W-:Y:S02]  /*6010*/  ISETP.GE.AND P3, PT, R56, RZ, PT ;  /* 0x000000ff3800720c */ /* 0x000fe40003f66270 */
[----:B------:R-:W4:Y:S01]  /*6020*/  LDL.LU R56, [R1+0x86c] ;  /* 0x00086c0001387983 */ /* 0x000f220000300800 */
[C---:B------:R-:W-:Y:S01]  /*6030*/  IMAD R25, R4.reuse, R42, R25 ;  /* 0x0000002a04197224 */ /* 0x040fe200078e0219 */
[----:B------:R-:W-:-:S04]  /*6040*/  ISETP.GT.U32.AND P4, PT, R4, R40, PT ;  /* 0x000000280400720c */ /* 0x000fc80003f84070 */
[----:B------:R-:W-:Y:S02]  /*6050*/  ISETP.GT.U32.AND P1, PT, R4, R25, PT ;  /* 0x000000190400720c */ /* 0x000fe40003f24070 */
[----:B------:R-:W-:-:S07]  /*6060*/  ISETP.GE.AND P0, PT, R53, RZ, PT ;  /* 0x000000ff3500720c */ /* 0x000fce0003f06270 */
[----:B------:R-:W-:-:S04]  /*6070*/  @!P4 IMAD.IADD R40, R40, 0x1, -R4 ;  /* 0x000000012828c824 */ /* 0x000fc800078e0a04 */
[----:B------:R-:W-:Y:S01]  /*6080*/  @!P1 IMAD.IADD R25, R25, 0x1, -R4 ;  /* 0x0000000119199824 */ /* 0x000fe200078e0a04 */
[----:B------:R-:W-:Y:S02]  /*6090*/  IABS R37, R3 ;  /* 0x0000000300257213 */ /* 0x000fe40000000000 */
        /* <DEDUP_REMOVED lines=12> */
[----:B------:R-:W-:Y:S02]  /*6160*/  IMAD.MOV.U32 R22, RZ, RZ, R35 ;  /* 0x000000ffff167224 */ /* 0x000fe400078e0023 */
[----:B------:R-:W-:-:S10]  /*6170*/  IMAD.MOV.U32 R13, RZ, RZ, R39 ;  /* 0x000000ffff0d7224 */ /* 0x000fd400078e0027 */
[----:B------:R-:W-:Y:S01]  /*6180*/  @!P4 IMAD.IADD R27, R27, 0x1, -R4 ;  /* 0x000000011b1bc824 */ /* 0x000fe200078e0a04 */
[----:B------:R-:W-:Y:S01]  /*6190*/  ISETP.GT.U32.AND P4, PT, R4, R25, PT ;  /* 0x000000190400720c */ /* 0x000fe20003f84070 */
[----:B------:R-:W-:Y:S02]  /*61a0*/  @!P6 IMAD.MOV R22, RZ, RZ, -R22 ;  /* 0x000000ffff16e224 */ /* 0x000fe400078e0a16 */
[----:B------:R-:W-:-:S03]  /*61b0*/  @!P5 IMAD.MOV R13, RZ, RZ, -R13 ;  /* 0x000000ffff0dd224 */ /* 0x000fc600078e0a0d */
[----:B------:R-:W-:Y:S04]  /*61c0*/  STL [R1+0x1b8], R22 ;  /* 0x0001b81601007387 */ /* 0x000fe80000100800 */
[----:B------:R0:W-:Y:S03]  /*61d0*/  STL [R1+0x1a8], R13 ;  /* 0x0001a80d01007387 */ /* 0x0001e60000100800 */
[----:B------:R-:W-:Y:S01]  /*61e0*/  @!P4 IMAD.IADD R25, R25, 0x1, -R4 ;  /* 0x000000011919c824 */ /* 0x000fe200078e0a04 */
[----:B------:R-:W4:Y:S03]  /*61f0*/  LDL.LU R53, [R1+0x87c] ;  /* 0x00087c0001357983 */ /* 0x000f260000300800 */
[----:B0-----:R-:W-:-:S04]  /*6200*/  IMAD.MOV.U32 R13, RZ, RZ, R25 ;  /* 0x000000ffff0d7224 */ /* 0x001fc800078e0019 */
[----:B------:R-:W-:Y:S01]  /*6210*/  @!P2 IMAD.MOV R13, RZ, RZ, -R13 ;  /* 0x000000ffff0da224 */ /* 0x000fe200078e0a0d */
[----:B------:R-:W-:Y:S01]  /*6220*/  IABS R34, R51 ;  /* 0x0000003300227213 */ /* 0x000fe20000000000 */
[----:B------:R-:W-:Y:S01]  /*6230*/  IMAD.HI.U32 R36, R0, R37, RZ ;  /* 0x0000002500247227 */ /* 0x000fe200078e00ff */
[----:B------:R-:W-:Y:S02]  /*6240*/  ISETP.GE.AND P5, PT, R51, RZ, PT ;  /* 0x000000ff3300720c */ /* 0x000fe40003fa6270 */
[----:B------:R0:W-:Y:S01]  /*6250*/  STL [R1+0x1b4], R13 ;  /* 0x0001b40d01007387 */ /* 0x0001e20000100800 */
[----:B------:R-:W-:-:S03]  /*6260*/  IMAD.MOV R36, RZ, RZ, -R36 ;  /* 0x000000ffff247224 */ /* 0x000fc600078e0a24 */
[----:B------:R-:W4:Y:S01]  /*6270*/  LDL.LU R51, [R1+0x880] ;  /* 0x0008800001337983 */ /* 0x000f220000300800 */
[----:B------:R-:W-:-:S05]  /*6280*/  IMAD R37, R4, R36, R37 ;  /* 0x0000002404257224 */ /* 0x000fca00078e0225 */
[C---:B------:R-:W-:Y:S02]  /*6290*/  ISETP.GT.U32.AND P6, PT, R4.reuse, R37, PT ;  /* 0x000000250400720c */ /* 0x040fe40003fc4070 */
[----:B------:R-:W-:Y:S01]  /*62a0*/  ISETP.GT.U32.AND P0, PT, R4, R27, PT ;  /* 0x0000001b0400720c */ /* 0x000fe20003f04070 */
[----:B------:R-:W-:-:S04]  /*62b0*/  IMAD.HI.U32 R36, R0, R34, RZ ;  /* 0x0000002200247227 */ /* 0x000fc800078e00ff */
[----:B------:R-:W-:-:S06]  /*62c0*/  IMAD.MOV R36, RZ, RZ, -R36 ;  /* 0x000000ffff247224 */ /* 0x000fcc00078e0a24 */
[--C-:B------:R-:W-:Y:S02]  /*62d0*/  @!P6 IMAD.IADD R37, R37, 0x1, -R4.reuse ;  /* 0x000000012525e824 */ /* 0x100fe400078e0a04 */
[----:B------:R-:W-:-:S03]  /*62e0*/  @!P0 IMAD.IADD R27, R27, 0x1, -R4 ;  /* 0x000000011b1b8824 */ /* 0x000fc600078e0a04 */
[C---:B------:R-:W-:Y:S01]  /*62f0*/  ISETP.GT.U32.AND P6, PT, R4.reuse, R37, PT ;  /* 0x000000250400720c */ /* 0x040fe20003fc4070 */
[----:B------:R-:W-:Y:S02]  /*6300*/  IMAD R34, R4, R36, R34 ;  /* 0x0000002404227224 */ /* 0x000fe400078e0222 */
[----:B0-----:R-:W-:-:S04]  /*6310*/  IMAD.MOV.U32 R13, RZ, RZ, R27 ;  /* 0x000000ffff0d7224 */ /* 0x001fc800078e001b */
[----:B------:R-:W-:Y:S01]  /*6320*/  @!P3 IMAD.MOV R13, RZ, RZ, -R13 ;  /* 0x000000ffff0db224 */ /* 0x000fe200078e0a0d */
[----:B------:R-:W-:-:S05]  /*6330*/  ISETP.GT.U32.AND P3, PT, R4, R34, PT ;  /* 0x000000220400720c */ /* 0x000fca0003f64070 */
[----:B------:R-:W-:-:S08]  /*6340*/  @!P6 IMAD.IADD R37, R37, 0x1, -R4 ;  /* 0x000000012525e824 */ /* 0x000fd000078e0a04 */
[----:B------:R-:W-:Y:S01]  /*6350*/  @!P3 IMAD.IADD R34, R34, 0x1, -R4 ;  /* 0x000000012222b824 */ /* 0x000fe200078e0a04 */
[----:B--2---:R-:W-:Y:S02]  /*6360*/  IABS R30, R61 ;  /* 0x0000003d001e7213 */ /* 0x004fe40000000000 */
[----:B------:R-:W-:Y:S02]  /*6370*/  ISETP.GE.AND P4, PT, R61, RZ, PT ;  /* 0x000000ff3d00720c */ /* 0x000fe40003f86270 */
[----:B------:R-:W2:Y:S01]  /*6380*/  LDL.LU R61, [R1+0x884] ;  /* 0x00088400013d7983 */ /* 0x000ea20000300800 */
[----:B------:R-:W-:-:S04]  /*6390*/  IMAD.HI.U32 R35, R0, R30, RZ ;  /* 0x0000001e00237227 */ /* 0x000fc800078e00ff */
[----:B------:R-:W-:-:S04]  /*63a0*/  IMAD.MOV R35, RZ, RZ, -R35 ;  /* 0x000000ffff237224 */ /* 0x000fc800078e0a23 */
[----:B------:R-:W-:-:S05]  /*63b0*/  IMAD R30, R4, R35, R30 ;  /* 0x00000023041e7224 */ /* 0x000fca00078e021e */
[----:B------:R-:W-:Y:S02]  /*63c0*/  ISETP.GT.U32.AND P6, PT, R4, R30, PT ;  /* 0x0000001e0400720c */ /* 0x000fe40003fc4070 */
[----:B---3--:R-:W-:-:S05]  /*63d0*/  IABS R25, R52 ;  /* 0x0000003400197213 */ /* 0x008fca0000000000 */
[----:B------:R-:W-:-:S04]  /*63e0*/  IMAD.HI.U32 R39, R0, R25, RZ ;  /* 0x0000001900277227 */ /* 0x000fc800078e00ff */
[----:B------:R-:W-:Y:S01]  /*63f0*/  IMAD.MOV R39, RZ, RZ, -R39 ;  /* 0x000000ffff277224 */ /* 0x000fe200078e0a27 */
[----:B----4-:R-:W-:Y:S01]  /*6400*/  IABS R41, R56 ;  /* 0x0000003800297213 */ /* 0x010fe20000000000 */
[----:B------:R-:W-:Y:S01]  /*6410*/  @!P6 IMAD.IADD R30, R30, 0x1, -R4 ;  /* 0x000000011e1ee824 */ /* 0x000fe200078e0a04 */
[C---:B------:R-:W-:Y:S01]  /*6420*/  ISETP.GT.U32.AND P6, PT, R4.reuse, R34, PT ;  /* 0x000000220400720c */ /* 0x040fe20003fc4070 */
[----:B------:R-:W-:Y:S02]  /*6430*/  IMAD R25, R4, R39, R25 ;  /* 0x0000002704197224 */ /* 0x000fe400078e0219 */
[----:B------:R-:W-:Y:S01]  /*6440*/  IMAD.HI.U32 R27, R0, R41, RZ ;  /* 0x00000029001b7227 */ /* 0x000fe200078e00ff */
[----:B------:R0:W-:Y:S02]  /*6450*/  STL [R1+0x1bc], R13 ;  /* 0x0001bc0d01007387 */ /* 0x0001e40000100800 */
[----:B------:R-:W-:Y:S01]  /*6460*/  ISETP.GT.U32.AND P3, PT, R4, R25, PT ;  /* 0x000000190400720c */ /* 0x000fe20003f64070 */
        /* <DEDUP_REMOVED lines=9> */
[----:B------:R-:W3:Y:S02]  /*6500*/  LDL.LU R52, [R1+0x888] ;  /* 0x0008880001347983 */ /* 0x000ee40000300800 */
[----:B------:R-:W-:Y:S02]  /*6510*/  ISETP.GT.U32.AND P3, PT, R4, R25, PT ;  /* 0x000000190400720c */ /* 0x000fe40003f64070 */
[----:B------:R-:W-:Y:S02]  /*6520*/  ISETP.GE.AND P2, PT, R56, RZ, PT ;  /* 0x000000ff3800720c */ /* 0x000fe40003f46270 */
[----:B------:R-:W4:Y:S01]  /*6530*/  LDL.LU R56, [R1+0x88c] ;  /* 0x00088c0001387983 */ /* 0x000f220000300800 */
[--C-:B------:R-:W-:Y:S02]  /*6540*/  @!P1 IMAD.IADD R30, R30, 0x1, -R4.reuse ;  /* 0x000000011e1e9824 */ /* 0x100fe400078e0a04 */
[----:B------:R-:W-:Y:S01]  /*6550*/  @!P6 IMAD.IADD R41, R41, 0x1, -R4 ;  /* 0x000000012929e824 */ /* 0x000fe200078e0a04 */
[----:B------:R0:W-:Y:S02]  /*6560*/  STL [R1+0x17c], R13 ;  /* 0x00017c0d01007387 */ /* 0x0001e40000100800 */
[----:B0-----:R-:W-:-:S04]  /*6570*/  IMAD.MOV.U32 R13, RZ, RZ, R34 ;  /* 0x000000ffff0d7224 */ /* 0x001fc800078e0022 */
[----:B------:R-:W-:Y:S02]  /*6580*/  @!P5 IMAD.MOV R13, RZ, RZ, -R13 ;  /* 0x000000ffff0dd224 */ /* 0x000fe400078e0a0d */
[----:B------:R-:W-:-:S03]  /*6590*/  @!P3 IMAD.IADD R25, R25, 0x1, -R4 ;  /* 0x000000011919b824 */ /* 0x000fc600078e0a04 */
[----:B------:R-:W-:Y:S01]  /*65a0*/  STL [R1+0x174], R13 ;  /* 0x0001740d01007387 */ /* 0x000fe20000100800 */
[----:B------:R-:W-:Y:S02]  /*65b0*/  IABS R40, R3 ;  /* 0x0000000300287213 */ /* 0x000fe40000000000 */
[----:B------:R-:W-:Y:S01]  /*65c0*/  ISETP.GE.AND P6, PT, R3, RZ, PT ;  /* 0x000000ff0300720c */ /* 0x000fe20003fc6270 */
[----:B------:R-:W-:-:S04]  /*65d0*/  IMAD.MOV.U32 R3, RZ, RZ, R30 ;  /* 0x000000ffff037224 */ /* 0x000fc800078e001e */
[----:B------:R-:W-:-:S05]  /*65e0*/  @!P4 IMAD.MOV R3, RZ, RZ, -R3 ;  /* 0x000000ffff03c224 */ /* 0x000fca00078e0a03 */
[----:B------:R0:W-:Y:S02]  /*65f0*/  STL [R1+0x160], R3 ;  /* 0x0001600301007387 */ /* 0x0001e40000100800 */
[----:B0-----:R-:W-:-:S04]  /*6600*/  IMAD.MOV.U32 R3, RZ, RZ, R25 ;  /* 0x000000ffff037224 */ /* 0x001fc800078e0019 */
[----:B------:R-:W-:-:S05]  /*6610*/  @!P0 IMAD.MOV R3, RZ, RZ, -R3 ;  /* 0x000000ffff038224 */ /* 0x000fca00078e0a03 */
[----:B------:R0:W-:Y:S04]  /*6620*/  STL [R1+0x54], R3 ;  /* 0x0000540301007387 */ /* 0x0001e80000100800 */
[----:B0-----:R-:W4:Y:S01]  /*6630*/  LDL.LU R3, [R1+0x890] ;  /* 0x0008900001037983 */ /* 0x001f220000300800 */
[----:B------:R-:W-:Y:S01]  /*6640*/  IABS R36, R59 ;  /* 0x0000003b00247213 */ /* 0x000fe20000000000 */
[----:B------:R-:W-:Y:S01]  /*6650*/  IMAD.HI.U32 R42, R0, R40, RZ ;  /* 0x00000028002a7227 */ /* 0x000fe200078e00ff */
[----:B------:R-:W-:-:S03]  /*6660*/  IABS R35, R38 ;  /* 0x0000002600237213 */ /* 0x000fc60000000000 */
[----:B------:R-:W-:Y:S02]  /*6670*/  IMAD.MOV R42, RZ, RZ, -R42 ;  /* 0x000000ffff2a7224 */ /* 0x000fe400078e0a2a */
[----:B------:R-:W-:-:S04]  /*6680*/  IMAD.HI.U32 R39, R0, R36, RZ ;  /* 0x0000002400277227 */ /* 0x000fc800078e00ff */
[----:B------:R-:W-:-:S04]  /*6690*/  IMAD.HI.U32 R27, R0, R35, RZ ;  /* 0x00000023001b7227 */ /* 0x000fc800078e00ff */
[C---:B------:R-:W-:Y:S02]  /*66a0*/  IMAD R40, R4.reuse, R42, R40 ;  /* 0x0000002a04287224 */ /* 0x040fe400078e0228 */
[----:B------:R-:W-:Y:S02]  /*66b0*/  IMAD.MOV R39, RZ, RZ, -R39 ;  /* 0x000000ffff277224 */ /* 0x000fe400078e0a27 */
[----:B------:R-:W-:Y:S01]  /*66c0*/  IMAD.MOV R27, RZ, RZ, -R27 ;  /* 0x000000ffff1b7224 */ /* 0x000fe200078e0a1b */
[C---:B------:R-:W-:Y:S01]  /*66d0*/  ISETP.GT.U32.AND P5, PT, R4.reuse, R40, PT ;  /* 0x000000280400720c */ /* 0x040fe20003fa4070 */
[C---:B------:R-:W-:Y:S02]  /*66e0*/  IMAD R36, R4.reuse, R39, R36 ;  /* 0x0000002704247224 */ /* 0x040fe400078e0224 */
[----:B------:R-:W-:-:S03]  /*66f0*/  IMAD R35, R4, R27, R35 ;  /* 0x0000001b04237224 */ /* 0x000fc600078e0223 */
[C---:B------:R-:W-:Y:S02]  /*6700*/  ISETP.GT.U32.AND P1, PT, R4.reuse, R36, PT ;  /* 0x000000240400720c */ /* 0x040fe40003f24070 */
[----:B------:R-:W-:Y:S02]  /*6710*/  ISETP.GT.U32.AND P3, PT, R4, R35, PT ;  /* 0x000000230400720c */ /* 0x000fe40003f64070 */
[----:B------:R-:W-:-:S03]  /*6720*/  IABS R27, R51 ;  /* 0x00000033001b7213 */ /* 0x000fc60000000000 */
[----:B------:R-:W-:Y:S01]  /*6730*/  @!P5 IMAD.IADD R40, R40, 0x1, -R4 ;  /* 0x000000012828d824 */ /* 0x000fe200078e0a04 */
[----:B------:R-:W-:Y:S01]  /*6740*/  ISETP.GT.U32.AND P5, PT, R4, R41, PT ;  /* 0x000000290400720c */ /* 0x000fe20003fa4070 */
[----:B------:R-:W-:-:S04]  /*6750*/  IMAD.HI.U32 R42, R0, R27, RZ ;  /* 0x0000001b002a7227 */ /* 0x000fc800078e00ff */
[--C-:B------:R-:W-:Y:S01]  /*6760*/  @!P1 IMAD.IADD R36, R36, 0x1, -R4.reuse ;  /* 0x0000000124249824 */ /* 0x100fe200078e0a04 */
[----:B------:R-:W-:Y:S01]  /*6770*/  ISETP.GT.U32.AND P1, PT, R4, R40, PT ;  /* 0x000000280400720c */ /* 0x000fe20003f24070 */
[----:B------:R-:W-:Y:S02]  /*6780*/  @!P3 IMAD.IADD R35, R35, 0x1, -R4 ;  /* 0x000000012323b824 */ /* 0x000fe400078e0a04 */
[----:B------:R-:W-:-:S03]  /*6790*/  IMAD.MOV R42, RZ, RZ, -R42 ;  /* 0x000000ffff2a7224 */ /* 0x000fc600078e0a2a */
[C---:B------:R-:W-:Y:S01]  /*67a0*/  ISETP.GT.U32.AND P3, PT, R4.reuse, R35, PT ;  /* 0x000000230400720c */ /* 0x040fe20003f64070 */
[C---:B------:R-:W-:Y:S01]  /*67b0*/  IMAD R27, R4.reuse, R42, R27 ;  /* 0x0000002a041b7224 */ /* 0x040fe200078e021b */
[----:B------:R-:W-:Y:S01]  /*67c0*/  ISETP.GT.U32.AND P4, PT, R4, R36, PT ;  /* 0x000000240400720c */ /* 0x000fe20003f84070 */
[----:B------:R-:W-:-:S03]  /*67d0*/  @!P5 IMAD.IADD R41, R41, 0x1, -R4 ;  /* 0x000000012929d824 */ /* 0x000fc600078e0a04 */
[----:B------:R-:W-:Y:S01]  /*67e0*/  ISETP.GT.U32.AND P5, PT, R4, R27, PT ;  /* 0x0000001b0400720c */ /* 0x000fe20003fa4070 */
[----:B------:R-:W-:Y:S01]  /*67f0*/  @!P1 IMAD.IADD R40, R40, 0x1, -R4 ;  /* 0x0000000128289824 */ /* 0x000fe200078e0a04 */
[----:B------:R-:W-:Y:S01]  /*6800*/  ISETP.GE.AND P1, PT, R59, RZ, PT ;  /* 0x000000ff3b00720c */ /* 0x000fe20003f26270 */
[----:B------:R-:W-:Y:S02]  /*6810*/  IMAD.MOV.U32 R22, RZ, RZ, R41 ;  /* 0x000000ffff167224 */ /* 0x000fe400078e0029 */
[----:B------:R-:W-:Y:S02]  /*6820*/  IMAD.MOV.U32 R13, RZ, RZ, R40 ;  /* 0x000000ffff0d7224 */ /* 0x000fe400078e0028 */
[----:B------:R-:W-:Y:S01]  /*6830*/  @!P3 IMAD.IADD R35, R35, 0x1, -R4 ;  /* 0x000000012323b824 */ /* 0x000fe200078e0a04 */
[----:B------:R-:W-:Y:S01]  /*6840*/  ISETP.GE.AND P3, PT, R38, RZ, PT ;  /* 0x000000ff2600720c */ /* 0x000fe20003f66270 */
[----:B------:R-:W-:Y:S01]  /*6850*/  @!P2 IMAD.MOV R22, RZ, RZ, -R22 ;  /* 0x000000ffff16a224 */ /* 0x000fe200078e0a16 */
[----:B------:R-:W4:Y:S01]  /*6860*/  LDL.LU R38, [R1+0x894] ;  /* 0x0008940001267983 */ /* 0x000f220000300800 */
[----:B------:R-:W-:-:S02]  /*6870*/  @!P6 IMAD.MOV R13, RZ, RZ, -R13 ;  /* 0x000000ffff0de224 */ /* 0x000fc400078e0a0d */
[--C-:B------:R-:W-:Y:S02]  /*6880*/  @!P4 IMAD.IADD R36, R36, 0x1, -R4.reuse ;  /* 0x000000012424c824 */ /* 0x100fe400078e0a04 */
[----:B------:R-:W-:Y:S01]  /*6890*/  @!P5 IMAD.IADD R27, R27, 0x1, -R4 ;  /* 0x000000011b1bd824 */ /* 0x000fe200078e0a04 */
[----:B------:R-:W-:Y:S02]  /*68a0*/  ISETP.GE.AND P5, PT, R51, RZ, PT ;  /* 0x000000ff3300720c */ /* 0x000fe40003fa6270 */
[----:B------:R-:W4:Y:S04]  /*68b0*/  LDL.LU R51, [R1+0x898] ;  /* 0x0008980001337983 */ /* 0x000f280000300800 */
[----:B------:R0:W-:Y:S04]  /*68c0*/  STL [R1+0x3c], R22 ;  /* 0x00003c1601007387 */ /* 0x0001e80000100800 */
[----:B------:R1:W-:Y:S01]  /*68d0*/  STL [R1+0x38], R13 ;  /* 0x0000380d01007387 */ /* 0x0003e20000100800 */
[----:B0-----:R-:W-:-:S02]  /*68e0*/  IMAD.MOV.U32 R22, RZ, RZ, R36 ;  /* 0x000000ffff167224 */ /* 0x001fc400078e0024 */
[----:B-1----:R-:W-:Y:S02]  /*68f0*/  IMAD.MOV.U32 R13, RZ, RZ, R35 ;  /* 0x000000ffff0d7224 */ /* 0x002fe400078e0023 */
[----:B------:R-:W-:Y:S02]  /*6900*/  @!P1 IMAD.MOV R22, RZ, RZ, -R22 ;  /* 0x000000ffff169224 */ /* 0x000fe400078e0a16 */
[----:B------:R-:W-:-:S03]  /*6910*/  @!P3 IMAD.MOV R13, RZ, RZ, -R13 ;  /* 0x000000ffff0db224 */ /* 0x000fc600078e0a0d */
[----:B------:R-:W-:Y:S04]  /*6920*/  STL [R1+0x28], R22 ;  /* 0x0000281601007387 */ /* 0x000fe80000100800 */
[----:B------:R-:W-:Y:S01]  /*6930*/  STL [R1+0x58], R13 ;  /* 0x0000580d01007387 */ /* 0x000fe20000100800 */
[----:B------:R-:W-:-:S05]  /*6940*/  IABS R39, R53 ;  /* 0x0000003500277213 */ /* 0x000fca0000000000 */
[----:B------:R-:W-:-:S04]  /*6950*/  IMAD.HI.U32 R44, R0, R39, RZ ;  /* 0x00000027002c7227 */ /* 0x000fc800078e00ff */
[----:B------:R-:W-:-:S04]  /*6960*/  IMAD.MOV R44, RZ, RZ, -R44 ;  /* 0x000000ffff2c7224 */ /* 0x000fc800078e0a2c */
[----:B------:R-:W-:Y:S01]  /*6970*/  IMAD R39, R4, R44, R39 ;  /* 0x0000002c04277224 */ /* 0x000fe200078e0227 */
[----:B--2---:R-:W-:-:S05]  /*6980*/  IABS R37, R61 ;  /* 0x0000003d00257213 */ /* 0x004fca0000000000 */
[----:B------:R-:W-:Y:S01]  /*6990*/  IMAD.HI.U32 R34, R0, R37, RZ ;  /* 0x0000002500227227 */ /* 0x000fe200078e00ff */
[----:B------:R-:W-:Y:S02]  /*69a0*/  ISETP.GE.AND P3, PT, R61, RZ, PT ;  /* 0x000000ff3d00720c */ /* 0x000fe40003f66270 */
[----:B------:R-:W2:Y:S01]  /*69b0*/  LDL.LU R61, [R1+0x89c] ;  /* 0x00089c00013d7983 */ /* 0x000ea20000300800 */
[----:B------:R-:W-:-:S04]  /*69c0*/  IMAD.MOV R34, RZ, RZ, -R34 ;  /* 0x000000ffff227224 */ /* 0x000fc800078e0a22 */
[----:B------:R-:W-:-:S05]  /*69d0*/  IMAD R37, R4, R34, R37 ;  /* 0x0000002204257224 */ /* 0x000fca00078e0225 */
[C---:B------:R-:W-:Y:S02]  /*69e0*/  ISETP.GT.U32.AND P4, PT, R4.reuse, R37, PT ;  /* 0x000000250400720c */ /* 0x040fe40003f84070 */
[----:B------:R-:W-:-:S11]  /*69f0*/  ISETP.GT.U32.AND P0, PT, R4, R39, PT ;  /* 0x000000270400720c */ /* 0x000fd60003f04070 */
[----:B------:R-:W-:-:S05]  /*6a00*/  @!P4 IMAD.IADD R37, R37, 0x1, -R4 ;  /* 0x000000012525c824 */ /* 0x000fca00078e0a04 */
[----:B------:R-:W-:Y:S01]  /*6a10*/  ISETP.GT.U32.AND P4, PT, R4, R37, PT ;  /* 0x000000250400720c */ /* 0x000fe20003f84070 */
[----:B------:R-:W-:-:S05]  /*6a20*/  @!P0 IMAD.IADD R39, R39, 0x1, -R4 ;  /* 0x0000000127278824 */ /* 0x000fca00078e0a04 */
[----:B------:R-:W-:-:S07]  /*6a30*/  ISETP.GT.U32.AND P2, PT, R4, R39, PT ;  /* 0x000000270400720c */ /* 0x000fce0003f44070 */
[----:B------:R-:W-:Y:S01]  /*6a40*/  @!P4 IMAD.IADD R37, R37, 0x1, -R4 ;  /* 0x000000012525c824 */ /* 0x000fe200078e0a04 */
[----:B---3--:R-:W-:-:S05]  /*6a50*/  IABS R25, R52 ;  /* 0x0000003400197213 */ /* 0x008fca0000000000 */
[----:B------:R-:W-:Y:S01]  /*6a60*/  IMAD.HI.U32 R42, R0, R25, RZ ;  /* 0x00000019002a7227 */ /* 0x000fe200078e00ff */
[----:B----4-:R-:W-:Y:S02]  /*6a70*/  IABS R30, R56 ;  /* 0x00000038001e7213 */ /* 0x010fe40000000000 */
[----:B------:R-:W-:Y:S01]  /*6a80*/  ISETP.GE.AND P4, PT, R56, RZ, PT ;  /* 0x000000ff3800720c */ /* 0x000fe20003f86270 */
[----:B------:R-:W-:Y:S01]  /*6a90*/  IMAD.MOV R42, RZ, RZ, -R42 ;  /* 0x000000ffff2a7224 */ /* 0x000fe200078e0a2a */
[----:B------:R-:W3:Y:S03]  /*6aa0*/  LDL.LU R56, [R1+0x8a0] ;  /* 0x0008a00001387983 */ /* 0x000ee60000300800 */
[----:B------:R-:W-:-:S05]  /*6ab0*/  IMAD R25, R4, R42, R25 ;  /* 0x0000002a04197224 */ /* 0x000fca00078e0219 */
[----:B------:R-:W-:Y:S02]  /*6ac0*/  ISETP.GT.U32.AND P1, PT, R4, R25, PT ;  /* 0x000000190400720c */ /* 0x000fe40003f24070 */
[----:B------:R-:W-:Y:S01]  /*6ad0*/  ISETP.GE.AND P0, PT, R53, RZ, PT ;  /* 0x000000ff3500720c */ /* 0x000fe20003f06270 */
[----:B------:R-:W-:-:S10]  /*6ae0*/  @!P2 IMAD.IADD R39, R39, 0x1, -R4 ;  /* 0x000000012727a824 */ /* 0x000fd400078e0a04 */
        /* <DEDUP_REMOVED lines=8> */
[C---:B------:R-:W-:Y:S02]  /*6b70*/  ISETP.GT.U32.AND P6, PT, R4.reuse, R27, PT ;  /* 0x0000001b0400720c */ /* 0x040fe40003fc4070 */
[----:B------:R-:W4:Y:S01]  /*6b80*/  LDL.LU R58, [R1+0x8a8] ;  /* 0x0008a800013a7983 */ /* 0x000f220000300800 */
[----:B------:R-:W-:Y:S02]  /*6b90*/  IMAD.MOV R34, RZ, RZ, -R34 ;  /* 0x000000ffff227224 */ /* 0x000fe400078e0a22 */
[----:B------:R-:W-:Y:S01]  /*6ba0*/  IMAD.MOV.U32 R13, RZ, RZ, R37 ;  /* 0x000000ffff0d7224 */ /* 0x000fe200078e0025 */
[----:B------:R-:W4:Y:S01]  /*6bb0*/  LDL.LU R59, [R1+0x8ac] ;  /* 0x0008ac00013b7983 */ /* 0x000f220000300800 */
[----:B------:R-:W-:-:S05]  /*6bc0*/  IMAD R30, R4, R34, R30 ;  /* 0x00000022041e7224 */ /* 0x000fca00078e021e */
[----:B------:R-:W-:Y:S01]  /*6bd0*/  ISETP.GT.U32.AND P2, PT, R4, R30, PT ;  /* 0x0000001e0400720c */ /* 0x000fe20003f44070 */
[----:B------:R-:W-:Y:S01]  /*6be0*/  @!P6 IMAD.IADD R27, R27, 0x1, -R4 ;  /* 0x000000011b1be824 */ /* 0x000fe200078e0a04 */
[----:B------:R-:W-:-:S03]  /*6bf0*/  ISETP.GE.AND P6, PT, R52, RZ, PT ;  /* 0x000000ff3400720c */ /* 0x000fc60003fc6270 */
[----:B------:R-:W-:-:S08]  /*6c00*/  IMAD.MOV.U32 R22, RZ, RZ, R27 ;  /* 0x000000ffff167224 */ /* 0x000fd000078e001b */
[----:B------:R-:W-:Y:S01]  /*6c10*/  @!P2 IMAD.IADD R30, R30, 0x1, -R4 ;  /* 0x000000011e1ea824 */ /* 0x000fe200078e0a04 */
[----:B------:R-:W-:Y:S01]  /*6c20*/  ISETP.GT.U32.AND P2, PT, R4, R25, PT ;  /* 0x000000190400720c */ /* 0x000fe20003f44070 */
[----:B------:R-:W-:-:S04]  /*6c30*/  IMAD.HI.U32 R35, R0, R36, RZ ;  /* 0x0000002400237227 */ /* 0x000fc800078e00ff */
[----:B------:R-:W-:Y:S01]  /*6c40*/  @!P5 IMAD.MOV R22, RZ, RZ, -R22 ;  /* 0x000000ffff16d224 */ /* 0x000fe200078e0a16 */
[C---:B------:R-:W-:Y:S01]  /*6c50*/  ISETP.GT.U32.AND P0, PT, R4.reuse, R30, PT ;  /* 0x0000001e0400720c */ /* 0x040fe20003f04070 */
[----:B------:R-:W-:Y:S02]  /*6c60*/  @!P3 IMAD.MOV R13, RZ, RZ, -R13 ;  /* 0x000000ffff0db224 */ /* 0x000fe400078e0a0d */
[----:B------:R-:W-:Y:S01]  /*6c70*/  IMAD.MOV R35, RZ, RZ, -R35 ;  /* 0x000000ffff237224 */ /* 0x000fe200078e0a23 */
[----:B------:R-:W-:Y:S03]  /*6c80*/  STL [R1+0x50], R22 ;  /* 0x0000501601007387 */ /* 0x000fe60000100800 */
[----:B------:R-:W-:Y:S01]  /*6c90*/  @!P2 IMAD.IADD R25, R25, 0x1, -R4 ;  /* 0x000000011919a824 */ /* 0x000fe200078e0a04 */
[----:B------:R0:W-:Y:S01]  /*6ca0*/  STL [R1+0x44], R13 ;  /* 0x0000440d01007387 */ /* 0x0001e20000100800 */
[----:B------:R-:W-:-:S03]  /*6cb0*/  IMAD R36, R4, R35, R36 ;  /* 0x0000002304247224 */ /* 0x000fc600078e0224 */
[----:B------:R-:W4:Y:S01]  /*6cc0*/  LDL.LU R53, [R1+0x8b0] ;  /* 0x0008b00001357983 */ /* 0x000f220000300800 */
[----:B0-----:R-:W-:Y:S01]  /*6cd0*/  IMAD.MOV.U32 R13, RZ, RZ, R25 ;  /* 0x000000ffff0d7224 */ /* 0x001fe200078e0019 */
[----:B------:R-:W-:-:S03]  /*6ce0*/  ISETP.GT.U32.AND P5, PT, R4, R36, PT ;  /* 0x000000240400720c */ /* 0x000fc60003fa4070 */
[----:B------:R-:W-:Y:S02]  /*6cf0*/  @!P6 IMAD.MOV R13, RZ, RZ, -R13 ;  /* 0x000000ffff0de224 */ /* 0x000fe400078e0a0d */
[----:B------:R-:W-:-:S03]  /*6d00*/  @!P0 IMAD.IADD R30, R30, 0x1, -R4 ;  /* 0x000000011e1e8824 */ /* 0x000fc600078e0a04 */
[----:B------:R0:W-:Y:S01]  /*6d10*/  STL [R1+0x164], R13 ;  /* 0x0001640d01007387 */ /* 0x0001e20000100800 */
[----:B------:R-:W-:Y:S02]  /*6d20*/  IABS R34, R38 ;  /* 0x0000002600227213 */ /* 0x000fe40000000000 */
[----:B------:R-:W-:Y:S02]  /*6d30*/  IABS R52, R51 ;  /* 0x0000003300347213 */ /* 0x000fe40000000000 */
[----:B------:R-:W-:Y:S02]  /*6d40*/  @!P5 IMAD.IADD R36, R36, 0x1, -R4 ;  /* 0x000000012424d824 */ /* 0x000fe400078e0a04 */
[----:B------:R-:W-:-:S03]  /*6d50*/  IMAD.HI.U32 R35, R0, R34, RZ ;  /* 0x0000002200237227 */ /* 0x000fc600078e00ff */
[----:B------:R-:W-:Y:S01]  /*6d60*/  ISETP.GT.U32.AND P6, PT, R4, R36, PT ;  /* 0x000000240400720c */ /* 0x000fe20003fc4070 */
[----:B------:R-:W-:Y:S02]  /*6d70*/  IMAD.MOV R35, RZ, RZ, -R35 ;  /* 0x000000ffff237224 */ /* 0x000fe400078e0a23 */
[----:B------:R-:W-:-:S04]  /*6d80*/  IMAD.HI.U32 R27, R0, R52, RZ ;  /* 0x00000034001b7227 */ /* 0x000fc800078e00ff */
[C---:B------:R-:W-:Y:S02]  /*6d90*/  IMAD R34, R4.reuse, R35, R34 ;  /* 0x0000002304227224 */ /* 0x040fe400078e0222 */
[----:B0-----:R-:W-:Y:S02]  /*6da0*/  IMAD.MOV.U32 R13, RZ, RZ, R30 ;  /* 0x000000ffff0d7224 */ /* 0x001fe400078e001e */
[----:B------:R-:W-:Y:S02]  /*6db0*/  IMAD.MOV R27, RZ, RZ, -R27 ;  /* 0x000000ffff1b7224 */ /* 0x000fe400078e0a1b */
[----:B------:R-:W-:Y:S01]  /*6dc0*/  @!P4 IMAD.MOV R13, RZ, RZ, -R13 ;  /* 0x000000ffff0dc224 */ /* 0x000fe200078e0a0d */
[C---:B------:R-:W-:Y:S01]  /*6dd0*/  ISETP.GT.U32.AND P4, PT, R4.reuse, R34, PT ;  /* 0x000000220400720c */ /* 0x040fe20003f84070 */
[----:B------:R-:W-:Y:S02]  /*6de0*/  IMAD R52, R4, R27, R52 ;  /* 0x0000001b04347224 */ /* 0x000fe400078e0234 */
[----:B------:R-:W-:-:S03]  /*6df0*/  @!P6 IMAD.IADD R36, R36, 0x1, -R4 ;  /* 0x000000012424e824 */ /* 0x000fc600078e0a04 */
[----:B------:R-:W-:-:S07]  /*6e00*/  ISETP.GT.U32.AND P6, PT, R4, R52, PT ;  /* 0x000000340400720c */ /* 0x000fce0003fc4070 */
[----:B------:R-:W-:Y:S01]  /*6e10*/  @!P4 IMAD.IADD R34, R34, 0x1, -R4 ;  /* 0x000000012222c824 */ /* 0x000fe200078e0a04 */
[----:B--2---:R-:W-:Y:S02]  /*6e20*/  ISETP.GE.AND P0, PT, R61, RZ, PT ;  /* 0x000000ff3d00720c */ /* 0x004fe40003f06270 */
[----:B------:R-:W-:Y:S02]  /*6e30*/  IABS R25, R61 ;  /* 0x0000003d00197213 */ /* 0x000fe40000000000 */
[----:B------:R-:W2:Y:S03]  /*6e40*/  LDL.LU R61, [R1+0x8b4] ;  /* 0x0008b400013d7983 */ /* 0x000ea60000300800 */
[----:B------:R-:W-:-:S04]  /*6e50*/  IMAD.HI.U32 R37, R0, R25, RZ ;  /* 0x0000001900257227 */ /* 0x000fc800078e00ff */
[----:B------:R-:W-:-:S04]  /*6e60*/  IMAD.MOV R37, RZ, RZ, -R37 ;  /* 0x000000ffff257224 */ /* 0x000fc800078e0a25 */
[----:B------:R-:W-:-:S05]  /*6e70*/  IMAD R25, R4, R37, R25 ;  /* 0x0000002504197224 */ /* 0x000fca00078e0219 */
[----:B------:R-:W-:Y:S01]  /*6e80*/  ISETP.GT.U32.AND P4, PT, R4, R25, PT ;  /* 0x000000190400720c */ /* 0x000fe20003f84070 */
[----:B------:R-:W-:Y:S01]  /*6e90*/  @!P6 IMAD.IADD R52, R52, 0x1, -R4 ;  /* 0x000000013434e824 */ /* 0x000fe200078e0a04 */
[----:B------:R-:W-:Y:S02]  /*6ea0*/  ISETP.GT.U32.AND P6, PT, R4, R34, PT ;  /* 0x000000220400720c */ /* 0x000fe40003fc4070 */
[----:B------:R-:W-:Y:S02]  /*6eb0*/  ISETP.GE.AND P3, PT, R38, RZ, PT ;  /* 0x000000ff2600720c */ /* 0x000fe40003f66270 */
[----:B------:R-:W2:Y:S01]  /*6ec0*/  LDL.LU R38, [R1+0x8b8] ;  /* 0x0008b80001267983 */ /* 0x000ea20000300800 */
[----:B------:R-:W-:-:S03]  /*6ed0*/  ISETP.GE.AND P2, PT, R51, RZ, PT ;  /* 0x000000ff3300720c */ /* 0x000fc60003f46270 */
[----:B------:R0:W-:Y:S03]  /*6ee0*/  STL [R1+0x15c], R13 ;  /* 0x00015c0d01007387 */ /* 0x0001e60000100800 */
[--C-:B------:R-:W-:Y:S01]  /*6ef0*/  @!P4 IMAD.IADD R25, R25, 0x1, -R4.reuse ;  /* 0x000000011919c824 */ /* 0x100fe200078e0a04 */
[----:B------:R-:W2:Y:S01]  /*6f00*/  LDL.LU R51, [R1+0x8bc] ;  /* 0x0008bc0001337983 */ /* 0x000ea20000300800 */
[----:B------:R-:W-:-:S03]  /*6f10*/  @!P6 IMAD.IADD R34, R34, 0x1, -R4 ;  /* 0x000000012222e824 */ /* 0x000fc600078e0a04 */
[----:B------:R-:W-:Y:S01]  /*6f20*/  ISETP.GT.U32.AND P4, PT, R4, R25, PT ;  /* 0x000000190400720c */ /* 0x000fe20003f84070 */
[----:B0-----:R-:W-:Y:S01]  /*6f30*/  IMAD.MOV.U32 R13, RZ, RZ, R36 ;  /* 0x000000ffff0d7224 */ /* 0x001fe200078e0024 */
[----:B---3--:R-:W-:-:S05]  /*6f40*/  IABS R41, R56 ;  /* 0x0000003800297213 */ /* 0x008fca0000000000 */
[----:B------:R-:W-:-:S04]  /*6f50*/  IMAD.HI.U32 R30, R0, R41, RZ ;  /* 0x00000029001e7227 */ /* 0x000fc800078e00ff */
[----:B------:R-:W-:-:S04]  /*6f60*/  IMAD.MOV R30, RZ, RZ, -R30 ;  /* 0x000000ffff1e7224 */ /* 0x000fc800078e0a1e */
[----:B------:R-:W-:-:S05]  /*6f70*/  IMAD R41, R4, R30, R41 ;  /* 0x0000001e04297224 */ /* 0x000fca00078e0229 */
[----:B------:R-:W-:Y:S01]  /*6f80*/  ISETP.GT.U32.AND P6, PT, R4, R41, PT ;  /* 0x000000290400720c */ /* 0x000fe20003fc4070 */
[----:B------:R-:W-:Y:S01]  /*6f90*/  @!P1 IMAD.MOV R13, RZ, RZ, -R13 ;  /* 0x000000ffff0d9224 */ /* 0x000fe200078e0a0d */
[----:B------:R-:W-:Y:S01]  /*6fa0*/  ISETP.GE.AND P5, PT, R56, RZ, PT ;  /* 0x000000ff3800720c */ /* 0x000fe20003fa6270 */
[--C-:B------:R-:W-:Y:S01]  /*6fb0*/  @!P4 IMAD.IADD R25, R25, 0x1, -R4.reuse ;  /* 0x000000011919c824 */ /* 0x100fe200078e0a04 */
[----:B------:R-:W3:Y:S04]  /*6fc0*/  LDL.LU R56, [R1+0x8c0] ;  /* 0x0008c00001387983 */ /* 0x000ee80000300800 */
[----:B------:R0:W-:Y:S05]  /*6fd0*/  STL [R1+0x34], R13 ;  /* 0x0000340d01007387 */ /* 0x0001ea0000100800 */
[----:B------:R-:W-:-:S02]  /*6fe0*/  @!P6 IMAD.IADD R41, R41, 0x1, -R4 ;  /* 0x000000012929e824 */ /* 0x000fc400078e0a04 */
[----:B0-----:R-:W-:-:S04]  /*6ff0*/  IMAD.MOV.U32 R13, RZ, RZ, R34 ;  /* 0x000000ffff0d7224 */ /* 0x001fc800078e0022 */
[----:B------:R-:W-:-:S05]  /*7000*/  @!P3 IMAD.MOV R13, RZ, RZ, -R13 ;  /* 0x000000ffff0db224 */ /* 0x000fca00078e0a0d */
[----:B------:R-:W-:Y:S01]  /*7010*/  STL [R1+0x124], R13 ;  /* 0x0001240d01007387 */ /* 0x000fe20000100800 */
[----:B----4-:R-:W-:Y:S02]  /*7020*/  IABS R40, R3 ;  /* 0x0000000300287213 */ /* 0x010fe40000000000 */
[----:B------:R-:W-:Y:S01]  /*7030*/  ISETP.GE.AND P6, PT, R3, RZ, PT ;  /* 0x000000ff0300720c */ /* 0x000fe20003fc6270 */
[----:B------:R-:W-:-:S04]  /*7040*/  IMAD.MOV.U32 R3, RZ, RZ, R25 ;  /* 0x000000ffff037224 */ /* 0x000fc800078e0019 */
[----:B------:R-:W-:-:S05]  /*7050*/  @!P0 IMAD.MOV R3, RZ, RZ, -R3 ;  /* 0x000000ffff038224 */ /* 0x000fca00078e0a03 */
[----:B------:R0:W-:Y:S04]  /*7060*/  STL [R1+0x24], R3 ;  /* 0x0000240301007387 */ /* 0x0001e80000100800 */
[----:B0-----:R-:W4:Y:S01]  /*7070*/  LDL.LU R3, [R1+0x8c4] ;  /* 0x0008c40001037983 */ /* 0x001f220000300800 */
[----:B------:R-:W-:Y:S01]  /*7080*/  IMAD.HI.U32 R39, R0, R40, RZ ;  /* 0x0000002800277227 */ /* 0x000fe200078e00ff */
[----:B------:R-:W-:-:S03]  /*7090*/  IABS R35, R59 ;  /* 0x0000003b00237213 */ /* 0x000fc60000000000 */
[----:B------:R-:W-:Y:S01]  /*70a0*/  IMAD.MOV R39, RZ, RZ, -R39 ;  /* 0x000000ffff277224 */ /* 0x000fe200078e0a27 */
[----:B------:R-:W-:Y:S01]  /*70b0*/  IABS R27, R58 ;  /* 0x0000003a001b7213 */ /* 0x000fe20000000000 */
[----:B------:R-:W-:-:S04]  /*70c0*/  IMAD.HI.U32 R30, R0, R35, RZ ;  /* 0x00000023001e7227 */ /* 0x000fc800078e00ff */
[C---:B------:R-:W-:Y:S01]  /*70d0*/  IMAD R40, R4.reuse, R39, R40 ;  /* 0x0000002704287224 */ /* 0x040fe200078e0228 */
[----:B------:R-:W-:Y:S01]  /*70e0*/  ISETP.GT.U32.AND P1, PT, R4, R52, PT ;  /* 0x000000340400720c */ /* 0x000fe20003f24070 */
[----:B------:R-:W-:-:S03]  /*70f0*/  IMAD.HI.U32 R37, R0, R27, RZ ;  /* 0x0000001b00257227 */ /* 0x000fc600078e00ff */
[C---:B------:R-:W-:Y:S01]  /*7100*/  ISETP.GT.U32.AND P3, PT, R4.reuse, R40, PT ;  /* 0x000000280400720c */ /* 0x040fe20003f64070 */
[----:B------:R-:W-:Y:S02]  /*7110*/  IMAD.MOV R30, RZ, RZ, -R30 ;  /* 0x000000ffff1e7224 */ /* 0x000fe400078e0a1e */
[----:B------:R-:W-:Y:S02]  /*7120*/  IMAD.MOV R37, RZ, RZ, -R37 ;  /* 0x000000ffff257224 */ /* 0x000fe400078e0a25 */
[C---:B------:R-:W-:Y:S02]  /*7130*/  IMAD R35, R4.reuse, R30, R35 ;  /* 0x0000001e04237224 */ /* 0x040fe400078e0223 */
[----:B------:R-:W-:-:S03]  /*7140*/  IMAD R27, R4, R37, R27 ;  /* 0x00000025041b7224 */ /* 0x000fc600078e021b */
[----:B------:R-:W-:Y:S01]  /*7150*/  ISETP.GT.U32.AND P4, PT, R4, R35, PT ;  /* 0x000000230400720c */ /* 0x000fe20003f84070 */
[--C-:B------:R-:W-:Y:S01]  /*7160*/  @!P1 IMAD.IADD R52, R52, 0x1, -R4.reuse ;  /* 0x0000000134349824 */ /* 0x100fe200078e0a04 */
[----:B------:R-:W-:Y:S01]  /*7170*/  ISETP.GT.U32.AND P1, PT, R4, R27, PT ;  /* 0x0000001b0400720c */ /* 0x000fe20003f24070 */
[----:B------:R-:W-:Y:S01]  /*7180*/  @!P3 IMAD.IADD R40, R40, 0x1, -R4 ;  /* 0x000000012828b824 */ /* 0x000fe200078e0a04 */
[----:B------:R-:W-:Y:S01]  /*7190*/  ISETP.GT.U32.AND P3, PT, R4, R41, PT ;  /* 0x000000290400720c */ /* 0x000fe20003f64070 */
[----:B------:R-:W-:-:S08]  /*71a0*/  @!P2 IMAD.MOV R52, RZ, RZ, -R52 ;  /* 0x000000ffff34a224 */ /* 0x000fd000078e0a34 */
[--C-:B------:R-:W-:Y:S02]  /*71b0*/  @!P4 IMAD.IADD R35, R35, 0x1, -R4.reuse ;  /* 0x000000012323c824 */ /* 0x100fe400078e0a04 */
[--C-:B------:R-:W-:Y:S01]  /*71c0*/  @!P1 IMAD.IADD R27, R27, 0x1, -R4.reuse ;  /* 0x000000011b1b9824 */ /* 0x100fe200078e0a04 */
[C---:B------:R-:W-:Y:S01]  /*71d0*/  ISETP.GT.U32.AND P1, PT, R4.reuse, R40, PT ;  /* 0x000000280400720c */ /* 0x040fe20003f24070 */
[----:B------:R-:W-:Y:S01]  /*71e0*/  @!P3 IMAD.IADD R41, R41, 0x1, -R4 ;  /* 0x000000012929b824 */ /* 0x000fe200078e0a04 */
[C---:B------:R-:W-:Y:S02]  /*71f0*/  ISETP.GT.U32.AND P2, PT, R4.reuse, R35, PT ;  /* 0x000000230400720c */ /* 0x040fe40003f44070 */
[----:B------:R-:W-:Y:S01]  /*7200*/  ISETP.GT.U32.AND P4, PT, R4, R27, PT ;  /* 0x0000001b0400720c */ /* 0x000fe20003f84070 */
[----:B------:R-:W-:-:S08]  /*7210*/  IMAD.MOV.U32 R13, RZ, RZ, R41 ;  /* 0x000000ffff0d7224 */ /* 0x000fd000078e0029 */
[--C-:B------:R-:W-:Y:S01]  /*7220*/  @!P1 IMAD.IADD R40, R40, 0x1, -R4.reuse ;  /* 0x0000000128289824 */ /* 0x100fe200078e0a04 */
[----:B------:R-:W-:Y:S01]  /*7230*/  ISETP.GE.AND P1, PT, R58, RZ, PT ;  /* 0x000000ff3a00720c */ /* 0x000fe20003f26270 */
[--C-:B------:R-:W-:Y:S01]  /*7240*/  @!P2 IMAD.IADD R35, R35, 0x1, -R4.reuse ;  /* 0x000000012323a824 */ /* 0x100fe200078e0a04 */
[----:B------:R-:W-:Y:S01]  /*7250*/  ISETP.GE.AND P2, PT, R59, RZ, PT ;  /* 0x000000ff3b00720c */ /* 0x000fe20003f46270 */
[----:B------:R-:W-:Y:S01]  /*7260*/  @!P5 IMAD.MOV R13, RZ, RZ, -R13 ;  /* 0x000000ffff0dd224 */ /* 0x000fe200078e0a0d */
[----:B------:R-:W3:Y:S01]  /*7270*/  LDL.LU R58, [R1+0x8c8] ;  /* 0x0008c800013a7983 */ /* 0x000ee20000300800 */
[----:B------:R-:W-:Y:S01]  /*7280*/  @!P4 IMAD.IADD R27, R27, 0x1, -R4 ;  /* 0x000000011b1bc824 */ /* 0x000fe200078e0a04 */
[----:B------:R-:W-:Y:S02]  /*7290*/  IABS R39, R53 ;  /* 0x0000003500277213 */ /* 0x000fe40000000000 */
[----:B------:R-:W3:Y:S01]  /*72a0*/  LDL.LU R59, [R1+0x8cc] ;  /* 0x0008cc00013b7983 */ /* 0x000ee20000300800 */
[----:B------:R-:W-:-:S03]  /*72b0*/  IMAD.MOV.U32 R22, RZ, RZ, R27 ;  /* 0x000000ffff167224 */ /* 0x000fc600078e001b */
[----:B------:R0:W-:Y:S01]  /*72c0*/  STL [R1+0xbc], R13 ;  /* 0x0000bc0d01007387 */ /* 0x0001e20000100800 */
[----:B------:R-:W-:Y:S02]  /*72d0*/  @!P1 IMAD.MOV R22, RZ, RZ, -R22 ;  /* 0x000000ffff169224 */ /* 0x000fe400078e0a16 */
[----:B------:R-:W-:-:S04]  /*72e0*/  IMAD.HI.U32 R42, R0, R39, RZ ;  /* 0x00000027002a7227 */ /* 0x000fc800078e00ff */
[----:B0-----:R-:W-:Y:S01]  /*72f0*/  IMAD.MOV.U32 R13, RZ, RZ, R35 ;  /* 0x000000ffff0d7224 */ /* 0x001fe200078e0023 */
[----:B--2---:R-:W-:-:S05]  /*7300*/  IABS R30, R61 ;  /* 0x0000003d001e7213 */ /* 0x004fca0000000000 */
[----:B------:R-:W-:-:S04]  /*7310*/  IMAD.HI.U32 R36, R0, R30, RZ ;  /* 0x0000001e00247227 */ /* 0x000fc800078e00ff */
[----:B------:R-:W-:-:S04]  /*7320*/  IMAD.MOV R36, RZ, RZ, -R36 ;  /* 0x000000ffff247224 */ /* 0x000fc800078e0a24 */
[----:B------:R-:W-:-:S05]  /*7330*/  IMAD R30, R4, R36, R30 ;  /* 0x00000024041e7224 */ /* 0x000fca00078e021e */
[----:B------:R-:W-:-:S13]  /*7340*/  ISETP.GT.U32.AND P3, PT, R4, R30, PT ;  /* 0x0000001e0400720c */ /* 0x000fda0003f64070 */
[----:B------:R-:W-:-:S05]  /*7350*/  @!P3 IMAD.IADD R30, R30, 0x1, -R4 ;  /* 0x000000011e1eb824 */ /* 0x000fca00078e0a04 */
[C---:B------:R-:W-:Y:S01]  /*7360*/  ISETP.GT.U32.AND P5, PT, R4.reuse, R30, PT ;  /* 0x0000001e0400720c */ /* 0x040fe20003fa4070 */
[----:B------:R-:W-:Y:S01]  /*7370*/  @!P2 IMAD.MOV R13, RZ, RZ, -R13 ;  /* 0x000000ffff0da224 */ /* 0x000fe200078e0a0d */
[----:B------:R-:W-:Y:S01]  /*7380*/  IABS R25, R51 ;  /* 0x0000003300197213 */ /* 0x000fe20000000000 */
[----:B------:R-:W-:Y:S01]  /*7390*/  IMAD.MOV R42, RZ, RZ, -R42 ;  /* 0x000000ffff2a7224 */ /* 0x000fe200078e0a2a */
[----:B------:R0:W-:Y:S04]  /*73a0*/  STL [R1+0xe8], R22 ;  /* 0x0000e81601007387 */ /* 0x0001e80000100800 */
[----:B------:R1:W-:Y:S01]  /*73b0*/  STL [R1+0xec], R13 ;  /* 0x0000ec0d01007387 */ /* 0x0003e20000100800 */
[----:B------:R-:W-:-:S04]  /*73c0*/  IMAD R39, R4, R42, R39 ;  /* 0x0000002a04277224 */ /* 0x000fc800078e0227 */
[----:B------:R-:W-:Y:S01]  /*73d0*/  @!P5 IMAD.IADD R30, R30, 0x1, -R4 ;  /* 0x000000011e1ed824 */ /* 0x000fe200078e0a04 */
[----:B------:R-:W-:Y:S02]  /*73e0*/  ISETP.GE.AND P5, PT, R51, RZ, PT ;  /* 0x000000ff3300720c */ /* 0x000fe40003fa6270 */
[----:B------:R-:W2:Y:S01]  /*73f0*/  LDL.LU R51, [R1+0x8d0] ;  /* 0x0008d00001337983 */ /* 0x000ea20000300800 */
[----:B------:R-:W-:-:S04]  /*7400*/  IMAD.HI.U32 R42, R0, R25, RZ ;  /* 0x00000019002a7227 */ /* 0x000fc800078e00ff */
[----:B------:R-:W-:-:S04]  /*7410*/  IMAD.MOV R42, RZ, RZ, -R42 ;  /* 0x000000ffff2a7224 */ /* 0x000fc800078e0a2a */
[----:B------:R-:W-:-:S05]  /*7420*/  IMAD R25, R4, R42, R25 ;  /* 0x0000002a04197224 */ /* 0x000fca00078e0219 */
[----:B------:R-:W-:-:S13]  /*7430*/  ISETP.GT.U32.AND P1, PT, R4, R25, PT ;  /* 0x000000190400720c */ /* 0x000fda0003f24070 */
[----:B------:R-:W-:Y:S01]  /*7440*/  @!P1 IMAD.IADD R25, R25, 0x1, -R4 ;  /* 0x0000000119199824 */ /* 0x000fe200078e0a04 */
[----:B----4-:R-:W-:Y:S02]  /*7450*/  IABS R27, R3 ;  /* 0x00000003001b7213 */ /* 0x010fe40000000000 */
[----:B------:R-:W-:Y:S02]  /*7460*/  ISETP.GE.AND P1, PT, R3, RZ, PT ;  /* 0x000000ff0300720c */ /* 0x000fe40003f26270 */
[----:B------:R-:W4:Y:S01]  /*7470*/  LDL.LU R3, [R1+0x8d4] ;  /* 0x0008d40001037983 */ /* 0x000f220000300800 */
[----:B------:R-:W-:-:S05]  /*7480*/  IABS R37, R38 ;  /* 0x0000002600257213 */ /* 0x000fca0000000000 */
[----:B------:R-:W-:-:S04]  /*7490*/  IMAD.HI.U32 R34, R0, R37, RZ ;  /* 0x0000002500227227 */ /* 0x000fc800078e00ff */
[----:B------:R-:W-:Y:S01]  /*74a0*/  IMAD.MOV R34, RZ, RZ, -R34 ;  /* 0x000000ffff227224 */ /* 0x000fe200078e0a22 */
[----:B------:R-:W-:-:S03]  /*74b0*/  ISETP.GT.U32.AND P0, PT, R4, R39, PT ;  /* 0x000000270400720c */ /* 0x000fc60003f04070 */
[----:B------:R-:W-:-:S05]  /*74c0*/  IMAD R37, R4, R34, R37 ;  /* 0x0000002204257224 */ /* 0x000fca00078e0225 */
[----:B------:R-:W-:Y:S02]  /*74d0*/  ISETP.GT.U32.AND P4, PT, R4, R37, PT ;  /* 0x000000250400720c */ /* 0x000fe40003f84070 */
[----:B---3--:R-:W-:-:S03]  /*74e0*/  IABS R36, R56 ;  /* 0x0000003800247213 */ /* 0x008fc60000000000 */
[----:B------:R-:W-:Y:S01]  /*74f0*/  @!P0 IMAD.IADD R39, R39, 0x1, -R4 ;  /* 0x0000000127278824 */ /* 0x000fe200078e0a04 */
[----:B------:R-:W-:Y:S01]  /*7500*/  ISETP.GE.AND P3, PT, R61, RZ, PT ;  /* 0x000000ff3d00720c */ /* 0x000fe20003f66270 */
[----:B------:R-:W-:-:S06]  /*7510*/  IMAD.HI.U32 R34, R0, R36, RZ ;  /* 0x0000002400227227 */ /* 0x000fcc00078e00ff */
[----:B------:R-:W-:Y:S01]  /*7520*/  @!P4 IMAD.IADD R37, R37, 0x1, -R4 ;  /* 0x000000012525c824 */ /* 0x000fe200078e0a04 */
[C---:B------:R-:W-:Y:S01]  /*7530*/  ISETP.GT.U32.AND P4, PT, R4.reuse, R39, PT ;  /* 0x000000270400720c */ /* 0x040fe20003f84070 */
[----:B------:R-:W-:Y:S02]  /*7540*/  IMAD.MOV.U32 R61, RZ, RZ, R40 ;  /* 0x000000ffff3d7224 */ /* 0x000fe400078e0028 */
[----:B------:R-:W-:Y:S02]  /*7550*/  IMAD.MOV R34, RZ, RZ, -R34 ;  /* 0x000000ffff227224 */ /* 0x000fe400078e0a22 */
[----:B------:R-:W-:Y:S01]  /*7560*/  @!P6 IMAD.MOV R61, RZ, RZ, -R61 ;  /* 0x000000ffff3de224 */ /* 0x000fe200078e0a3d */
[C---:B------:R-:W-:Y:S01]  /*7570*/  ISETP.GT.U32.AND P6, PT, R4.reuse, R37, PT ;  /* 0x000000250400720c */ /* 0x040fe20003fc4070 */
[----:B------:R-:W-:-:S06]  /*7580*/  IMAD R36, R4, R34, R36 ;  /* 0x0000002204247224 */ /* 0x000fcc00078e0224 */
[----:B------:R-:W-:Y:S01]  /*7590*/  @!P4 IMAD.IADD R39, R39, 0x1, -R4 ;  /* 0x000000012727c824 */ /* 0x000fe200078e0a04 */
[----:B------:R-:W-:-:S05]  /*75a0*/  ISETP.GT.U32.AND P4, PT, R4, R36, PT ;  /* 0x000000240400720c */ /* 0x000fca0003f84070 */
[----:B------:R-:W-:Y:S01]  /*75b0*/  @!P6 IMAD.IADD R37, R37, 0x1, -R4 ;  /* 0x000000012525e824 */ /* 0x000fe200078e0a04 */
[----:B------:R-:W-:Y:S02]  /*75c0*/  ISETP.GE.AND P6, PT, R56, RZ, PT ;  /* 0x000000ff3800720c */ /* 0x000fe40003fc6270 */
[----:B------:R-:W3:Y:S01]  /*75d0*/  LDL.LU R56, [R1+0x8d8] ;  /* 0x0008d80001387983 */ /* 0x000ee20000300800 */
[----:B------:R-:W-:-:S03]  /*75e0*/  ISETP.GE.AND P0, PT, R53, RZ, PT ;  /* 0x000000ff3500720c */ /* 0x000fc60003f06270 */
[----:B------:R-:W3:Y:S01]  /*75f0*/  LDL.LU R43, [R1+0x8dc] ;  /* 0x0008dc00012b7983 */ /* 0x000ee20000300800 */
[----:B------:R-:W-:Y:S01]  /*7600*/  ISETP.GE.AND P2, PT, R38, RZ, PT ;  /* 0x000000ff2600720c */ /* 0x000fe20003f46270 */
[----:B------:R-:W-:Y:S01]  /*7610*/  @!P4 IMAD.IADD R36, R36, 0x1, -R4 ;  /* 0x000000012424c824 */ /* 0x000fe200078e0a04 */
[----:B------:R-:W-:Y:S01]  /*7620*/  ISETP.GT.U32.AND P4, PT, R4, R25, PT ;  /* 0x000000190400720c */ /* 0x000fe20003f84070 */
[----:B------:R-:W3:Y:S01]  /*7630*/  LDL.LU R53, [R1+0x8e0] ;  /* 0x0008e00001357983 */ /* 0x000ee20000300800 */
[----:B0-----:R-:W-:Y:S02]  /*7640*/  IMAD.MOV.U32 R22, RZ, RZ, R30 ;  /* 0x000000ffff167224 */ /* 0x001fe400078e001e */
[----:B------:R-:W-:Y:S02]  /*7650*/  IMAD.MOV.U32 R38, RZ, RZ, R39 ;  /* 0x000000ffff267224 */ /* 0x000fe400078e0027 */
[----:B-1----:R-:W-:Y:S02]  /*7660*/  IMAD.MOV.U32 R13, RZ, RZ, R37 ;  /* 0x000000ffff0d7224 */ /* 0x002fe400078e0025 */
[----:B------:R-:W-:Y:S01]  /*7670*/  IMAD.HI.U32 R34, R0, R27, RZ ;  /* 0x0000001b00227227 */ /* 0x000fe200078e00ff */
[----:B------:R-:W-:-:S03]  /*7680*/  IABS R40, R58 ;  /* 0x0000003a00287213 */ /* 0x000fc60000000000 */
[----:B------:R-:W-:Y:S02]  /*7690*/  @!P3 IMAD.MOV R22, RZ, RZ, -R22 ;  /* 0x000000ffff16b224 */ /* 0x000fe400078e0a16 */
[----:B------:R-:W-:Y:S01]  /*76a0*/  @!P0 IMAD.MOV R38, RZ, RZ, -R38 ;  /* 0x000000ffff268224 */ /* 0x000fe200078e0a26 */
[C---:B------:R-:W-:Y:S01]  /*76b0*/  ISETP.GT.U32.AND P0, PT, R4.reuse, R36, PT ;  /* 0x000000240400720c */ /* 0x040fe20003f04070 */
[----:B------:R-:W-:Y:S02]  /*76c0*/  @!P2 IMAD.MOV R13, RZ, RZ, -R13 ;  /* 0x000000ffff0da224 */ /* 0x000fe400078e0a0d */
[----:B------:R-:W-:Y:S02]  /*76d0*/  IMAD.MOV R34, RZ, RZ, -R34 ;  /* 0x000000ffff227224 */ /* 0x000fe400078e0a22 */
[----:B------:R-:W-:Y:S01]  /*76e0*/  @!P4 IMAD.IADD R25, R25, 0x1, -R4 ;  /* 0x000000011919c824 */ /* 0x000fe200078e0a04 */
[----:B------:R-:W-:Y:S01]  /*76f0*/  STL [R1+0xe4], R22 ;  /* 0x0000e41601007387 */ /* 0x000fe20000100800 */
[----:B------:R-:W-:-:S02]  /*7700*/  IMAD R27, R4, R34, R27 ;  /* 0x00000022041b7224 */ /* 0x000fc400078e021b */
[----:B------:R-:W-:Y:S01]  /*7710*/  IMAD.HI.U32 R34, R0, R40, RZ ;  /* 0x0000002800227227 */ /* 0x000fe200078e00ff */
[----:B------:R0:W-:Y:S03]  /*7720*/  STL [R1+0xd4], R13 ;  /* 0x0000d40d01007387 */ /* 0x0001e60000100800 */
[----:B------:R-:W-:Y:S01]  /*7730*/  IMAD.MOV R34, RZ, RZ, -R34 ;  /* 0x000000ffff227224 */ /* 0x000fe200078e0a22 */
[----:B------:R-:W3:Y:S01]  /*7740*/  LDL.LU R57, [R1+0x8e4] ;  /* 0x0008e40001397983 */ /* 0x000ee20000300800 */
[----:B0-----:R-:W-:-:S04]  /*7750*/  IMAD.MOV.U32 R13, RZ, RZ, R25 ;  /* 0x000000ffff0d7224 */ /* 0x001fc800078e0019 */
[----:B------:R-:W-:Y:S02]  /*7760*/  @!P5 IMAD.MOV R13, RZ, RZ, -R13 ;  /* 0x000000ffff0dd224 */ /* 0x000fe400078e0a0d */
[----:B------:R-:W-:Y:S02]  /*7770*/  IMAD R40, R4, R34, R40 ;  /* 0x0000002204287224 */ /* 0x000fe400078e0228 */
[----:B------:R-:W-:Y:S01]  /*7780*/  @!P0 IMAD.IADD R36, R36, 0x1, -R4 ;  /* 0x0000000124248824 */ /* 0x000fe200078e0a04 */
[----:B------:R-:W-:Y:S01]  /*7790*/  STL [R1+0xdc], R13 ;  /* 0x0000dc0d01007387 */ /* 0x000fe20000100800 */
[----:B------:R-:W-:Y:S02]  /*77a0*/  ISETP.GE.AND P2, PT, R58, RZ, PT ;  /* 0x000000ff3a00720c */ /* 0x000fe40003f46270 */
[----:B------:R-:W-:-:S13]  /*77b0*/  ISETP.GT.U32.AND P3, PT, R4, R27, PT ;  /* 0x0000001b0400720c */ /* 0x000fda0003f64070 */
[----:B------:R-:W-:-:S05]  /*77c0*/  @!P3 IMAD.IADD R27, R27, 0x1, -R4 ;  /* 0x000000011b1bb824 */ /* 0x000fca00078e0a04 */
[----:B------:R-:W-:Y:S02]  /*77d0*/  ISETP.GT.U32.AND P5, PT, R4, R27, PT ;  /* 0x0000001b0400720c */ /* 0x000fe40003fa4070 */
[----:B--2---:R-:W-:Y:S02]  /*77e0*/  ISETP.GE.AND P0, PT, R51, RZ, PT ;  /* 0x000000ff3300720c */ /* 0x004fe40003f06270 */
[----:B------:R-:W-:Y:S02]  /*77f0*/  IABS R34, R51 ;  /* 0x0000003300227213 */ /* 0x000fe40000000000 */
[----:B------:R-:W2:Y:S04]  /*7800*/  LDL.LU R51, [R1+0x8e8] ;  /* 0x0008e80001337983 */ /* 0x000ea80000300800 */
[----:B------:R-:W2:Y:S03]  /*7810*/  LDL.LU R58, [R1+0x8ec] ;  /* 0x0008ec00013a7983 */ /* 0x000ea60000300800 */
[----:B------:R-:W-:Y:S01]  /*7820*/  @!P5 IMAD.IADD R27, R27, 0x1, -R4 ;  /* 0x000000011b1bd824 */ /* 0x000fe200078e0a04 */
[----:B------:R-:W-:-:S02]  /*7830*/  IABS R35, R59 ;  /* 0x0000003b00237213 */ /* 0x000fc40000000000 */
[----:B------:R-:W-:Y:S02]  /*7840*/  ISETP.GE.AND P4, PT, R59, RZ, PT ;  /* 0x000000ff3b00720c */ /* 0x000fe40003f86270 */
[----:B----4-:R-:W-:Y:S02]  /*7850*/  ISETP.GE.AND P3, PT, R3, RZ, PT ;  /* 0x000000ff0300720c */ /* 0x010fe40003f66270 */
[----:B------:R-:W-:Y:S01]  /*7860*/  IABS R25, R3 ;  /* 0x0000000300197213 */ /* 0x000fe20000000000 */
[----:B------:R-:W-:-:S04]  /*7870*/  IMAD.MOV.U32 R3, RZ, RZ, R36 ;  /* 0x000000ffff037224 */ /* 0x000fc800078e0024 */
[----:B------:R-:W-:-:S05]  /*7880*/  @!P6 IMAD.MOV R3, RZ, RZ, -R3 ;  /* 0x000000ffff03e224 */ /* 0x000fca00078e0a03 */
[----:B------:R0:W-:Y:S04]  /*7890*/  STL [R1+0xd8], R3 ;  /* 0x0000d80301007387 */ /* 0x0001e80000100800 */
[----:B------:R-:W4:Y:S01]  /*78a0*/  LDL.LU R59, [R1+0x8f0] ;  /* 0x0008f000013b7983 */ /* 0x000f220000300800 */
[----:B0-----:R-:W-:-:S04]  /*78b0*/  IMAD.MOV.U32 R3, RZ, RZ, R27 ;  /* 0x000000ffff037224 */ /* 0x001fc800078e001b */
[----:B------:R-:W-:-:S05]  /*78c0*/  @!P1 IMAD.MOV R3, RZ, RZ, -R3 ;  /* 0x000000ffff039224 */ /* 0x000fca00078e0a03 */
[----:B------:R0:W-:Y:S04]  /*78d0*/  STL [R1+0xb4], R3 ;  /* 0x0000b40301007387 */ /* 0x0001e80000100800 */
[----:B0-----:R-:W4:Y:S01]  /*78e0*/  LDL.LU R3, [R1+0x8f4] ;  /* 0x0008f40001037983 */ /* 0x001f220000300800 */
[----:B------:R-:W-:Y:S01]  /*78f0*/  IMAD.HI.U32 R30, R0, R35, RZ ;  /* 0x00000023001e7227 */ /* 0x000fe200078e00ff */
[----:B------:R-:W-:-:S03]  /*7900*/  ISETP.GT.U32.AND P6, PT, R4, R40, PT ;  /* 0x000000280400720c */ /* 0x000fc60003fc4070 */
[----:B------:R-:W-:Y:S02]  /*7910*/  IMAD.MOV R30, RZ, RZ, -R30 ;  /* 0x000000ffff1e7224 */ /* 0x000fe400078e0a1e */
[----:B------:R-:W-:-:S04]  /*7920*/  IMAD.HI.U32 R41, R0, R34, RZ ;  /* 0x0000002200297227 */ /* 0x000fc800078e00ff */
[----:B------:R-:W-:Y:S02]  /*7930*/  IMAD R35, R4, R30, R35 ;  /* 0x0000001e04237224 */ /* 0x000fe400078e0223 */
[----:B------:R-:W-:-:S03]  /*7940*/  IMAD.MOV R41, RZ, RZ, -R41 ;  /* 0x000000ffff297224 */ /* 0x000fc600078e0a29 */
[C---:B------:R-:W-:Y:S01]  /*7950*/  ISETP.GT.U32.AND P5, PT, R4.reuse, R35, PT ;  /* 0x000000230400720c */ /* 0x040fe20003fa4070 */
[----:B------:R-:W-:Y:S02]  /*7960*/  IMAD R34, R4, R41, R34 ;  /* 0x0000002904227224 */ /* 0x000fe400078e0222 */
[----:B------:R-:W-:-:S03]  /*7970*/  @!P6 IMAD.IADD R40, R40, 0x1, -R4 ;  /* 0x000000012828e824 */ /* 0x000fc600078e0a04 */
[----:B------:R-:W-:Y:S01]  /*7980*/  ISETP.GT.U32.AND P6, PT, R4, R34, PT ;  /* 0x000000220400720c */ /* 0x000fe20003fc4070 */
[----:B------:R-:W-:Y:S01]  /*7990*/  IMAD.HI.U32 R37, R0, R25, RZ ;  /* 0x0000001900257227 */ /* 0x000fe200078e00ff */
[----:B---3--:R-:W-:-:S05]  /*79a0*/  IABS R30, R43 ;  /* 0x0000002b001e7213 */ /* 0x008fca0000000000 */
[----:B------:R-:W-:Y:S01]  /*79b0*/  @!P5 IMAD.IADD R35, R35, 0x1, -R4 ;  /* 0x000000012323d824 */ /* 0x000fe200078e0a04 */
[----:B------:R-:W-:Y:S01]  /*79c0*/  IABS R36, R53 ;  /* 0x0000003500247213 */ /* 0x000fe20000000000 */
[----:B------:R-:W-:Y:S01]  /*79d0*/  IMAD.MOV R37, RZ, RZ, -R37 ;  /* 0x000000ffff257224 */ /* 0x000fe200078e0a25 */
[----:B------:R-:W-:Y:S01]  /*79e0*/  ISETP.GT.U32.AND P5, PT, R4, R40, PT ;  /* 0x000000280400720c */ /* 0x000fe20003fa4070 */
[----:B------:R-:W-:Y:S01]  /*79f0*/  IMAD.HI.U32 R41, R0, R30, RZ ;  /* 0x0000001e00297227 */ /* 0x000fe200078e00ff */
[----:B------:R-:W-:-:S03]  /*7a00*/  ISETP.GT.U32.AND P1, PT, R4, R35, PT ;  /* 0x000000230400720c */ /* 0x000fc60003f24070 */
[----:B------:R-:W-:Y:S01]  /*7a10*/  @!P6 IMAD.IADD R34, R34, 0x1, -R4 ;  /* 0x000000012222e824 */ /* 0x000fe200078e0a04 */
[----:B------:R-:W-:Y:S01]  /*7a20*/  IABS R39, R56 ;  /* 0x0000003800277213 */ /* 0x000fe20000000000 */
[----:B------:R-:W-:Y:S02]  /*7a30*/  IMAD R25, R4, R37, R25 ;  /* 0x0000002504197224 */ /* 0x000fe400078e0219 */
[----:B------:R-:W-:Y:S01]  /*7a40*/  IMAD.HI.U32 R37, R0, R36, RZ ;  /* 0x0000002400257227 */ /* 0x000fe200078e00ff */
[----:B------:R-:W-:-:S03]  /*7a50*/  ISETP.GT.U32.AND P6, PT, R4, R34, PT ;  /* 0x000000220400720c */ /* 0x000fc60003fc4070 */
[----:B------:R-:W-:Y:S02]  /*7a60*/  IMAD.MOV R41, RZ, RZ, -R41 ;  /* 0x000000ffff297224 */ /* 0x000fe400078e0a29 */
[----:B------:R-:W-:Y:S02]  /*7a70*/  IMAD.MOV R37, RZ, RZ, -R37 ;  /* 0x000000ffff257224 */ /* 0x000fe400078e0a25 */
[----:B------:R-:W-:Y:S02]  /*7a80*/  IMAD R30, R4, R41, R30 ;  /* 0x00000029041e7224 */ /* 0x000fe400078e021e */
[----:B------:R-:W-:-:S04]  /*7a90*/  IMAD.HI.U32 R42, R0, R39, RZ ;  /* 0x00000027002a7227 */ /* 0x000fc800078e00ff */
[C---:B------:R-:W-:Y:S02]  /*7aa0*/  IMAD R36, R4.reuse, R37, R36 ;  /* 0x0000002504247224 */ /* 0x040fe400078e0224 */
[----:B------:R-:W-:Y:S01]  /*7ab0*/  @!P1 IMAD.IADD R35, R35, 0x1, -R4 ;  /* 0x0000000123239824 */ /* 0x000fe200078e0a04 */
[----:B------:R-:W-:Y:S01]  /*7ac0*/  ISETP.GT.U32.AND P1, PT, R4, R30, PT ;  /* 0x0000001e0400720c */ /* 0x000fe20003f24070 */
[----:B------:R-:W-:Y:S02]  /*7ad0*/  IMAD.MOV R42, RZ, RZ, -R42 ;  /* 0x000000ffff2a7224 */ /* 0x000fe400078e0a2a */
[--C-:B------:R-:W-:Y:S02]  /*7ae0*/  @!P5 IMAD.IADD R40, R40, 0x1, -R4.reuse ;  /* 0x000000012828d824 */ /* 0x100fe400078e0a04 */
[----:B------:R-:W-:Y:S01]  /*7af0*/  @!P6 IMAD.IADD R34, R34, 0x1, -R4 ;  /* 0x000000012222e824 */ /* 0x000fe200078e0a04 */
[C---:B------:R-:W-:Y:S01]  /*7b00*/  ISETP.GT.U32.AND P6, PT, R4.reuse, R36, PT ;  /* 0x000000240400720c */ /* 0x040fe20003fc4070 */
[C---:B------:R-:W-:Y:S01]  /*7b10*/  IMAD R39, R4.reuse, R42, R39 ;  /* 0x0000002a04277224 */ /* 0x040fe200078e0227 */
[----:B------:R-:W-:Y:S01]  /*7b20*/  ISETP.GT.U32.AND P5, PT, R4, R25, PT ;  /* 0x000000190400720c */ /* 0x000fe20003fa4070 */
[----:B------:R-:W-:-:S04]  /*7b30*/  IMAD.MOV.U32 R13, RZ, RZ, R40 ;  /* 0x000000ffff0d7224 */ /* 0x000fc800078e0028 */
[----:B------:R-:W-:Y:S01]  /*7b40*/  @!P2 IMAD.MOV R13, RZ, RZ, -R13 ;  /* 0x000000ffff0da224 */ /* 0x000fe200078e0a0d */
[----:B------:R-:W-:Y:S01]  /*7b50*/  ISETP.GT.U32.AND P2, PT, R4, R39, PT ;  /* 0x000000270400720c */ /* 0x000fe20003f44070 */
[----:B------:R-:W-:-:S04]  /*7b60*/  @!P1 IMAD.IADD R30, R30, 0x1, -R4 ;  /* 0x000000011e1e9824 */ /* 0x000fc800078e0a04 */
[--C-:B------:R-:W-:Y:S01]  /*7b70*/  @!P6 IMAD.IADD R36, R36, 0x1, -R4.reuse ;  /* 0x000000012424e824 */ /* 0x100fe200078e0a04 */
[C---:B------:R-:W-:Y:S01]  /*7b80*/  ISETP.GT.U32.AND P6, PT, R4.reuse, R30, PT ;  /* 0x0000001e0400720c */ /* 0x040fe20003fc4070 */
[--C-:B------:R-:W-:Y:S01]  /*7b90*/  @!P5 IMAD.IADD R25, R25, 0x1, -R4.reuse ;  /* 0x000000011919d824 */ /* 0x100fe200078e0a04 */
[----:B------:R0:W-:Y:S05]  /*7ba0*/  STL [R1+0xb8], R13 ;  /* 0x0000b80d01007387 */ /* 0x0001ea0000100800 */
[----:B------:R-:W-:Y:S01]  /*7bb0*/  @!P2 IMAD.IADD R39, R39, 0x1, -R4 ;  /* 0x000000012727a824 */ /* 0x000fe200078e0a04 */
[----:B------:R-:W-:Y:S01]  /*7bc0*/  ISETP.GT.U32.AND P2, PT, R4, R25, PT ;  /* 0x000000190400720c */ /* 0x000fe20003f44070 */
[----:B0-----:R-:W-:-:S03]  /*7bd0*/  IMAD.MOV.U32 R13, RZ, RZ, R35 ;  /* 0x000000ffff0d7224 */ /* 0x001fc600078e0023 */
[----:B------:R-:W-:Y:S01]  /*7be0*/  ISETP.GT.U32.AND P1, PT, R4, R39, PT ;  /* 0x000000270400720c */ /* 0x000fe20003f24070 */
[--C-:B------:R-:W-:Y:S02]  /*7bf0*/  @!P6 IMAD.IADD R30, R30, 0x1, -R4.reuse ;  /* 0x000000011e1ee824 */ /* 0x100fe400078e0a04 */
[----:B------:R-:W-:Y:S01]  /*7c00*/  @!P4 IMAD.MOV R13, RZ, RZ, -R13 ;  /* 0x000000ffff0dc224 */ /* 0x000fe200078e0a0d */
[----:B------:R-:W-:Y:S02]  /*7c10*/  ISETP.GT.U32.AND P4, PT, R4, R36, PT ;  /* 0x000000240400720c */ /* 0x000fe40003f84070 */
[----:B------:R-:W-:Y:S02]  /*7c20*/  ISETP.GE.AND P5, PT, R56, RZ, PT ;  /* 0x000000ff3800720c */ /* 0x000fe40003fa6270 */
[----:B------:R0:W-:Y:S01]  /*7c30*/  STL [R1+0xa8], R13 ;  /* 0x0000a80d01007387 */ /* 0x0001e20000100800 */
[----:B------:R-:W-:-:S03]  /*7c40*/  @!P2 IMAD.IADD R25, R25, 0x1, -R4 ;  /* 0x000000011919a824 */ /* 0x000fc600078e0a04 */
[----:B------:R-:W3:Y:S01]  /*7c50*/  LDL.LU R56, [R1+0x8f8] ;  /* 0x0008f80001387983 */ /* 0x000ee20000300800 */
[----:B0-----:R-:W-:Y:S01]  /*7c60*/  IMAD.MOV.U32 R13, RZ, RZ, R34 ;  /* 0x000000ffff0d7224 */ /* 0x001fe200078e0022 */
[----:B--2---:R-:W-:Y:S02]  /*7c70*/  IABS R27, R58 ;  /* 0x0000003a001b7213 */ /* 0x004fe40000000000 */
[----:B------:R-:W-:-:S03]  /*7c80*/  IABS R37, R51 ;  /* 0x0000003300257213 */ /* 0x000fc60000000000 */
[----:B------:R-:W-:-:S04]  /*7c90*/  IMAD.HI.U32 R42, R0, R27, RZ ;  /* 0x0000001b002a7227 */ /* 0x000fc800078e00ff */
[----:B------:R-:W-:Y:S02]  /*7ca0*/  IMAD.MOV R42, RZ, RZ, -R42 ;  /* 0x000000ffff2a7224 */ /* 0x000fe400078e0a2a */
[----:B------:R-:W-:-:S04]  /*7cb0*/  IMAD.HI.U32 R44, R0, R37, RZ ;  /* 0x00000025002c7227 */ /* 0x000fc800078e00ff */
[----:B------:R-:W-:Y:S02]  /*7cc0*/  IMAD R27, R4, R42, R27 ;  /* 0x0000002a041b7224 */ /* 0x000fe400078e021b */
[----:B------:R-:W-:-:S03]  /*7cd0*/  IMAD.MOV R44, RZ, RZ, -R44 ;  /* 0x000000ffff2c7224 */ /* 0x000fc600078e0a2c */
[C---:B------:R-:W-:Y:S01]  /*7ce0*/  ISETP.GT.U32.AND P6, PT, R4.reuse, R27, PT ;  /* 0x0000001b0400720c */ /* 0x040fe20003fc4070 */
[----:B------:R-:W-:Y:S02]  /*7cf0*/  IMAD R37, R4, R44, R37 ;  /* 0x0000002c04257224 */ /* 0x000fe400078e0225 */
[----:B------:R-:W-:-:S03]  /*7d00*/  @!P0 IMAD.MOV R13, RZ, RZ, -R13 ;  /* 0x000000ffff0d8224 */ /* 0x000fc600078e0a0d */
[----:B------:R-:W-:Y:S01]  /*7d10*/  ISETP.GT.U32.AND P2, PT, R4, R37, PT ;  /* 0x000000250400720c */ /* 0x000fe20003f44070 */
[--C-:B------:R-:W-:Y:S01]  /*7d20*/  @!P1 IMAD.IADD R39, R39, 0x1, -R4.reuse ;  /* 0x0000000127279824 */ /* 0x100fe200078e0a04 */
[----:B------:R0:W-:Y:S01]  /*7d30*/  STL [R1+0xa4], R13 ;  /* 0x0000a40d01007387 */ /* 0x0001e20000100800 */
[----:B------:R-:W-:Y:S01]  /*7d40*/  IMAD.MOV.U32 R22, RZ, RZ, R25 ;  /* 0x000000ffff167224 */ /* 0x000fe200078e0019 */
[----:B------:R-:W-:Y:S01]  /*7d50*/  ISETP.GE.AND P1, PT, R43, RZ, PT ;  /* 0x000000ff2b00720c */ /* 0x000fe20003f26270 */
[--C-:B------:R-:W-:Y:S01]  /*7d60*/  @!P4 IMAD.IADD R36, R36, 0x1, -R4.reuse ;  /* 0x000000012424c824 */ /* 0x100fe200078e0a04 */
[----:B------:R-:W-:Y:S01]  /*7d70*/  ISETP.GE.AND P4, PT, R53, RZ, PT ;  /* 0x000000ff3500720c */ /* 0x000fe20003f86270 */
[----:B------:R-:W-:Y:S01]  /*7d80*/  @!P6 IMAD.IADD R27, R27, 0x1, -R4 ;  /* 0x000000011b1be824 */ /* 0x000fe200078e0a04 */
[----:B------:R-:W2:Y:S01]  /*7d90*/  LDL.LU R53, [R1+0x8fc] ;  /* 0x0008fc0001357983 */ /* 0x000ea20000300800 */
[----:B------:R-:W-:Y:S02]  /*7da0*/  @!P3 IMAD.MOV R22, RZ, RZ, -R22 ;  /* 0x000000ffff16b224 */ /* 0x000fe400078e0a16 */
[----:B0-----:R-:W-:-:S02]  /*7db0*/  IMAD.MOV.U32 R13, RZ, RZ, R39 ;  /* 0x000000ffff0d7224 */ /* 0x001fc400078e0027 */
[----:B------:R-:W-:Y:S02]  /*7dc0*/  @!P2 IMAD.IADD R37, R37, 0x1, -R4 ;  /* 0x000000012525a824 */ /* 0x000fe400078e0a04 */
[----:B------:R-:W-:Y:S01]  /*7dd0*/  @!P5 IMAD.MOV R13, RZ, RZ, -R13 ;  /* 0x000000ffff0dd224 */ /* 0x000fe200078e0a0d */
[----:B------:R-:W-:Y:S02]  /*7de0*/  ISETP.GT.U32.AND P5, PT, R4, R27, PT ;  /* 0x0000001b0400720c */ /* 0x000fe40003fa4070 */
[----:B------:R-:W-:Y:S02]  /*7df0*/  ISETP.GE.AND P2, PT, R51, RZ, PT ;  /* 0x000000ff3300720c */ /* 0x000fe40003f46270 */
[----:B------:R-:W2:Y:S04]  /*7e00*/  LDL.LU R51, [R1+0x900] ;  /* 0x0009000001337983 */ /* 0x000ea80000300800 */
[----:B------:R0:W-:Y:S04]  /*7e10*/  STL [R1+0xa0], R22 ;  /* 0x0000a01601007387 */ /* 0x0001e80000100800 */
[----:B------:R1:W-:Y:S01]  /*7e20*/  STL [R1+0x9c], R13 ;  /* 0x00009c0d01007387 */ /* 0x0003e20000100800 */
[----:B0-----:R-:W-:-:S02]  /*7e30*/  IMAD.MOV.U32 R22, RZ, RZ, R30 ;  /* 0x000000ffff167224 */ /* 0x001fc400078e001e */
[----:B-1----:R-:W-:Y:S02]  /*7e40*/  IMAD.MOV.U32 R13, RZ, RZ, R36 ;  /* 0x000000ffff0d7224 */ /* 0x002fe400078e0024 */
[----:B------:R-:W-:Y:S02]  /*7e50*/  @!P1 IMAD.MOV R22, RZ, RZ, -R22 ;  /* 0x000000ffff169224 */ /* 0x000fe400078e0a16 */
[----:B------:R-:W-:Y:S02]  /*7e60*/  @!P4 IMAD.MOV R13, RZ, RZ, -R13 ;  /* 0x000000ffff0dc224 */ /* 0x000fe400078e0a0d */
[----:B------:R-:W-:Y:S01]  /*7e70*/  @!P5 IMAD.IADD R27, R27, 0x1, -R4 ;  /* 0x000000011b1bd824 */ /* 0x000fe200078e0a04 */
[----:B------:R-:W-:Y:S04]  /*7e80*/  STL [R1+0x94], R22 ;  /* 0x0000941601007387 */ /* 0x000fe80000100800 */
[----:B------:R0:W-:Y:S01]  /*7e90*/  STL [R1+0x90], R13 ;  /* 0x0000900d01007387 */ /* 0x0001e20000100800 */
[----:B----4-:R-:W-:-:S02]  /*7ea0*/  IABS R34, R3 ;  /* 0x0000000300227213 */ /* 0x010fc40000000000 */
[----:B------:R-:W-:Y:S02]  /*7eb0*/  ISETP.GE.AND P5, PT, R3, RZ, PT ;  /* 0x000000ff0300720c */ /* 0x000fe40003fa6270 */
[----:B------:R-:W4:Y:S01]  /*7ec0*/  LDL.LU R3, [R1+0x904] ;  /* 0x0009040001037983 */ /* 0x000f220000300800 */
[----:B------:R-:W-:-:S05]  /*7ed0*/  IABS R41, R57 ;  /* 0x0000003900297213 */ /* 0x000fca0000000000 */
[----:B------:R-:W-:-:S04]  /*7ee0*/  IMAD.HI.U32 R40, R0, R41, RZ ;  /* 0x0000002900287227 */ /* 0x000fc800078e00ff */
[----:B------:R-:W-:-:S04]  /*7ef0*/  IMAD.MOV R40, RZ, RZ, -R40 ;  /* 0x000000ffff287224 */ /* 0x000fc800078e0a28 */
[----:B------:R-:W-:-:S05]  /*7f00*/  IMAD R40, R4, R40, R41 ;  /* 0x0000002804287224 */ /* 0x000fca00078e0229 */
[----:B------:R-:W-:Y:S02]  /*7f10*/  ISETP.GT.U32.AND P0, PT, R4, R40, PT ;  /* 0x000000280400720c */ /* 0x000fe40003f04070 */
[----:B------:R-:W-:Y:S01]  /*7f20*/  IABS R35, R59 ;  /* 0x0000003b00237213 */ /* 0x000fe20000000000 */
[----:B------:R-:W-:-:S04]  /*7f30*/  IMAD.HI.U32 R41, R0, R34, RZ ;  /* 0x0000002200297227 */ /* 0x000fc800078e00ff */
[----:B------:R-:W-:-:S06]  /*7f40*/  IMAD.HI.U32 R42, R0, R35, RZ ;  /* 0x00000023002a7227 */ /* 0x000fcc00078e00ff */
[----:B------:R-:W-:Y:S02]  /*7f50*/  @!P0 IMAD.IADD R40, R40, 0x1, -R4 ;  /* 0x0000000128288824 */ /* 0x000fe400078e0a04 */
[----:B------:R-:W-:-:S03]  /*7f60*/  IMAD.MOV R42, RZ, RZ, -R42 ;  /* 0x000000ffff2a7224 */ /* 0x000fc600078e0a2a */
[C---:B------:R-:W-:Y:S01]  /*7f70*/  ISETP.GT.U32.AND P3, PT, R4.reuse, R40, PT ;  /* 0x000000280400720c */ /* 0x040fe20003f64070 */
[----:B------:R-:W-:Y:S02]  /*7f80*/  IMAD R35, R4, R42, R35 ;  /* 0x0000002a04237224 */ /* 0x000fe400078e0223 */
[----:B------:R-:W-:-:S03]  /*7f90*/  IMAD.MOV R41, RZ, RZ, -R41 ;  /* 0x000000ffff297224 */ /* 0x000fc600078e0a29 */
[C---:B------:R-:W-:Y:S01]  /*7fa0*/  ISETP.GT.U32.AND P1, PT, R4.reuse, R35, PT ;  /* 0x000000230400720c */ /* 0x040fe20003f24070 */
[----:B------:R-:W-:Y:S01]  /*7fb0*/  IMAD R34, R4, R41, R34 ;  /* 0x0000002904227224 */ /* 0x000fe200078e0222 */
[----:B------:R-:W-:-:S05]  /*7fc0*/  ISETP.GE.AND P0, PT, R57, RZ, PT ;  /* 0x000000ff3900720c */ /* 0x000fca0003f06270 */
[----:B------:R-:W-:Y:S01]  /*7fd0*/  @!P3 IMAD.IADD R40, R40, 0x1, -R4 ;  /* 0x000000012828b824 */ /* 0x000fe200078e0a04 */
[C---:B------:R-:W-:Y:S02]  /*7fe0*/  ISETP.GT.U32.AND P3, PT, R4.reuse, R34, PT ;  /* 0x000000220400720c */ /* 0x040fe40003f64070 */
[----:B------:R-:W-:Y:S01]  /*7ff0*/  ISETP.GT.U32.AND P6, PT, R4, R37, PT ;  /* 0x000000250400720c */ /* 0x000fe20003fc4070 */
[----:B0-----:R-:W-:Y:S02]  /*8000*/  IMAD.MOV.U32 R13, RZ, RZ, R40 ;  /* 0x000000ffff0d7224 */ /* 0x001fe400078e0028 */
[----:B------:R-:W-:Y:S01]  /*8010*/  @!P1 IMAD.IADD R35, R35, 0x1, -R4 ;  /* 0x0000000123239824 */ /* 0x000fe200078e0a04 */
[----:B------:R-:W-:Y:S01]  /*8020*/  ISETP.GE.AND P4, PT, R58, RZ, PT ;  /* 0x000000ff3a00720c */ /* 0x000fe20003f86270 */
[----:B------:R-:W-:-:S06]  /*8030*/  @!P0 IMAD.MOV R13, RZ, RZ, -R13 ;  /* 0x000000ffff0d8224 */ /* 0x000fcc00078e0a0d */
[--C-:B------:R-:W-:Y:S01]  /*8040*/  @!P3 IMAD.IADD R34, R34, 0x1, -R4.reuse ;  /* 0x000000012222b824 */ /* 0x100fe200078e0a04 */
[----:B------:R-:W-:Y:S01]  /*8050*/  ISETP.GT.U32.AND P3, PT, R4, R35, PT ;  /* 0x000000230400720c */ /* 0x000fe20003f64070 */
[----:B------:R-:W-:Y:S01]  /*8060*/  @!P6 IMAD.IADD R37, R37, 0x1, -R4 ;  /* 0x000000012525e824 */ /* 0x000fe200078e0a04 */
[----:B------:R-:W-:Y:S02]  /*8070*/  ISETP.GE.AND P6, PT, R59, RZ, PT ;  /* 0x000000ff3b00720c */ /* 0x000fe40003fc6270 */
[----:B------:R-:W2:Y:S01]  /*8080*/  LDL.LU R59, [R1+0x908] ;  /* 0x00090800013b7983 */ /* 0x000ea20000300800 */
[----:B------:R-:W-:-:S04]  /*8090*/  IMAD.MOV.U32 R22, RZ, RZ, R37 ;  /* 0x000000ffff167224 */ /* 0x000fc800078e0025 */
[----:B------:R-:W-:-:S04]  /*80a0*/  @!P2 IMAD.MOV R22, RZ, RZ, -R22 ;  /* 0x000000ffff16a224 */ /* 0x000fc800078e0a16 */
[----:B------:R-:W-:Y:S01]  /*80b0*/  @!P3 IMAD.IADD R35, R35, 0x1, -R4 ;  /* 0x000000012323b824 */ /* 0x000fe200078e0a04 */
[----:B---3--:R-:W-:Y:S02]  /*80c0*/  IABS R25, R56 ;  /* 0x0000003800197213 */ /* 0x008fe40000000000 */
[----:B------:R-:W-:Y:S02]  /*80d0*/  ISETP.GE.AND P1, PT, R56, RZ, PT ;  /* 0x000000ff3800720c */ /* 0x000fe40003f26270 */
[----:B------:R-:W3:Y:S04]  /*80e0*/  LDL.LU R56, [R1+0x90c] ;  /* 0x00090c0001387983 */ /* 0x000ee80000300800 */
[----:B------:R0:W-:Y:S01]  /*80f0*/  STL [R1+0x88], R13 ;  /* 0x0000880d01007387 */ /* 0x0001e20000100800 */
[----:B------:R-:W-:-:S04]  /*8100*/  IMAD.HI.U32 R36, R0, R25, RZ ;  /* 0x0000001900247227 */ /* 0x000fc800078e00ff */
[----:B0-----:R-:W-:-:S04]  /*8110*/  IMAD.MOV.U32 R13, RZ, RZ, R27 ;  /* 0x000000ffff0d7224 */ /* 0x001fc800078e001b */
[----:B------:R-:W-:Y:S01]  /*8120*/  @!P4 IMAD.MOV R13, RZ, RZ, -R13 ;  /* 0x000000ffff0dc224 */ /* 0x000fe200078e0a0d */
[----:B------:R-:W-:Y:S01]  /*8130*/  STL [R1+0x84], R22 ;  /* 0x0000841601007387 */ /* 0x000fe20000100800 */
[----:B------:R-:W-:-:S03]  /*8140*/  IMAD.MOV R39, RZ, RZ, -R36 ;  /* 0x000000ffff277224 */ /* 0x000fc600078e0a24 */
[----:B------:R0:W-:Y:S01]  /*8150*/  STL [R1+0x80], R13 ;  /* 0x0000800d01007387 */ /* 0x0001e20000100800 */
[----:B------:R-:W-:Y:S02]  /*8160*/  IMAD R25, R4, R39, R25 ;  /* 0x0000002704197224 */ /* 0x000fe400078e0219 */
[----:B0-----:R-:W-:-:S04]  /*8170*/  IMAD.MOV.U32 R13, RZ, RZ, R35 ;  /* 0x000000ffff0d7224 */ /* 0x001fc800078e0023 */
[----:B------:R-:W-:Y:S01]  /*8180*/  @!P6 IMAD.MOV R13, RZ, RZ, -R13 ;  /* 0x000000ffff0de224 */ /* 0x000fe200078e0a0d */
[----:B----4-:R-:W-:Y:S02]  /*8190*/  IABS R39, R3 ;  /* 0x0000000300277213 */ /* 0x010fe40000000000 */
[----:B------:R-:W-:Y:S02]  /*81a0*/  ISETP.GE.AND P6, PT, R3, RZ, PT ;  /* 0x000000ff0300720c */ /* 0x000fe40003fc6270 */
[----:B------:R-:W4:Y:S01]  /*81b0*/  LDL.LU R3, [R1+0x910] ;  /* 0x0009100001037983 */ /* 0x000f220000300800 */
[----:B--2---:R-:W-:Y:S02]  /*81c0*/  IABS R30, R53 ;  /* 0x00000035001e7213 */ /* 0x004fe40000000000 */
[----:B------:R-:W-:-:S03]  /*81d0*/  ISETP.GT.U32.AND P2, PT, R4, R25, PT ;  /* 0x000000190400720c */ /* 0x000fc60003f44070 */
[----:B------:R-:W-:-:S04]  /*81e0*/  IMAD.HI.U32 R36, R0, R30, RZ ;  /* 0x0000001e00247227 */ /* 0x000fc800078e00ff */
[----:B------:R-:W-:Y:S01]  /*81f0*/  IMAD.MOV R36, RZ, RZ, -R36 ;  /* 0x000000ffff247224 */ /* 0x000fe200078e0a24 */
[----:B------:R-:W-:-:S03]  /*8200*/  ISETP.GT.U32.AND P0, PT, R4, R34, PT ;  /* 0x000000220400720c */ /* 0x000fc60003f04070 */
[C---:B------:R-:W-:Y:S01]  /*8210*/  IMAD R30, R4.reuse, R36, R30 ;  /* 0x00000024041e7224 */ /* 0x040fe200078e021e */
[----:B------:R-:W-:Y:S01]  /*8220*/  ISETP.GE.AND P4, PT, R53, RZ, PT ;  /* 0x000000ff3500720c */ /* 0x000fe20003f86270 */
[--C-:B------:R-:W-:Y:S01]  /*8230*/  @!P2 IMAD.IADD R25, R25, 0x1, -R4.reuse ;  /* 0x000000011919a824 */ /* 0x100fe200078e0a04 */
[----:B------:R-:W2:Y:S02]  /*8240*/  LDL.LU R53, [R1+0x914] ;  /* 0x0009140001357983 */ /* 0x000ea40000300800 */
[C---:B------:R-:W-:Y:S02]  /*8250*/  ISETP.GT.U32.AND P3, PT, R4.reuse, R30, PT ;  /* 0x0000001e0400720c */ /* 0x040fe40003f64070 */
[----:B------:R-:W-:Y:S02]  /*8260*/  ISETP.GT.U32.AND P2, PT, R4, R25, PT ;  /* 0x000000190400720c */ /* 0x000fe40003f44070 */
[----:B------:R-:W-:Y:S01]  /*8270*/  IABS R40, R51 ;  /* 0x0000003300287213 */ /* 0x000fe20000000000 */
[----:B------:R-:W-:Y:S01]  /*8280*/  @!P0 IMAD.IADD R34, R34, 0x1, -R4 ;  /* 0x0000000122228824 */ /* 0x000fe200078e0a04 */
[----:B------:R-:W-:Y:S01]  /*8290*/  ISETP.GE.AND P0, PT, R51, RZ, PT ;  /* 0x000000ff3300720c */ /* 0x000fe20003f06270 */
[----:B------:R0:W-:Y:S02]  /*82a0*/  STL [R1+0x4c], R13 ;  /* 0x00004c0d01007387 */ /* 0x0001e40000100800 */
[----:B------:R-:W-:-:S02]  /*82b0*/  IMAD.HI.U32 R27, R0, R40, RZ ;  /* 0x00000028001b7227 */ /* 0x000fc400078e00ff */
[----:B------:R-:W2:Y:S02]  /*82c0*/  LDL.LU R51, [R1+0x918] ;  /* 0x0009180001337983 */ /* 0x000ea40000300800 */
[----:B------:R-:W-:Y:S02]  /*82d0*/  @!P3 IMAD.IADD R30, R30, 0x1, -R4 ;  /* 0x000000011e1eb824 */ /* 0x000fe400078e0a04 */
[----:B------:R-:W2:Y:S01]  /*82e0*/  LDL.LU R43, [R1+0x91c] ;  /* 0x00091c00012b7983 */ /* 0x000ea20000300800 */
[----:B0-----:R-:W-:Y:S02]  /*82f0*/  IMAD.MOV.U32 R13, RZ, RZ, R34 ;  /* 0x000000ffff0d7224 */ /* 0x001fe400078e0022 */
[----:B------:R-:W-:Y:S01]  /*8300*/  ISETP.GT.U32.AND P3, PT, R4, R30, PT ;  /* 0x0000001e0400720c */ /* 0x000fe20003f64070 */
[----:B------:R-:W-:Y:S02]  /*8310*/  IMAD.MOV R27, RZ, RZ, -R27 ;  /* 0x000000ffff1b7224 */ /* 0x000fe400078e0a1b */
[----:B------:R-:W-:-:S02]  /*8320*/  @!P5 IMAD.MOV R13, RZ, RZ, -R13 ;  /* 0x000000ffff0dd224 */ /* 0x000fc400078e0a0d */
[----:B------:R-:W-:Y:S02]  /*8330*/  @!P2 IMAD.IADD R25, R25, 0x1, -R4 ;  /* 0x000000011919a824 */ /* 0x000fe400078e0a04 */
[----:B------:R-:W-:Y:S01]  /*8340*/  IMAD R40, R4, R27, R40 ;  /* 0x0000001b04287224 */ /* 0x000fe200078e0228 */
[----:B------:R0:W-:Y:S01]  /*8350*/  STL [R1+0x6c], R13 ;  /* 0x00006c0d01007387 */ /* 0x0001e20000100800 */
[----:B------:R-:W-:-:S03]  /*8360*/  IMAD.HI.U32 R35, R0, R39, RZ ;  /* 0x0000002700237227 */ /* 0x000fc600078e00ff */
[----:B------:R-:W-:Y:S01]  /*8370*/  ISETP.GT.U32.AND P5, PT, R4, R40, PT ;  /* 0x000000280400720c */ /* 0x000fe20003fa4070 */
[----:B------:R-:W-:Y:S01]  /*8380*/  @!P3 IMAD.IADD R30, R30, 0x1, -R4 ;  /* 0x000000011e1eb824 */ /* 0x000fe200078e0a04 */
[----:B------:R-:W2:Y:S01]  /*8390*/  LDL.LU R57, [R1+0x920] ;  /* 0x0009200001397983 */ /* 0x000ea20000300800 */
[----:B0-----:R-:W-:-:S04]  /*83a0*/  IMAD.MOV.U32 R13, RZ, RZ, R25 ;  /* 0x000000ffff0d7224 */ /* 0x001fc800078e0019 */
[----:B------:R-:W-:Y:S02]  /*83b0*/  @!P1 IMAD.MOV R13, RZ, RZ, -R13 ;  /* 0x000000ffff0d9224 */ /* 0x000fe400078e0a0d */
[----:B------:R-:W-:-:S03]  /*83c0*/  IMAD.MOV R35, RZ, RZ, -R35 ;  /* 0x000000ffff237224 */ /* 0x000fc600078e0a23 */
[----:B------:R0:W-:Y:S01]  /*83d0*/  STL [R1+0x70], R13 ;  /* 0x0000700d01007387 */ /* 0x0001e20000100800 */
[----:B------:R-:W-:Y:S02]  /*83e0*/  IMAD R39, R4, R35, R39 ;  /* 0x0000002304277224 */ /* 0x000fe400078e0227 */
[----:B------:R-:W-:Y:S02]  /*83f0*/  @!P5 IMAD.IADD R40, R40, 0x1, -R4 ;  /* 0x000000012828d824 */ /* 0x000fe400078e0a04 */
[----:B0-----:R-:W-:-:S04]  /*8400*/  IMAD.MOV.U32 R13, RZ, RZ, R30 ;  /* 0x000000ffff0d7224 */ /* 0x001fc800078e001e */
[----:B------:R-:W-:Y:S01]  /*8410*/  @!P4 IMAD.MOV R13, RZ, RZ, -R13 ;  /* 0x000000ffff0dc224 */ /* 0x000fe200078e0a0d */
[----:B---3--:R-:W-:Y:S02]  /*8420*/  IABS R37, R56 ;  /* 0x0000003800257213 */ /* 0x008fe40000000000 */
[----:B------:R-:W-:Y:S02]  /*8430*/  ISETP.GE.AND P5, PT, R56, RZ, PT ;  /* 0x000000ff3800720c */ /* 0x000fe40003fa6270 */
[----:B------:R-:W3:Y:S01]  /*8440*/  LDL.LU R56, [R1+0x924] ;  /* 0x0009240001387983 */ /* 0x000ee20000300800 */
[----:B------:R-:W-:-:S03]  /*8450*/  IMAD.HI.U32 R35, R0, R37, RZ ;  /* 0x0000002500237227 */ /* 0x000fc600078e00ff */
[----:B------:R0:W-:Y:S01]  /*8460*/  STL [R1+0x78], R13 ;  /* 0x0000780d01007387 */ /* 0x0001e20000100800 */
[----:B------:R-:W-:Y:S01]  /*8470*/  IMAD.MOV R25, RZ, RZ, -R35 ;  /* 0x000000ffff197224 */ /* 0x000fe200078e0a23 */
[----:B----4-:R-:W-:Y:S02]  /*8480*/  ISETP.GE.AND P4, PT, R3, RZ, PT ;  /* 0x000000ff0300720c */ /* 0x010fe40003f86270 */
[----:B------:R-:W-:Y:S02]  /*8490*/  IABS R35, R3 ;  /* 0x0000000300237213 */ /* 0x000fe40000000000 */
[----:B------:R-:W4:Y:S01]  /*84a0*/  LDL.LU R3, [R1+0x928] ;  /* 0x0009280001037983 */ /* 0x000f220000300800 */
[----:B------:R-:W-:Y:S02]  /*84b0*/  ISETP.GT.U32.AND P1, PT, R4, R40, PT ;  /* 0x000000280400720c */ /* 0x000fe40003f24070 */
[----:B------:R-:W-:-:S11]  /*84c0*/  IABS R27, R59 ;  /* 0x0000003b001b7213 */ /* 0x000fd60000000000 */
[----:B------:R-:W-:-:S04]  /*84d0*/  @!P1 IMAD.IADD R40, R40, 0x1, -R4 ;  /* 0x0000000128289824 */ /* 0x000fc800078e0a04 */
[----:B0-----:R-:W-:-:S04]  /*84e0*/  IMAD.MOV.U32 R13, RZ, RZ, R40 ;  /* 0x000000ffff0d7224 */ /* 0x001fc800078e0028 */
[----:B------:R-:W-:Y:S02]  /*84f0*/  @!P0 IMAD.MOV R13, RZ, RZ, -R13 ;  /* 0x000000ffff0d8224 */ /* 0x000fe400078e0a0d */
[----:B------:R-:W-:-:S03]  /*8500*/  IMAD.MOV.U32 R34, RZ, RZ, R27 ;  /* 0x000000ffff227224 */ /* 0x000fc600078e001b */
[----:B------:R0:W-:Y:S01]  /*8510*/  STL [R1+0x74], R13 ;  /* 0x0000740d01007387 */ /* 0x0001e20000100800 */
[----:B------:R-:W-:-:S03]  /*8520*/  IMAD.HI.U32 R27, R0, R34, RZ ;  /* 0x00000022001b7227 */ /* 0x000fc600078e00ff */
[----:B------:R-:W4:Y:S01]  /*8530*/  LDL.LU R58, [R1+0x92c] ;  /* 0x00092c00013a7983 */ /* 0x000f220000300800 */
[----:B------:R-:W-:Y:S01]  /*8540*/  ISETP.GT.U32.AND P3, PT, R4, R39, PT ;  /* 0x000000270400720c */ /* 0x000fe20003f64070 */
[----:B------:R-:W-:-:S04]  /*8550*/  IMAD.MOV R27, RZ, RZ, -R27 ;  /* 0x000000ffff1b7224 */ /* 0x000fc800078e0a1b */
[C---:B------:R-:W-:Y:S02]  /*8560*/  IMAD R34, R4.reuse, R27, R34 ;  /* 0x0000001b04227224 */ /* 0x040fe400078e0222 */
[----:B------:R-:W-:-:S03]  /*8570*/  IMAD R37, R4, R25, R37 ;  /* 0x0000001904257224 */ /* 0x000fc600078e0225 */
[----:B------:R-:W-:-:S03]  /*8580*/  ISETP.GT.U32.AND P1, PT, R4, R34, PT ;  /* 0x000000220400720c */ /* 0x000fc60003f24070 */
[----:B------:R-:W-:Y:S01]  /*8590*/  @!P3 IMAD.IADD R39, R39, 0x1, -R4 ;  /* 0x000000012727b824 */ /* 0x000fe200078e0a04 */
[----:B------:R-:W-:-:S04]  /*85a0*/  ISETP.GT.U32.AND P0, PT, R4, R37, PT ;  /* 0x000000250400720c */ /* 0x000fc80003f04070 */
[----:B------:R-:W-:Y:S02]  /*85b0*/  ISETP.GT.U32.AND P3, PT, R4, R39, PT ;  /* 0x000000270400720c */ /* 0x000fe40003f64070 */
[----:B--2---:R-:W-:-:S03]  /*85c0*/  IABS R27, R53 ;  /* 0x00000035001b7213 */ /* 0x004fc60000000000 */
[----:B------:R-:W-:Y:S02]  /*85d0*/  @!P1 IMAD.IADD R34, R34, 0x1, -R4 ;  /* 0x0000000122229824 */ /* 0x000fe400078e0a04 */
[----:B------:R-:W-:-:S04]  /*85e0*/  IMAD.HI.U32 R25, R0, R35, RZ ;  /* 0x0000002300197227 */ /* 0x000fc800078e00ff */
[----:B------:R-:W-:Y:S01]  /*85f0*/  @!P0 IMAD.IADD R37, R37, 0x1, -R4 ;  /* 0x0000000125258824 */ /* 0x000fe200078e0a04 */
[----:B------:R-:W-:Y:S01]  /*8600*/  ISETP.GT.U32.AND P0, PT, R4, R34, PT ;  /* 0x000000220400720c */ /* 0x000fe20003f04070 */
[----:B------:R-:W-:Y:S01]  /*8610*/  IMAD.HI.U32 R36, R0, R27, RZ ;  /* 0x0000001b00247227 */ /* 0x000fe200078e00ff */
[----:B------:R-:W-:-:S03]  /*8620*/  IABS R30, R51 ;  /* 0x00000033001e7213 */ /* 0x000fc60000000000 */
[----:B------:R-:W-:Y:S02]  /*8630*/  @!P3 IMAD.IADD R39, R39, 0x1, -R4 ;  /* 0x000000012727b824 */ /* 0x000fe400078e0a04 */
[----:B------:R-:W-:Y:S02]  /*8640*/  IMAD.MOV R25, RZ, RZ, -R25 ;  /* 0x000000ffff197224 */ /* 0x000fe400078e0a19 */
[----:B------:R-:W-:Y:S02]  /*8650*/  IMAD.MOV R36, RZ, RZ, -R36 ;  /* 0x000000ffff247224 */ /* 0x000fe400078e0a24 */
[----:B0-----:R-:W-:Y:S01]  /*8660*/  IMAD.MOV.U32 R13, RZ, RZ, R39 ;  /* 0x000000ffff0d7224 */ /* 0x001fe200078e0027 */
[----:B------:R-:W-:Y:S01]  /*8670*/  ISETP.GE.AND P2, PT, R59, RZ, PT ;  /* 0x000000ff3b00720c */ /* 0x000fe20003f46270 */
[C---:B------:R-:W-:Y:S01]  /*8680*/  IMAD R35, R4.reuse, R25, R35 ;  /* 0x0000001904237224 */ /* 0x040fe200078e0223 */
[----:B------:R-:W-:Y:S01]  /*8690*/  IABS R42, R43 ;  /* 0x0000002b002a7213 */ /* 0x000fe20000000000 */
[----:B------:R-:W-:Y:S01]  /*86a0*/  IMAD R27, R4, R36, R27 ;  /* 0x00000024041b7224 */ /* 0x000fe200078e021b */
[----:B------:R-:W2:Y:S01]  /*86b0*/  LDL.LU R59, [R1+0x930] ;  /* 0x00093000013b7983 */ /* 0x000ea20000300800 */
[----:B------:R-:W-:Y:S01]  /*86c0*/  IMAD.HI.U32 R36, R0, R30, RZ ;  /* 0x0000001e00247227 */ /* 0x000fe200078e00ff */
[----:B------:R-:W-:-:S03]  /*86d0*/  ISETP.GT.U32.AND P1, PT, R4, R35, PT ;  /* 0x000000230400720c */ /* 0x000fc60003f24070 */
[----:B------:R-:W-:Y:S01]  /*86e0*/  @!P6 IMAD.MOV R13, RZ, RZ, -R13 ;  /* 0x000000ffff0de224 */ /* 0x000fe200078e0a0d */
[----:B------:R-:W-:Y:S01]  /*86f0*/  ISETP.GT.U32.AND P6, PT, R4, R37, PT ;  /* 0x000000250400720c */ /* 0x000fe20003fc4070 */
[----:B------:R-:W-:Y:S01]  /*8700*/  IMAD.HI.U32 R25, R0, R42, RZ ;  /* 0x0000002a00197227 */ /* 0x000fe200078e00ff */
[----:B------:R-:W-:-:S03]  /*8710*/  ISETP.GE.AND P3, PT, R53, RZ, PT ;  /* 0x000000ff3500720c */ /* 0x000fc60003f66270 */
[----:B------:R-:W-:Y:S02]  /*8720*/  IMAD.MOV R36, RZ, RZ, -R36 ;  /* 0x000000ffff247224 */ /* 0x000fe400078e0a24 */
[----:B------:R-:W-:Y:S01]  /*8730*/  @!P0 IMAD.IADD R34, R34, 0x1, -R4 ;  /* 0x0000000122228824 */ /* 0x000fe200078e0a04 */
[----:B------:R0:W-:Y:S01]  /*8740*/  STL [R1+0x60], R13 ;  /* 0x0000600d01007387 */ /* 0x0001e20000100800 */
[----:B------:R-:W-:Y:S02]  /*8750*/  IMAD.MOV R25, RZ, RZ, -R25 ;  /* 0x000000ffff197224 */ /* 0x000fe400078e0a19 */
[C---:B------:R-:W-:Y:S01]  /*8760*/  IMAD R30, R4.reuse, R36, R30 ;  /* 0x00000024041e7224 */ /* 0x040fe200078e021e */
[----:B------:R-:W2:Y:S01]  /*8770*/  LDL.LU R53, [R1+0x934] ;  /* 0x0009340001357983 */ /* 0x000ea20000300800 */
[----:B------:R-:W-:Y:S02]  /*8780*/  IMAD R42, R4, R25, R42 ;  /* 0x00000019042a7224 */ /* 0x000fe400078e022a */
[----:B0-----:R-:W-:-:S04]  /*8790*/  IMAD.MOV.U32 R13, RZ, RZ, R34 ;  /* 0x000000ffff0d7224 */ /* 0x001fc800078e0022 */
[----:B------:R-:W-:Y:S01]  /*87a0*/  @!P2 IMAD.MOV R13, RZ, RZ, -R13 ;  /* 0x000000ffff0da224 */ /* 0x000fe200078e0a0d */
[C---:B------:R-:W-:Y:S01]  /*87b0*/  ISETP.GT.U32.AND P2, PT, R4.reuse, R30, PT ;  /* 0x0000001e0400720c */ /* 0x040fe20003f44070 */
[--C-:B------:R-:W-:Y:S01]  /*87c0*/  @!P6 IMAD.IADD R37, R37, 0x1, -R4.reuse ;  /* 0x000000012525e824 */ /* 0x100fe200078e0a04 */
[C---:B------:R-:W-:Y:S01]  /*87d0*/  ISETP.GT.U32.AND P6, PT, R4.reuse, R42, PT ;  /* 0x0000002a0400720c */ /* 0x040fe20003fc4070 */
[--C-:B------:R-:W-:Y:S01]  /*87e0*/  @!P1 IMAD.IADD R35, R35, 0x1, -R4.reuse ;  /* 0x0000000123239824 */ /* 0x100fe200078e0a04 */
[----:B------:R-:W-:Y:S02]  /*87f0*/  IABS R41, R57 ;  /* 0x0000003900297213 */ /* 0x000fe40000000000 */
[C---:B------:R-:W-:Y:S02]  /*8800*/  ISETP.GT.U32.AND P0, PT, R4.reuse, R27, PT ;  /* 0x0000001b0400720c */ /* 0x040fe40003f04070 */
[----:B------:R-:W-:Y:S01]  /*8810*/  ISETP.GT.U32.AND P1, PT, R4, R35, PT ;  /* 0x000000230400720c */ /* 0x000fe20003f24070 */
[----:B------:R-:W-:Y:S01]  /*8820*/  IMAD.HI.U32 R36, R0, R41, RZ ;  /* 0x0000002900247227 */ /* 0x000fe200078e00ff */
[----:B---3--:R-:W-:Y:S01]  /*8830*/  IABS R40, R56 ;  /* 0x0000003800287213 */ /* 0x008fe20000000000 */
[----:B------:R0:W-:Y:S02]  /*8840*/  STL [R1+0x48], R13 ;  /* 0x0000480d01007387 */ /* 0x0001e40000100800 */
[----:B------:R-:W-:-:S02]  /*8850*/  @!P2 IMAD.IADD R30, R30, 0x1, -R4 ;  /* 0x000000011e1ea824 */ /* 0x000fc400078e0a04 */
[----:B------:R-:W-:Y:S02]  /*8860*/  IMAD.MOV R36, RZ, RZ, -R36 ;  /* 0x000000ffff247224 */ /* 0x000fe400078e0a24 */
[----:B------:R-:W-:Y:S01]  /*8870*/  @!P6 IMAD.IADD R42, R42, 0x1, -R4 ;  /* 0x000000012a2ae824 */ /* 0x000fe200078e0a04 */
[C---:B------:R-:W-:Y:S01]  /*8880*/  ISETP.GT.U32.AND P6, PT, R4.reuse, R30, PT ;  /* 0x0000001e0400720c */ /* 0x040fe20003fc4070 */
[----:B------:R-:W-:Y:S02]  /*8890*/  IMAD R41, R4, R36, R41 ;  /* 0x0000002404297224 */ /* 0x000fe400078e0229 */
[----:B0-----:R-:W-:Y:S02]  /*88a0*/  IMAD.MOV.U32 R13, RZ, RZ, R37 ;  /* 0x000000ffff0d7224 */ /* 0x001fe400078e0025 */
[----:B------:R-:W-:-:S04]  /*88b0*/  IMAD.HI.U32 R39, R0, R40, RZ ;  /* 0x0000002800277227 */ /* 0x000fc800078e00ff */
[----:B------:R-:W-:Y:S02]  /*88c0*/  @!P5 IMAD.MOV R13, RZ, RZ, -R13 ;  /* 0x000000ffff0dd224 */ /* 0x000fe400078e0a0d */
[----:B------:R-:W-:Y:S02]  /*88d0*/  IMAD.MOV R39, RZ, RZ, -R39 ;  /* 0x000000ffff277224 */ /* 0x000fe400078e0a27 */
[--C-:B------:R-:W-:Y:S02]  /*88e0*/  @!P1 IMAD.IADD R35, R35, 0x1, -R4.reuse ;  /* 0x0000000123239824 */ /* 0x100fe400078e0a04 */
[----:B------:R-:W-:Y:S01]  /*88f0*/  @!P0 IMAD.IADD R27, R27, 0x1, -R4 ;  /* 0x000000011b1b8824 */ /* 0x000fe200078e0a04 */
[----:B------:R-:W-:Y:S02]  /*8900*/  ISETP.GE.AND P0, PT, R51, RZ, PT ;  /* 0x000000ff3300720c */ /* 0x000fe40003f06270 */
[----:B------:R-:W3:Y:S01]  /*8910*/  LDL.LU R51, [R1+0x93c] ;  /* 0x00093c0001337983 */ /* 0x000ee20000300800 */
[----:B------:R-:W-:-:S03]  /*8920*/  IMAD R40, R4, R39, R40 ;  /* 0x0000002704287224 */ /* 0x000fc600078e0228 */
[----:B------:R0:W-:Y:S01]  /*8930*/  STL [R1+0x2c], R13 ;  /* 0x00002c0d01007387 */ /* 0x0001e20000100800 */
[----:B------:R-:W-:Y:S02]  /*8940*/  @!P6 IMAD.IADD R30, R30, 0x1, -R4 ;  /* 0x000000011e1ee824 */ /* 0x000fe400078e0a04 */
[----:B0-----:R-:W-:-:S04]  /*8950*/  IMAD.MOV.U32 R13, RZ, RZ, R35 ;  /* 0x000000ffff0d7224 */ /* 0x001fc800078e0023 */
[----:B------:R-:W-:Y:S01]  /*8960*/  @!P4 IMAD.MOV R13, RZ, RZ, -R13 ;  /* 0x000000ffff0dc224 */ /* 0x000fe200078e0a0d */
[----:B------:R-:W-:-:S04]  /*8970*/  ISETP.GT.U32.AND P4, PT, R4, R40, PT ;  /* 0x000000280400720c */ /* 0x000fc80003f84070 */
[----:B------:R0:W-:Y:S09]  /*8980*/  STL [R1+0x30], R13 ;  /* 0x0000300d01007387 */ /* 0x0001f20000100800 */
[----:B------:R-:W-:Y:S01]  /*8990*/  @!P4 IMAD.IADD R40, R40, 0x1, -R4 ;  /* 0x000000012828c824 */ /* 0x000fe200078e0a04 */
[----:B------:R-:W-:-:S02]  /*89a0*/  ISETP.GE.AND P4, PT, R56, RZ, PT ;  /* 0x000000ff3800720c */ /* 0x000fc40003f86270 */
[----:B------:R-:W3:Y:S01]  /*89b0*/  LDL.LU R56, [R1+0x940] ;  /* 0x0009400001387983 */ /* 0x000ee20000300800 */
[----:B----4-:R-:W-:-:S05]  /*89c0*/  IABS R25, R3 ;  /* 0x0000000300197213 */ /* 0x010fca0000000000 */
[----:B------:R-:W-:-:S04]  /*89d0*/  IMAD.HI.U32 R36, R0, R25, RZ ;  /* 0x0000001900247227 */ /* 0x000fc800078e00ff */
[----:B------:R-:W-:-:S04]  /*89e0*/  IMAD.MOV R36, RZ, RZ, -R36 ;  /* 0x000000ffff247224 */ /* 0x000fc800078e0a24 */
[----:B------:R-:W-:-:S05]  /*89f0*/  IMAD R25, R4, R36, R25 ;  /* 0x0000002404197224 */ /* 0x000fca00078e0219 */
[----:B------:R-:W-:-:S13]  /*8a00*/  ISETP.GT.U32.AND P6, PT, R4, R25, PT ;  /* 0x000000190400720c */ /* 0x000fda0003fc4070 */
[--C-:B------:R-:W-:Y:S01]  /*8a10*/  @!P6 IMAD.IADD R25, R25, 0x1, -R4.reuse ;  /* 0x000000011919e824 */ /* 0x100fe200078e0a04 */
[----:B------:R-:W-:Y:S02]  /*8a20*/  ISETP.GE.AND P6, PT, R3, RZ, PT ;  /* 0x000000ff0300720c */ /* 0x000fe40003fc6270 */
[----:B------:R-:W4:Y:S01]  /*8a30*/  LDL.LU R3, [R1+0x944] ;  /* 0x0009440001037983 */ /* 0x000f220000300800 */
[C---:B------:R-:W-:Y:S02]  /*8a40*/  ISETP.GT.U32.AND P1, PT, R4.reuse, R41, PT ;  /* 0x000000290400720c */ /* 0x040fe40003f24070 */
[C---:B------:R-:W-:Y:S01]  /*8a50*/  ISETP.GT.U32.AND P2, PT, R4.reuse, R27, PT ;  /* 0x0000001b0400720c */ /* 0x040fe20003f44070 */
[----:B------:R-:W3:Y:S10]  /*8a60*/  LDL.LU R22, [R1+0x948] ;  /* 0x0009480001167983 */ /* 0x000ef40000300800 */
[----:B------:R-:W-:Y:S01]  /*8a70*/  @!P1 IMAD.IADD R41, R41, 0x1, -R4 ;  /* 0x0000000129299824 */ /* 0x000fe200078e0a04 */
[----:B------:R-:W-:-:S04]  /*8a80*/  ISETP.GT.U32.AND P1, PT, R4, R42, PT ;  /* 0x0000002a0400720c */ /* 0x000fc80003f24070 */
[----:B------:R-:W-:Y:S01]  /*8a90*/  ISETP.GT.U32.AND P5, PT, R4, R41, PT ;  /* 0x000000290400720c */ /* 0x000fe20003fa4070 */
[----:B------:R-:W-:Y:S01]  /*8aa0*/  @!P2 IMAD.IADD R27, R27, 0x1, -R4 ;  /* 0x000000011b1ba824 */ /* 0x000fe200078e0a04 */
[----:B------:R-:W-:-:S07]  /*8ab0*/  ISETP.GE.AND P2, PT, R43, RZ, PT ;  /* 0x000000ff2b00720c */ /* 0x000fce0003f46270 */
[----:B------:R-:W-:Y:S01]  /*8ac0*/  @!P1 IMAD.IADD R42, R42, 0x1, -R4 ;  /* 0x000000012a2a9824 */ /* 0x000fe200078e0a04 */
[----:B------:R-:W-:-:S03]  /*8ad0*/  ISETP.GE.AND P1, PT, R57, RZ, PT ;  /* 0x000000ff3900720c */ /* 0x000fc60003f26270 */
[----:B------:R-:W-:Y:S01]  /*8ae0*/  @!P5 IMAD.IADD R41, R41, 0x1, -R4 ;  /* 0x000000012929d824 */ /* 0x000fe200078e0a04 */
[----:B------:R-:W-:-:S03]  /*8af0*/  IABS R34, R58 ;  /* 0x0000003a00227213 */ /* 0x000fc60000000000 */
[----:B0-----:R-:W-:Y:S02]  /*8b00*/  IMAD.MOV.U32 R13, RZ, RZ, R41 ;  /* 0x000000ffff0d7224 */ /* 0x001fe400078e0029 */
[----:B------:R-:W-:Y:S02]  /*8b10*/  @!P2 IMAD.MOV R42, RZ, RZ, -R42 ;  /* 0x000000ffff2aa224 */ /* 0x000fe400078e0a2a */
[----:B------:R-:W-:Y:S02]  /*8b20*/  @!P3 IMAD.MOV R27, RZ, RZ, -R27 ;  /* 0x000000ffff1bb224 */ /* 0x000fe400078e0a1b */
[----:B------:R-:W-:Y:S01]  /*8b30*/  @!P1 IMAD.MOV R13, RZ, RZ, -R13 ;  /* 0x000000ffff0d9224 */ /* 0x000fe200078e0a0d */
[----:B------:R-:W-:Y:S01]  /*8b40*/  ISETP.GT.U32.AND P3, PT, R4, R40, PT ;  /* 0x000000280400720c */ /* 0x000fe20003f64070 */
[----:B------:R-:W-:Y:S01]  /*8b50*/  IMAD.HI.U32 R36, R0, R34, RZ ;  /* 0x0000002200247227 */ /* 0x000fe200078e00ff */
[----:B------:R-:W-:Y:S03]  /*8b60*/  STL [R1+0x18], R42 ;  /* 0x0000182a01007387 */ /* 0x000fe60000100800 */
[----:B------:R-:W-:Y:S01]  /*8b70*/  IMAD.MOV R36, RZ, RZ, -R36 ;  /* 0x000000ffff247224 */ /* 0x000fe200078e0a24 */
[----:B------:R0:W-:Y:S01]  /*8b80*/  STL [R1+0x20], R13 ;  /* 0x0000200d01007387 */ /* 0x0001e20000100800 */
[----:B------:R-:W-:-:S02]  /*8b90*/  @!P0 IMAD.MOV R30, RZ, RZ, -R30 ;  /* 0x000000ffff1e8224 */ /* 0x000fc400078e0a1e */
[C---:B------:R-:W-:Y:S01]  /*8ba0*/  IMAD R34, R4.reuse, R36, R34 ;  /* 0x0000002404227224 */ /* 0x040fe200078e0222 */
[C---:B------:R-:W-:Y:S01]  /*8bb0*/  ISETP.GT.U32.AND P0, PT, R4.reuse, R25, PT ;  /* 0x000000190400720c */ /* 0x040fe20003f04070 */
[----:B0-----:R-:W3:Y:S03]  /*8bc0*/  LDL.LU R13, [R1+0x94c] ;  /* 0x00094c00010d7983 */ /* 0x001ee60000300800 */
[----:B------:R-:W-:Y:S01]  /*8bd0*/  ISETP.GT.U32.AND P5, PT, R4, R34, PT ;  /* 0x000000220400720c */ /* 0x000fe20003fa4070 */
[----:B------:R-:W-:Y:S01]  /*8be0*/  @!P3 IMAD.IADD R40, R40, 0x1, -R4 ;  /* 0x000000012828b824 */ /* 0x000fe200078e0a04 */
[----:B------:R-:W3:Y:S03]  /*8bf0*/  LDL.LU R55, [R1+0x950] ;  /* 0x0009500001377983 */ /* 0x000ee60000300800 */
[----:B------:R-:W-:Y:S01]  /*8c00*/  IMAD.MOV.U32 R43, RZ, RZ, R40 ;  /* 0x000000ffff2b7224 */ /* 0x000fe200078e0028 */
[----:B------:R-:W3:Y:S03]  /*8c10*/  LDL.LU R54, [R1+0x954] ;  /* 0x0009540001367983 */ /* 0x000ee60000300800 */
[----:B------:R-:W-:-:S02]  /*8c20*/  @!P4 IMAD.MOV R43, RZ, RZ, -R43 ;  /* 0x000000ffff2bc224 */ /* 0x000fc400078e0a2b */
[--C-:B------:R-:W-:Y:S02]  /*8c30*/  @!P0 IMAD.IADD R25, R25, 0x1, -R4.reuse ;  /* 0x0000000119198824 */ /* 0x100fe400078e0a04 */
[----:B------:R-:W-:Y:S01]  /*8c40*/  @!P5 IMAD.IADD R34, R34, 0x1, -R4 ;  /* 0x000000012222d824 */ /* 0x000fe200078e0a04 */
[----:B------:R0:W-:Y:S04]  /*8c50*/  STL [R1+0x1c], R43 ;  /* 0x00001c2b01007387 */ /* 0x0001e80000100800 */
[----:B------:R-:W-:Y:S01]  /*8c60*/  ISETP.GT.U32.AND P5, PT, R4, R34, PT ;  /* 0x000000220400720c */ /* 0x000fe20003fa4070 */
[----:B------:R-:W3:Y:S01]  /*8c70*/  LDL.LU R46, [R1+0x958] ;  /* 0x00095800012e7983 */ /* 0x000ee20000300800 */
[----:B0-----:R-:W-:-:S04]  /*8c80*/  IMAD.MOV.U32 R43, RZ, RZ, R25 ;  /* 0x000000ffff2b7224 */ /* 0x001fc800078e0019 */
[----:B------:R-:W-:Y:S01]  /*8c90*/  @!P6 IMAD.MOV R43, RZ, RZ, -R43 ;  /* 0x000000ffff2be224 */ /* 0x000fe200078e0a2b */
[----:B--2---:R-:W-:-:S04]  /*8ca0*/  IABS R35, R59 ;  /* 0x0000003b00237213 */ /* 0x004fc80000000000 */
[----:B------:R0:W-:Y:S04]  /*8cb0*/  STL [R1+0x14], R43 ;  /* 0x0000142b01007387 */ /* 0x0001e80000100800 */
[----:B------:R-:W2:Y:S01]  /*8cc0*/  LDL.LU R57, [R1+0x95c] ;  /* 0x00095c0001397983 */ /* 0x000ea20000300800 */
[----:B------:R-:W-:Y:S01]  /*8cd0*/  IMAD.HI.U32 R39, R0, R35, RZ ;  /* 0x0000002300277227 */ /* 0x000fe200078e00ff */
[----:B------:R-:W-:Y:S02]  /*8ce0*/  ISETP.GE.AND P1, PT, R58, RZ, PT ;  /* 0x000000ff3a00720c */ /* 0x000fe40003f26270 */
[----:B------:R-:W-:Y:S01]  /*8cf0*/  IABS R36, R53 ;  /* 0x0000003500247213 */ /* 0x000fe20000000000 */
[----:B------:R-:W-:Y:S01]  /*8d00*/  @!P5 IMAD.IADD R34, R34, 0x1, -R4 ;  /* 0x000000012222d824 */ /* 0x000fe200078e0a04 */
[----:B------:R-:W-:Y:S01]  /*8d10*/  ISETP.GE.AND P5, PT, R53, RZ, PT ;  /* 0x000000ff3500720c */ /* 0x000fe20003fa6270 */
[----:B------:R-:W2:Y:S01]  /*8d20*/  LDL.LU R58, [R1+0x960] ;  /* 0x00096000013a7983 */ /* 0x000ea20000300800 */
[----:B------:R-:W-:-:S03]  /*8d30*/  IMAD.MOV R39, RZ, RZ, -R39 ;  /* 0x000000ffff277224 */ /* 0x000fc600078e0a27 */
[----:B------:R-:W2:Y:S01]  /*8d40*/  LDL.LU R53, [R1+0x964] ;  /* 0x0009640001357983 */ /* 0x000ea20000300800 */
[----:B------:R-:W-:Y:S02]  /*8d50*/  IMAD R35, R4, R39, R35 ;  /* 0x0000002704237224 */ /* 0x000fe400078e0223 */
[----:B------:R-:W-:-:S04]  /*8d60*/  IMAD.HI.U32 R39, R0, R36, RZ ;  /* 0x0000002400277227 */ /* 0x000fc800078e00ff */
[----:B------:R-:W-:-:S04]  /*8d70*/  IMAD.MOV R39, RZ, RZ, -R39 ;  /* 0x000000ffff277224 */ /* 0x000fc800078e0a27 */
[----:B------:R-:W-:-:S05]  /*8d80*/  IMAD R36, R4, R39, R36 ;  /* 0x0000002704247224 */ /* 0x000fca00078e0224 */
[----:B------:R-:W-:Y:S02]  /*8d90*/  ISETP.GT.U32.AND P0, PT, R4, R36, PT ;  /* 0x000000240400720c */ /* 0x000fe40003f04070 */
[----:B------:R-:W-:Y:S02]  /*8da0*/  ISETP.GE.AND P3, PT, R59, RZ, PT ;  /* 0x000000ff3b00720c */ /* 0x000fe40003f66270 */
[----:B------:R-:W2:Y:S09]  /*8db0*/  LDL.LU R59, [R1+0x968] ;  /* 0x00096800013b7983 */ /* 0x000eb20000300800 */
[----:B------:R-:W-:-:S05]  /*8dc0*/  @!P0 IMAD.IADD R36, R36, 0x1, -R4 ;  /* 0x0000000124248824 */ /* 0x000fca00078e0a04 */
[----:B------:R-:W-:-:S13]  /*8dd0*/  ISETP.GT.U32.AND P4, PT, R4, R36, PT ;  /* 0x000000240400720c */ /* 0x000fda0003f84070 */
[----:B------:R-:W-:Y:S01]  /*8de0*/  @!P4 IMAD.IADD R36, R36, 0x1, -R4 ;  /* 0x000000012424c824 */ /* 0x000fe200078e0a04 */
[----:B----4-:R-:W-:Y:S02]  /*8df0*/  IABS R42, R3 ;  /* 0x00000003002a7213 */ /* 0x010fe40000000000 */
[----:B------:R-:W-:Y:S02]  /*8e00*/  ISETP.GE.AND P4, PT, R3, RZ, PT ;  /* 0x000000ff0300720c */ /* 0x000fe40003f86270 */
[----:B------:R-:W4:Y:S04]  /*8e10*/  LDL.LU R3, [R1+0x96c] ;  /* 0x00096c0001037983 */ /* 0x000f280000300800 */
[----:B0-----:R-:W4:Y:S01]  /*8e20*/  LDL.LU R43, [R1+0x970] ;  /* 0x00097000012b7983 */ /* 0x001f220000300800 */
[----:B------:R-:W-:-:S02]  /*8e30*/  ISETP.GT.U32.AND P2, PT, R4, R35, PT ;  /* 0x000000230400720c */ /* 0x000fc40003f44070 */
[----:B---3--:R-:W-:-:S05]  /*8e40*/  IABS R37, R51 ;  /* 0x0000003300257213 */ /* 0x008fca0000000000 */
[----:B------:R-:W-:Y:S01]  /*8e50*/  IMAD.HI.U32 R41, R0, R37, RZ ;  /* 0x0000002500297227 */ /* 0x000fe200078e00ff */
[----:B------:R-:W-:-:S03]  /*8e60*/  IABS R39, R56 ;  /* 0x0000003800277213 */ /* 0x000fc60000000000 */
[----:B------:R-:W-:Y:S02]  /*8e70*/  IMAD.MOV R41, RZ, RZ, -R41 ;  /* 0x000000ffff297224 */ /* 0x000fe400078e0a29 */
[----:B------:R-:W-:Y:S02]  /*8e80*/  @!P2 IMAD.IADD R35, R35, 0x1, -R4 ;  /* 0x000000012323a824 */ /* 0x000fe400078e0a04 */
[C---:B------:R-:W-:Y:S02]  /*8e90*/  IMAD R37, R4.reuse, R41, R37 ;  /* 0x0000002904257224 */ /* 0x040fe400078e0225 */
[----:B------:R-:W-:Y:S01]  /*8ea0*/  IMAD.MOV.U32 R40, RZ, RZ, R42 ;  /* 0x000000ffff287224 */ /* 0x000fe200078e002a */
[----:B------:R-:W-:Y:S01]  /*8eb0*/  ISETP.GT.U32.AND P0, PT, R4, R35, PT ;  /* 0x000000230400720c */ /* 0x000fe20003f04070 */
[----:B------:R-:W-:Y:S01]  /*8ec0*/  IMAD.HI.U32 R42, R0, R39, RZ ;  /* 0x00000027002a7227 */ /* 0x000fe200078e00ff */
[----:B------:R-:W-:-:S03]  /*8ed0*/  ISETP.GT.U32.AND P6, PT, R4, R37, PT ;  /* 0x000000250400720c */ /* 0x000fc60003fc4070 */
[----:B------:R-:W-:-:S04]  /*8ee0*/  IMAD.MOV R42, RZ, RZ, -R42 ;  /* 0x000000ffff2a7224 */ /* 0x000fc800078e0a2a */
[----:B------:R-:W-:-:S04]  /*8ef0*/  IMAD R39, R4, R42, R39 ;  /* 0x0000002a04277224 */ /* 0x000fc800078e0227 */
[--C-:B------:R-:W-:Y:S01]  /*8f00*/  @!P0 IMAD.IADD R35, R35, 0x1, -R4.reuse ;  /* 0x0000000123238824 */ /* 0x100fe200078e0a04 */
[----:B------:R-:W-:Y:S01]  /*8f10*/  ISETP.GT.U32.AND P0, PT, R4, R39, PT ;  /* 0x000000270400720c */ /* 0x000fe20003f04070 */
[----:B------:R-:W-:Y:S02]  /*8f20*/  @!P6 IMAD.IADD R37, R37, 0x1, -R4 ;  /* 0x000000012525e824 */ /* 0x000fe400078e0a04 */
[----:B------:R-:W-:-:S03]  /*8f30*/  IMAD.HI.U32 R25, R0, R40, RZ ;  /* 0x0000002800197227 */ /* 0x000fc600078e00ff */
[----:B------:R-:W-:Y:S01]  /*8f40*/  ISETP.GT.U32.AND P6, PT, R4, R37, PT ;  /* 0x000000250400720c */ /* 0x000fe20003fc4070 */
[----:B------:R-:W-:Y:S01]  /*8f50*/  IMAD.MOV R42, RZ, RZ, -R25 ;  /* 0x000000ffff2a7224 */ /* 0x000fe200078e0a19 */
[----:B------:R-:W-:-:S05]  /*8f60*/  IABS R41, R22 ;  /* 0x0000001600297213 */ /* 0x000fca0000000000 */
[----:B------:R-:W-:Y:S02]  /*8f70*/  @!P0 IMAD.IADD R39, R39, 0x1, -R4 ;  /* 0x0000000127278824 */ /* 0x000fe400078e0a04 */
[----:B------:R-:W-:Y:S02]  /*8f80*/  IMAD R40, R4, R42, R40 ;  /* 0x0000002a04287224 */ /* 0x000fe400078e0228 */
[----:B------:R-:W-:Y:S01]  /*8f90*/  IMAD.HI.U32 R25, R0, R41, RZ ;  /* 0x0000002900197227 */ /* 0x000fe200078e00ff */
[----:B------:R-:W-:Y:S02]  /*8fa0*/  IABS R42, R13 ;  /* 0x0000000d002a7213 */ /* 0x000fe40000000000 */
[C---:B------:R-:W-:Y:S01]  /*8fb0*/  ISETP.GT.U32.AND P0, PT, R4.reuse, R39, PT ;  /* 0x000000270400720c */ /* 0x040fe20003f04070 */
[----:B------:R-:W-:Y:S01]  /*8fc0*/  @!P6 IMAD.IADD R37, R37, 0x1, -R4 ;  /* 0x000000012525e824 */ /* 0x000fe200078e0a04 */
[----:B------:R-:W-:Y:S01]  /*8fd0*/  ISETP.GT.U32.AND P6, PT, R4, R40, PT ;  /* 0x000000280400720c */ /* 0x000fe20003fc4070 */
[----:B------:R-:W-:-:S02]  /*8fe0*/  IMAD.MOV R25, RZ, RZ, -R25 ;  /* 0x000000ffff197224 */ /* 0x000fc400078e0a19 */
[----:B------:R-:W-:Y:S01]  /*8ff0*/  IMAD.HI.U32 R48, R0, R42, RZ ;  /* 0x0000002a00307227 */ /* 0x000fe200078e00ff */
[----:B------:R-:W-:-:S03]  /*9000*/  IABS R44, R55 ;  /* 0x00000037002c7213 */ /* 0x000fc60000000000 */
[C---:B------:R-:W-:Y:S02]  /*9010*/  IMAD R41, R4.reuse, R25, R41 ;  /* 0x0000001904297224 */ /* 0x040fe400078e0229 */
[----:B------:R-:W-:Y:S01]  /*9020*/  IMAD.MOV R48, RZ, RZ, -R48 ;  /* 0x000000ffff307224 */ /* 0x000fe200078e0a30 */
[----:B------:R-:W-:Y:S01]  /*9030*/  IABS R45, R54 ;  /* 0x00000036002d7213 */ /* 0x000fe20000000000 */
[----:B------:R-:W-:Y:S01]  /*9040*/  @!P0 IMAD.IADD R39, R39, 0x1, -R4 ;  /* 0x0000000127278824 */ /* 0x000fe200078e0a04 */
[C---:B------:R-:W-:Y:S01]  /*9050*/  ISETP.GT.U32.AND P0, PT, R4.reuse, R41, PT ;  /* 0x000000290400720c */ /* 0x040fe20003f04070 */
[----:B------:R-:W-:Y:S02]  /*9060*/  IMAD R42, R4, R48, R42 ;  /* 0x00000030042a7224 */ /* 0x000fe400078e022a */
[----:B------:R-:W-:-:S04]  /*9070*/  IMAD.HI.U32 R25, R0, R44, RZ ;  /* 0x0000002c00197227 */ /* 0x000fc800078e00ff */
[----:B------:R-:W-:Y:S01]  /*9080*/  @!P6 IMAD.IADD R40, R40, 0x1, -R4 ;  /* 0x000000012828e824 */ /* 0x000fe200078e0a04 */
[----:B------:R-:W-:Y:S01]  /*9090*/  ISETP.GT.U32.AND P6, PT, R4, R42, PT ;  /* 0x0000002a0400720c */ /* 0x000fe20003fc4070 */
[----:B------:R-:W-:Y:S02]  /*90a0*/  IMAD.MOV R25, RZ, RZ, -R25 ;  /* 0x000000ffff197224 */ /* 0x000fe400078e0a19 */
[----:B------:R-:W-:-:S04]  /*90b0*/  IMAD.HI.U32 R49, R0, R45, RZ ;  /* 0x0000002d00317227 */ /* 0x000fc800078e00ff */
[C---:B------:R-:W-:Y:S02]  /*90c0*/  IMAD R44, R4.reuse, R25, R44 ;  /* 0x00000019042c7224 */ /* 0x040fe400078e022c */
[----:B------:R-:W-:Y:S01]  /*90d0*/  IMAD.MOV R25, RZ, RZ, -R49 ;  /* 0x000000ffff197224 */ /* 0x000fe200078e0a31 */
[----:B------:R-:W-:Y:S01]  /*90e0*/  IABS R47, R46 ;  /* 0x0000002e002f7213 */ /* 0x000fe20000000000 */
[--C-:B------:R-:W-:Y:S01]  /*90f0*/  @!P0 IMAD.IADD R41, R41, 0x1, -R4.reuse ;  /* 0x0000000129298824 */ /* 0x100fe200078e0a04 */
[C---:B------:R-:W-:Y:S01]  /*9100*/  ISETP.GT.U32.AND P0, PT, R4.reuse, R44, PT ;  /* 0x0000002c0400720c */ /* 0x040fe20003f04070 */
[----:B------:R-:W-:Y:S01]  /*9110*/  IMAD R45, R4, R25, R45 ;  /* 0x00000019042d7224 */ /* 0x000fe200078e022d */
[----:B------:R-:W-:Y:S01]  /*9120*/  ISETP.GE.AND P2, PT, R51, RZ, PT ;  /* 0x000000ff3300720c */ /* 0x000fe20003f46270 */
[----:B------:R-:W-:Y:S01]  /*9130*/  @!P6 IMAD.IADD R42, R42, 0x1, -R4 ;  /* 0x000000012a2ae824 */ /* 0x000fe200078e0a04 */
[----:B--2---:R-:W-:Y:S01]  /*9140*/  IABS R49, R57 ;  /* 0x0000003900317213 */ /* 0x004fe20000000000 */
[----:B------:R-:W-:Y:S01]  /*9150*/  IMAD.HI.U32 R48, R0, R47, RZ ;  /* 0x0000002f00307227 */ /* 0x000fe200078e00ff */
[----:B------:R-:W-:-:S03]  /*9160*/  ISETP.GT.U32.AND P6, PT, R4, R45, PT ;  /* 0x0000002d0400720c */ /* 0x000fc60003fc4070 */
[----:B------:R-:W-:Y:S02]  /*9170*/  IMAD.MOV R25, RZ, RZ, -R48 ;  /* 0x000000ffff197224 */ /* 0x000fe400078e0a30 */
[----:B------:R-:W-:Y:S02]  /*9180*/  IMAD.MOV.U32 R48, RZ, RZ, R49 ;  /* 0x000000ffff307224 */ /* 0x000fe400078e0031 */
[----:B------:R-:W-:Y:S01]  /*9190*/  IMAD R47, R4, R25, R47 ;  /* 0x00000019042f7224 */ /* 0x000fe200078e022f */
[----:B------:R-:W-:Y:S01]  /*91a0*/  IABS R49, R53 ;  /* 0x0000003500317213 */ /* 0x000fe20000000000 */
[----:B------:R-:W-:Y:S02]  /*91b0*/  @!P0 IMAD.IADD R44, R44, 0x1, -R4 ;  /* 0x000000012c2c8824 */ /* 0x000fe400078e0a04 */
[----:B------:R-:W-:-:S04]  /*91c0*/  IMAD.HI.U32 R25, R0, R48, RZ ;  /* 0x0000003000197227 */ /* 0x000fc800078e00ff */
[----:B------:R-:W-:Y:S02]  /*91d0*/  @!P6 IMAD.IADD R45, R45, 0x1, -R4 ;  /* 0x000000012d2de824 */ /* 0x000fe400078e0a04 */
[----:B------:R-:W-:Y:S01]  /*91e0*/  @!P2 IMAD.MOV R37, RZ, RZ, -R37 ;  /* 0x000000ffff25a224 */ /* 0x000fe200078e0a25 */
[----:B------:R-:W-:Y:S01]  /*91f0*/  ISETP.GT.U32.AND P2, PT, R4, R44, PT ;  /* 0x0000002c0400720c */ /* 0x000fe20003f44070 */
[----:B------:R-:W-:Y:S02]  /*9200*/  IMAD.MOV R25, RZ, RZ, -R25 ;  /* 0x000000ffff197224 */ /* 0x000fe400078e0a19 */
[----:B------:R-:W-:Y:S01]  /*9210*/  IMAD.HI.U32 R60, R0, R49, RZ ;  /* 0x00000031003c7227 */ /* 0x000fe200078e00ff */
[----:B------:R-:W-:-:S03]  /*9220*/  ISETP.GT.U32.AND P6, PT, R4, R45, PT ;  /* 0x0000002d0400720c */ /* 0x000fc60003fc4070 */
[----:B------:R-:W-:Y:S02]  /*9230*/  IMAD R48, R4, R25, R48 ;  /* 0x0000001904307224 */ /* 0x000fe400078e0230 */
[----:B------:R-:W-:-:S04]  /*9240*/  IMAD.MOV R25, RZ, RZ, -R60 ;  /* 0x000000ffff197224 */ /* 0x000fc800078e0a3c */
[C---:B------:R-:W-:Y:S02]  /*9250*/  IMAD R49, R4.reuse, R25, R49 ;  /* 0x0000001904317224 */ /* 0x040fe400078e0231 */
[----:B------:R-:W-:Y:S01]  /*9260*/  @!P3 IMAD.MOV R35, RZ, RZ, -R35 ;  /* 0x000000ffff23b224 */ /* 0x000fe200078e0a23 */
[----:B------:R-:W-:Y:S01]  /*9270*/  ISETP.GT.U32.AND P3, PT, R4, R41, PT ;  /* 0x000000290400720c */ /* 0x000fe20003f64070 */
[--C-:B------:R-:W-:Y:S01]  /*9280*/  @!P2 IMAD.IADD R44, R44, 0x1, -R4.reuse ;  /* 0x000000012c2ca824 */ /* 0x100fe200078e0a04 */
[----:B------:R-:W-:Y:S01]  /*9290*/  ISETP.GT.U32.AND P2, PT, R4, R49, PT ;  /* 0x000000310400720c */ /* 0x000fe20003f44070 */
[----:B------:R-:W-:Y:S01]  /*92a0*/  @!P6 IMAD.IADD R45, R45, 0x1, -R4 ;  /* 0x000000012d2de824 */ /* 0x000fe200078e0a04 */
[----:B------:R-:W-:Y:S01]  /*92b0*/  ISETP.GE.AND P6, PT, R22, RZ, PT ;  /* 0x000000ff1600720c */ /* 0x000fe20003fc6270 */
[----:B------:R-:W-:Y:S01]  /*92c0*/  @!P1 IMAD.MOV R34, RZ, RZ, -R34 ;  /* 0x000000ffff229224 */ /* 0x000fe200078e0a22 */
[----:B------:R-:W-:Y:S01]  /*92d0*/  ISETP.GE.AND P1, PT, R56, RZ, PT ;  /* 0x000000ff3800720c */ /* 0x000fe20003f26270 */
[----:B------:R-:W-:Y:S01]  /*92e0*/  @!P5 IMAD.MOV R36, RZ, RZ, -R36 ;  /* 0x000000ffff24d224 */ /* 0x000fe200078e0a24 */
[----:B------:R-:W-:Y:S01]  /*92f0*/  ISETP.GT.U32.AND P0, PT, R4, R40, PT ;  /* 0x000000280400720c */ /* 0x000fe20003f04070 */
[----:B------:R-:W2:Y:S01]  /*9300*/  LDL.LU R22, [R1+0x1564] ;  /* 0x0015640001167983 */ /* 0x000ea20000300800 */
[----:B------:R-:W-:-:S03]  /*9310*/  IABS R56, R58 ;  /* 0x0000003a00387213 */ /* 0x000fc60000000000 */
[--C-:B------:R-:W-:Y:S02]  /*9320*/  @!P3 IMAD.IADD R41, R41, 0x1, -R4.reuse ;  /* 0x000000012929b824 */ /* 0x100fe400078e0a04 */
[----:B------:R-:W-:Y:S01]  /*9330*/  @!P2 IMAD.IADD R49, R49, 0x1, -R4 ;  /* 0x000000013131a824 */ /* 0x000fe200078e0a04 */
[----:B------:R-:W-:Y:S01]  /*9340*/  ISETP.GT.U32.AND P5, PT, R4, R42, PT ;  /* 0x0000002a0400720c */ /* 0x000fe20003fa4070 */
[----:B------:R-:W-:Y:S01]  /*9350*/  IMAD.HI.U32 R51, R0, R56, RZ ;  /* 0x0000003800337227 */ /* 0x000fe200078e00ff */
[----:B------:R-:W-:-:S03]  /*9360*/  IABS R50, R59 ;  /* 0x0000003b00327213 */ /* 0x000fc60000000000 */
[----:B------:R-:W-:Y:S01]  /*9370*/  @!P6 IMAD.MOV R41, RZ, RZ, -R41 ;  /* 0x000000ffff29e224 */ /* 0x000fe200078e0a29 */
[----:B------:R-:W-:Y:S01]  /*9380*/  ISETP.GT.U32.AND P6, PT, R4, R49, PT ;  /* 0x000000310400720c */ /* 0x000fe20003fc4070 */
[----:B------:R-:W-:Y:S02]  /*9390*/  IMAD.MOV R51, RZ, RZ, -R51 ;  /* 0x000000ffff337224 */ /* 0x000fe400078e0a33 */
[----:B------:R-:W-:Y:S01]  /*93a0*/  @!P0 IMAD.IADD R40, R40, 0x1, -R4 ;  /* 0x0000000128288824 */ /* 0x000fe200078e0a04 */
[C---:B------:R-:W-:Y:S01]  /*93b0*/  ISETP.GT.U32.AND P0, PT, R4.reuse, R47, PT ;  /* 0x0000002f0400720c */ /* 0x040fe20003f04070 */
[----:B------:R-:W-:Y:S02]  /*93c0*/  IMAD R56, R4, R51, R56 ;  /* 0x0000003304387224 */ /* 0x000fe400078e0238 */
[----:B------:R-:W-:-:S04]  /*93d0*/  IMAD.HI.U32 R51, R0, R50, RZ ;  /* 0x0000003200337227 */ /* 0x000fc800078e00ff */
[----:B------:R-:W-:Y:S02]  /*93e0*/  IMAD.MOV R51, RZ, RZ, -R51 ;  /* 0x000000ffff337224 */ /* 0x000fe400078e0a33 */
[----:B------:R-:W-:Y:S01]  /*93f0*/  @!P5 IMAD.IADD R42, R42, 0x1, -R4 ;  /* 0x000000012a2ad824 */ /* 0x000fe200078e0a04 */
[C---:B------:R-:W-:Y:S01]  /*9400*/  ISETP.GT.U32.AND P5, PT, R4.reuse, R56, PT ;  /* 0x000000380400720c */ /* 0x040fe20003fa4070 */
[C---:B------:R-:W-:Y:S02]  /*9410*/  IMAD R50, R4.reuse, R51, R50 ;  /* 0x0000003304327224 */ /* 0x040fe400078e0232 */
[--C-:B------:R-:W-:Y:S01]  /*9420*/  @!P6 IMAD.IADD R49, R49, 0x1, -R4.reuse ;  /* 0x000000013131e824 */ /* 0x100fe200078e0a04 */
[----:B------:R-:W-:Y:S02]  /*9430*/  ISETP.GE.AND P6, PT, R53, RZ, PT ;  /* 0x000000ff3500720c */ /* 0x000fe40003fc6270 */
[C---:B------:R-:W-:Y:S01]  /*9440*/  ISETP.GT.U32.AND P3, PT, R4.reuse, R48, PT ;  /* 0x000000300400720c */ /* 0x040fe20003f64070 */
[----:B------:R-:W0:Y:S01]  /*9450*/  S2R R53, SR_TID.X ;  /* 0x0000000000357919 */ /* 0x000e220000002100 */
[----:B------:R-:W-:Y:S01]  /*9460*/  @!P0 IMAD.IADD R47, R47, 0x1, -R4 ;  /* 0x000000012f2f8824 */ /* 0x000fe200078e0a04 */
[----:B------:R-:W-:-:S02]  /*9470*/  ISETP.GT.U32.AND P0, PT, R4, R50, PT ;  /* 0x000000320400720c */ /* 0x000fc40003f04070 */
[----:B------:R-:W-:Y:S02]  /*9480*/  ISETP.GE.AND P2, PT, R54, RZ, PT ;  /* 0x000000ff3600720c */ /* 0x000fe40003f46270 */
[----:B------:R-:W-:Y:S01]  /*9490*/  @!P5 IMAD.IADD R56, R56, 0x1, -R4 ;  /* 0x000000013838d824 */ /* 0x000fe200078e0a04 */
[----:B------:R-:W-:-:S05]  /*94a0*/  ISETP.GE.AND P5, PT, R55, RZ, PT ;  /* 0x000000ff3700720c */ /* 0x000fca0003fa6270 */
[--C-:B------:R-:W-:Y:S01]  /*94b0*/  @!P3 IMAD.IADD R48, R48, 0x1, -R4.reuse ;  /* 0x000000013030b824 */ /* 0x100fe200078e0a04 */
[----:B------:R-:W-:Y:S02]  /*94c0*/  ISETP.GE.AND P3, PT, R13, RZ, PT ;  /* 0x000000ff0d00720c */ /* 0x000fe40003f66270 */
[----:B------:R-:W-:Y:S01]  /*94d0*/  @!P0 IMAD.IADD R50, R50, 0x1, -R4 ;  /* 0x0000000132328824 */ /* 0x000fe200078e0a04 */
[C---:B------:R-:W-:Y:S01]  /*94e0*/  ISETP.GT.U32.AND P0, PT, R4.reuse, R47, PT ;  /* 0x0000002f0400720c */ /* 0x040fe20003f04070 */
[----:B------:R-:W-:Y:S01]  /*94f0*/  @!P2 IMAD.MOV R45, RZ, RZ, -R45 ;  /* 0x000000ffff2da224 */ /* 0x000fe200078e0a2d */
[----:B------:R-:W3:Y:S01]  /*9500*/  LDL.LU R13, [R1+0x1560] ;  /* 0x00156000010d7983 */ /* 0x000ee20000300800 */
[----:B------:R-:W-:Y:S01]  /*9510*/  @!P1 IMAD.MOV R39, RZ, RZ, -R39 ;  /* 0x000000ffff279224 */ /* 0x000fe200078e0a27 */
[----:B------:R-:W-:Y:S01]  /*9520*/  ISETP.GT.U32.AND P1, PT, R4, R48, PT ;  /* 0x000000300400720c */ /* 0x000fe20003f24070 */
[----:B------:R-:W-:Y:S01]  /*9530*/  @!P5 IMAD.MOV R44, RZ, RZ, -R44 ;  /* 0x000000ffff2cd224 */ /* 0x000fe200078e0a2c */
[----:B------:R-:W-:Y:S01]  /*9540*/  ISETP.GE.AND P5, PT, R46, RZ, PT ;  /* 0x000000ff2e00720c */ /* 0x000fe20003fa6270 */
[----:B------:R-:W2:Y:S03]  /*9550*/  LDL.LU R55, [R1+0x155c] ;  /* 0x00155c0001377983 */ /* 0x000ea60000300800 */
[----:B------:R-:W-:Y:S01]  /*9560*/  @!P3 IMAD.MOV R42, RZ, RZ, -R42 ;  /* 0x000000ffff2ab224 */ /* 0x000fe200078e0a2a */
[----:B------:R-:W-:Y:S01]  /*9570*/  ISETP.GT.U32.AND P3, PT, R4, R50, PT ;  /* 0x000000320400720c */ /* 0x000fe20003f64070 */
[----:B------:R-:W2:Y:S01]  /*9580*/  LDL.LU R54, [R1+0x1558] ;  /* 0x0015580001367983 */ /* 0x000ea20000300800 */
[----:B------:R-:W-:Y:S01]  /*9590*/  @!P0 IMAD.IADD R47, R47, 0x1, -R4 ;  /* 0x000000012f2f8824 */ /* 0x000fe200078e0a04 */
[----:B------:R-:W-:-:S02]  /*95a0*/  ISETP.GE.AND P0, PT, R57, RZ, PT ;  /* 0x000000ff3900720c */ /* 0x000fc40003f06270 */
[----:B0-----:R-:W-:Y:S01]  /*95b0*/  LOP3.LUT R57, R53, 0x3, RZ, 0xc0, !PT ;  /* 0x0000000335397812 */ /* 0x001fe200078ec0ff */
[----:B------:R-:W-:Y:S01]  /*95c0*/  @!P1 IMAD.IADD R48, R48, 0x1, -R4 ;  /* 0x0000000130309824 */ /* 0x000fe200078e0a04 */
[----:B------:R-:W-:Y:S01]  /*95d0*/  ISETP.GE.AND P1, PT, R58, RZ, PT ;  /* 0x000000ff3a00720c */ /* 0x000fe20003f26270 */
[----:B------:R-:W-:Y:S01]  /*95e0*/  @!P5 IMAD.MOV R47, RZ, RZ, -R47 ;  /* 0x000000ffff2fd224 */ /* 0x000fe200078e0a2f */
[----:B------:R-:W2:Y:S01]  /*95f0*/  LDL.LU R46, [R1+0x1554] ;  /* 0x00155400012e7983 */ /* 0x000ea20000300800 */
[----:B------:R-:W-:-:S03]  /*9600*/  IMAD.SHL.U32 R58, R57, 0x20, RZ ;  /* 0x00000020393a7824 */ /* 0x000fc600078e00ff */
[----:B------:R-:W-:Y:S01]  /*9610*/  @!P3 IMAD.IADD R50, R50, 0x1, -R4 ;  /* 0x000000013232b824 */ /* 0x000fe200078e0a04 */
[----:B------:R-:W-:Y:S02]  /*9620*/  ISETP.GE.AND P3, PT, R59, RZ, PT ;  /* 0x000000ff3b00720c */ /* 0x000fe40003f66270 */
[----:B------:R-:W-:Y:S01]  /*9630*/  SHF.R.U32.HI R59, RZ, 0x2, R53 ;  /* 0x00000002ff3b7819 */ /* 0x000fe20000011635 */
[----:B------:R-:W-:Y:S01]  /*9640*/  IMAD.SHL.U32 R57, R57, 0x200, RZ ;  /* 0x0000020039397824 */ /* 0x000fe200078e00ff */
[----:B----4-:R-:W-:-:S05]  /*9650*/  IABS R25, R3 ;  /* 0x0000000300197213 */ /* 0x010fca0000000000 */
[----:B------:R-:W-:-:S04]  /*9660*/  IMAD.HI.U32 R60, R0, R25, RZ ;  /* 0x00000019003c7227 */ /* 0x000fc800078e00ff */
[----:B------:R-:W-:-:S04]  /*9670*/  IMAD.MOV R60, RZ, RZ, -R60 ;  /* 0x000000ffff3c7224 */ /* 0x000fc800078e0a3c */
[----:B------:R-:W-:Y:S01]  /*9680*/  IMAD R25, R4, R60, R25 ;  /* 0x0000003c04197224 */ /* 0x000fe200078e0219 */
[----:B------:R-:W-:-:S04]  /*9690*/  IABS R51, R43 ;  /* 0x0000002b00337213 */ /* 0x000fc80000000000 */
[----:B------:R-:W-:Y:S01]  /*96a0*/  ISETP.GT.U32.AND P2, PT, R4, R25, PT ;  /* 0x000000190400720c */ /* 0x000fe20003f44070 */
[----:B------:R-:W-:-:S04]  /*96b0*/  IMAD.HI.U32 R0, R0, R51, RZ ;  /* 0x0000003300007227 */ /* 0x000fc800078e00ff */
[----:B------:R-:W-:-:S04]  /*96c0*/  IMAD.MOV R0, RZ, RZ, -R0 ;  /* 0x000000ffff007224 */ /* 0x000fc800078e0a00 */
[----:B------:R-:W-:Y:S01]  /*96d0*/  IMAD R51, R4, R0, R51 ;  /* 0x0000000004337224 */ /* 0x000fe200078e0233 */
[----:B------:R-:W-:-:S03]  /*96e0*/  SHF.R.S32.HI R0, RZ, 0x2, R53 ;  /* 0x00000002ff007819 */ /* 0x000fc60000011435 */
[----:B------:R-:W-:Y:S01]  /*96f0*/  @!P2 IMAD.IADD R25, R25, 0x1, -R4 ;  /* 0x000000011919a824 */ /* 0x000fe200078e0a04 */
[----:B------:R-:W-:Y:S01]  /*9700*/  SGXT R0, R0, 0x1 ;  /* 0x000000010000781a */ /* 0x000fe20000000200 */
[----:B------:R-:W-:-:S03]  /*9710*/  IMAD.SHL.U32 R60, R53, 0x2, RZ ;  /* 0x00000002353c7824 */ /* 0x000fc600078e00ff */
[----:B------:R-:W-:Y:S02]  /*9720*/  ISETP.GT.U32.AND P5, PT, R4, R25, PT ;  /* 0x000000190400720c */ /* 0x000fe40003fa4070 */
[----:B------:R-:W-:Y:S02]  /*9730*/  LOP3.LUT R0, R58, 0x90, R0, 0xf8, !PT ;  /* 0x000000903a007812 */ /* 0x000fe400078ef800 */
[----:B------:R-:W-:Y:S01]  /*9740*/  ISETP.GE.AND P2, PT, R3, RZ, PT ;  /* 0x000000ff0300720c */ /* 0x000fe20003f46270 */
[----:B------:R-:W-:Y:S01]  /*9750*/  IMAD.SHL.U32 R3, R53, 0x10, RZ ;  /* 0x0000001035037824 */ /* 0x000fe200078e00ff */
[----:B------:R-:W-:Y:S02]  /*9760*/  LOP3.LUT R60, R0, 0x10, R60, 0x78, !PT ;  /* 0x00000010003c7812 */ /* 0x000fe400078e783c */
[----:B------:R-:W-:Y:S02]  /*9770*/  SGXT.U32 R0, R59, 0x3 ;  /* 0x000000033b00781a */ /* 0x000fe40000000000 */
[----:B------:R-:W-:Y:S01]  /*9780*/  LOP3.LUT R3, R3, 0x100, RZ, 0xc0, !PT ;  /* 0x0000010003037812 */ /* 0x000fe200078ec0ff */
[----:B------:R-:W4:Y:S01]  /*9790*/  LDL.LU R59, [R1+0x10] ;  /* 0x00001000013b7983 */ /* 0x000f220000300800 */
[----:B------:R-:W-:Y:S01]  /*97a0*/  LOP3.LUT R0, R58, R57, R0, 0xfe, !PT ;  /* 0x000000393a007212 */ /* 0x000fe200078efe00 */
[----:B------:R-:W-:Y:S01]  /*97b0*/  @!P5 IMAD.IADD R25, R25, 0x1, -R4 ;  /* 0x000000011919d824 */ /* 0x000fe200078e0a04 */
[----:B------:R-:W-:-:S02]  /*97c0*/  ISETP.GE.AND P5, PT, R43, RZ, PT ;  /* 0x000000ff2b00720c */ /* 0x000fc40003fa6270 */
[----:B------:R-:W2:Y:S01]  /*97d0*/  LDL.LU R43, [R1+0x1550] ;  /* 0x00155000012b7983 */ /* 0x000ea20000300800 */
[----:B------:R-:W-:-:S03]  /*97e0*/  IADD3 R60, PT, PT, R60, UR4, R3 ;  /* 0x000000043c3c7c10 */ /* 0x000fc6000fffe003 */
[----:B------:R-:W2:Y:S04]  /*97f0*/  LDL.LU R57, [R1+0x154c] ;  /* 0x00154c0001397983 */ /* 0x000ea80000300800 */
[----:B------:R-:W2:Y:S04]  /*9800*/  LDL.LU R58, [R1+0x1548] ;  /* 0x00154800013a7983 */ /* 0x000ea80000300800 */
[----:B------:R0:W-:Y:S04]  /*9810*/  STL [R1+0x147c], R0 ;  /* 0x00147c0001007387 */ /* 0x0001e80000100800 */
[----:B0-----:R-:W2:Y:S04]  /*9820*/  LDL.LU R0, [R1] ;  /* 0x0000000001007983 */ /* 0x001ea80000300800 */
[----:B------:R-:W2:Y:S01]  /*9830*/  LDL.LU R3, [R1+0x1544] ;  /* 0x0015440001037983 */ /* 0x000ea20000300800 */
[----:B------:R-:W-:Y:S01]  /*9840*/  @!P4 IMAD.MOV R40, RZ, RZ, -R40 ;  /* 0x000000ffff28c224 */ /* 0x000fe200078e0a28 */
[----:B------:R-:W-:-:S13]  /*9850*/  ISETP.GT.U32.AND P4, PT, R4, R56, PT ;  /* 0x000000380400720c */ /* 0x000fda0003f84070 */
[----:B------:R-:W-:Y:S01]  /*9860*/  @!P4 IMAD.IADD R56, R56, 0x1, -R4 ;  /* 0x000000013838c824 */ /* 0x000fe200078e0a04 */
[----:B------:R-:W-:Y:S02]  /*9870*/  ISETP.GT.U32.AND P4, PT, R4, R51, PT ;  /* 0x000000330400720c */ /* 0x000fe40003f84070 */
[----:B------:R-:W-:-:S11]  /*9880*/  LOP3.LUT R53, R53, 0x1f, RZ, 0xc0, !PT ;  /* 0x0000001f35357812 */ /* 0x000fd600078ec0ff */
[----:B------:R-:W-:-:S05]  /*9890*/  @!P4 IMAD.IADD R51, R51, 0x1, -R4 ;  /* 0x000000013333c824 */ /* 0x000fca00078e0a04 */
[----:B------:R-:W-:Y:S01]  /*98a0*/  ISETP.GT.U32.AND P4, PT, R4, R51, PT ;  /* 0x000000330400720c */ /* 0x000fe20003f84070 */
[----:B------:R-:W-:Y:S01]  /*98b0*/  IMAD R53, R53, UR6, RZ ;  /* 0x0000000635357c24 */ /* 0x000fe2000f8e02ff */
[----:B------:R0:W-:Y:S01]  /*98c0*/  STL [R1+0x1480], R60 ;  /* 0x0014803c01007387 */ /* 0x0001e20000100800 */
[----:B------:R-:W-:-:S03]  /*98d0*/  @!P0 IMAD.MOV R48, RZ, RZ, -R48 ;  /* 0x000000ffff308224 */ /* 0x000fc600078e0a30 */
[----:B0-----:R-:W3:Y:S07]  /*98e0*/  LDL.LU R60, [R1+0x4] ;  /* 0x00000400013c7983 */ /* 0x001eee0000300800 */
[----:B------:R-:W-:Y:S01]  /*98f0*/  @!P4 IMAD.IADD R51, R51, 0x1, -R4 ;  /* 0x000000013333c824 */ /* 0x000fe200078e0a04 */
[----:B------:R0:W-:Y:S01]  /*9900*/  STL [R1+0x1d4], R53 ;  /* 0x0001d43501007387 */ /* 0x0001e20000100800 */
[----:B--2---:R-:W-:Y:S02]  /*9910*/  ISETP.NE.AND P0, PT, R3, RZ, PT ;  /* 0x000000ff0300720c */ /* 0x004fe40003f05270 */
[----:B------:R-:W-:-:S02]  /*9920*/  LOP3.LUT R4, RZ, R3, RZ, 0x33, !PT ;  /* 0x00000003ff047212 */ /* 0x000fc400078e33ff */
[----:B------:R-:W-:Y:S01]  /*9930*/  IADD3 R3, P4, PT, R53, UR8, RZ ;  /* 0x0000000835037c10 */ /* 0x000fe2000ff9e0ff */
[----:B------:R-:W-:Y:S01]  /*9940*/  @!P1 IMAD.MOV R56, RZ, RZ, -R56 ;  /* 0x000000ffff389224 */ /* 0x000fe200078e0a38 */
[----:B0-----:R-:W2:Y:S01]  /*9950*/  LDL.LU R53, [R1+0x1540] ;  /* 0x0015400001357983 */ /* 0x001ea20000300800 */
[C---:B----4-:R-:W-:Y:S01]  /*9960*/  SEL R59, R4.reuse, R59, !P0 ;  /* 0x0000003b043b7207 */ /* 0x050fe20004000000 */
[----:B------:R-:W-:Y:S01]  /*9970*/  @!P6 IMAD.MOV R49, RZ, RZ, -R49 ;  /* 0x000000ffff31e224 */ /* 0x000fe200078e0a31 */
[C---:B---3--:R-:W-:Y:S01]  /*9980*/  SEL R13, R4.reuse, R13, !P0 ;  /* 0x0000000d040d7207 */ /* 0x048fe20004000000 */
[----:B------:R0:W-:Y:S01]  /*9990*/  STL [R1+0x14bc], R3 ;  /* 0x0014bc0301007387 */ /* 0x0001e20000100800 */
[C---:B------:R-:W-:Y:S01]  /*99a0*/  SEL R61, R4.reuse, R61, !P0 ;  /* 0x0000003d043d7207 */ /* 0x040fe20004000000 */
[----:B------:R-:W-:Y:S01]  /*99b0*/  @!P3 IMAD.MOV R50, RZ, RZ, -R50 ;  /* 0x000000ffff32b224 */ /* 0x000fe200078e0a32 */
[C---:B------:R-:W-:Y:S01]  /*99c0*/  SEL R38, R4.reuse, R38, !P0 ;  /* 0x0000002604267207 */ /* 0x040fe20004000000 */
[----:B------:R-:W-:Y:S01]  /*99d0*/  @!P2 IMAD.MOV R25, RZ, RZ, -R25 ;  /* 0x000000ffff19a224 */ /* 0x000fe200078e0a19 */
[C---:B------:R-:W-:Y:S01]  /*99e0*/  SEL R27, R4.reuse, R27, !P0 ;  /* 0x0000001b041b7207 */ /* 0x040fe20004000000 */
[----:B------:R-:W-:Y:S01]  /*99f0*/  @!P5 IMAD.MOV R51, RZ, RZ, -R51 ;  /* 0x000000ffff33d224 */ /* 0x000fe200078e0a33 */
[C---:B------:R-:W-:Y:S01]  /*9a00*/  SEL R30, R4.reuse, R30, !P0 ;  /* 0x0000001e041e7207 */ /* 0x040fe20004000000 */
[----:B------:R-:W1:Y:S01]  /*9a10*/  LDCU UR8, c[0x0][0x3a8] ;  /* 0x00007500ff0877ac */ /* 0x000e620008000800 */
[----:B0-----:R-:W3:Y:S01]  /*9a20*/  LDL.LU R3, [R1+0x8] ;  /* 0x0000080001037983 */ /* 0x001ee20000300800 */
[----:B--2---:R-:W-:-:S05]  /*9a30*/  SEL R53, R4, R53, !P0 ;  /* 0x0000003504357207 */ /* 0x004fca0004000000 */
[----:B------:R0:W-:Y:S04]  /*9a40*/  STL [R1+0x1d0], R53 ;  /* 0x0001d03501007387 */ /* 0x0001e80000100800 */
[----:B0-----:R-:W2:Y:S04]  /*9a50*/  LDL.LU R53, [R1+0xc] ;  /* 0x00000c0001357983 */ /* 0x001ea80000300800 */
[----:B------:R0:W-:Y:S04]  /*9a60*/  STL [R1+0x158], R59 ;  /* 0x0001583b01007387 */ /* 0x0001e80000100800 */
[----:B0-----:R-:W4:Y:S01]  /*9a70*/  LDL.LU R59, [R1+0x153c] ;  /* 0x00153c00013b7983 */ /* 0x001f220000300800 */
[----:B---3--:R-:W-:-:S02]  /*9a80*/  SEL R3, R4, R3, !P0 ;  /* 0x0000000304037207 */ /* 0x008fc40004000000 */
[----:B--2---:R-:W-:-:S05]  /*9a90*/  SEL R53, R4, R53, !P0 ;  /* 0x0000003504357207 */ /* 0x004fca0004000000 */
[----:B------:R0:W-:Y:S04]  /*9aa0*/  STL [R1+0x154], R53 ;  /* 0x0001543501007387 */ /* 0x0001e80000100800 */
[----:B------:R2:W-:Y:S01]  /*9ab0*/  STL [R1+0x150], R3 ;  /* 0x0001500301007387 */ /* 0x0005e20000100800 */
[C---:B0-----:R-:W-:Y:S02]  /*9ac0*/  SEL R53, R4.reuse, R60, !P0 ;  /* 0x0000003c04357207 */ /* 0x041fe40004000000 */
[C---:B--2---:R-:W-:Y:S02]  /*9ad0*/  SEL R3, R4.reuse, R0, !P0 ;  /* 0x0000000004037207 */ /* 0x044fe40004000000 */
[C---:B----4-:R-:W-:Y:S01]  /*9ae0*/  SEL R0, R4.reuse, R59, !P0 ;  /* 0x0000003b04007207 */ /* 0x050fe20004000000 */
[----:B------:R-:W-:Y:S04]  /*9af0*/  STL [R1+0x14c], R53 ;  /* 0x00014c3501007387 */ /* 0x000fe80000100800 */
[----:B------:R0:W-:Y:S04]  /*9b00*/  STL [R1+0x148], R3 ;  /* 0x0001480301007387 */ /* 0x0001e80000100800 */
[----:B------:R2:W-:Y:S01]  /*9b10*/  STL [R1+0x144], R0 ;  /* 0x0001440001007387 */ /* 0x0005e20000100800 */
[----:B0-----:R-:W-:-:S02]  /*9b20*/  SEL R3, R4, R57, !P0 ;  /* 0x0000003904037207 */ /* 0x001fc40004000000 */
[----:B--2---:R-:W-:-:S03]  /*9b30*/  SEL R0, R4, R43, !P0 ;  /* 0x0000002b04007207 */ /* 0x004fc60004000000 */
[----:B------:R0:W-:Y:S01]  /*9b40*/  STL [R1+0x140], R3 ;  /* 0x0001400301007387 */ /* 0x0001e20000100800 */
[----:B------:R-:W-:-:S03]  /*9b50*/  SEL R43, R4, R46, !P0 ;  /* 0x0000002e042b7207 */ /* 0x000fc60004000000 */
[----:B------:R2:W-:Y:S01]  /*9b60*/  STL [R1+0x13c], R0 ;  /* 0x00013c0001007387 */ /* 0x0005e20000100800 */
[----:B0-----:R-:W-:-:S03]  /*9b70*/  SEL R3, R4, R54, !P0 ;  /* 0x0000003604037207 */ /* 0x001fc60004000000 */
[----:B------:R-:W-:Y:S01]  /*9b80*/  STL [R1+0x138], R43 ;  /* 0x0001382b01007387 */ /* 0x000fe20000100800 */
[----:B--2---:R-:W-:-:S03]  /*9b90*/  SEL R0, R4, R55, !P0 ;  /* 0x0000003704007207 */ /* 0x004fc60004000000 */
[----:B------:R0:W-:Y:S04]  /*9ba0*/  STL [R1+0x134], R3 ;  /* 0x0001340301007387 */ /* 0x0001e80000100800 */
[----:B------:R2:W-:Y:S01]  /*9bb0*/  STL [R1+0x130], R0 ;  /* 0x0001300001007387 */ /* 0x0005e20000100800 */
[----:B0-----:R-:W-:-:S03]  /*9bc0*/  SEL R3, R4, R22, !P0 ;  /* 0x0000001604037207 */ /* 0x001fc60004000000 */
[----:B------:R-:W-:Y:S01]  /*9bd0*/  STL [R1+0x12c], R13 ;  /* 0x00012c0d01007387 */ /* 0x000fe20000100800 */
[----:B--2---:R-:W-:-:S03]  /*9be0*/  SEL R0, R4, R2, !P0 ;  /* 0x0000000204007207 */ /* 0x004fc60004000000 */
[----:B------:R0:W-:Y:S01]  /*9bf0*/  STL [R1+0x128], R3 ;  /* 0x0001280301007387 */ /* 0x0001e20000100800 */
[----:B------:R-:W-:-:S03]  /*9c00*/  SEL R2, R4, R5, !P0 ;  /* 0x0000000504027207 */ /* 0x000fc60004000000 */
[----:B------:R2:W-:Y:S01]  /*9c10*/  STL [R1+0x120], R0 ;  /* 0x0001200001007387 */ /* 0x0005e20000100800 */
[----:B0-----:R-:W-:-:S03]  /*9c20*/  SEL R3, R4, R6, !P0 ;  /* 0x0000000604037207 */ /* 0x001fc60004000000 */
[----:B------:R0:W-:Y:S01]  /*9c30*/  STL [R1+0x11c], R2 ;  /* 0x00011c0201007387 */ /* 0x0001e20000100800 */
[----:B--2---:R-:W-:-:S03]  /*9c40*/  SEL R0, R4, R7, !P0 ;  /* 0x0000000704007207 */ /* 0x004fc60004000000 */
[----:B------:R-:W-:Y:S04]  /*9c50*/  STL [R1+0x118], R3 ;  /* 0x0001180301007387 */ /* 0x000fe80000100800 */
[----:B------:R-:W2:Y:S01]  /*9c60*/  LDL.LU R46, [R1+0x168] ;  /* 0x00016800012e7983 */ /* 0x000ea20000300800 */
[----:B0-----:R-:W-:-:S03]  /*9c70*/  SEL R2, R4, R8, !P0 ;  /* 0x0000000804027207 */ /* 0x001fc60004000000 */
[----:B------:R0:W-:Y:S04]  /*9c80*/  STL [R1+0x114], R0 ;  /* 0x0001140001007387 */ /* 0x0001e80000100800 */
[----:B------:R3:W-:Y:S04]  /*9c90*/  STL [R1+0x110], R2 ;  /* 0x0001100201007387 */ /* 0x0007e80000100800 */
[----:B------:R-:W4:Y:S01]  /*9ca0*/  LDL.LU R43, [R1+0x16c] ;  /* 0x00016c00012b7983 */ /* 0x000f220000300800 */
[----:B0-----:R-:W-:-:S03]  /*9cb0*/  SEL R0, R4, R9, !P0 ;  /* 0x0000000904007207 */ /* 0x001fc60004000000 */
[----:B------:R-:W4:Y:S01]  /*9cc0*/  LDL.LU R3, [R1+0x170] ;  /* 0x0001700001037983 */ /* 0x000f220000300800 */
[----:B---3--:R-:W-:-:S03]  /*9cd0*/  SEL R2, R4, R10, !P0 ;  /* 0x0000000a04027207 */ /* 0x008fc60004000000 */
[----:B------:R0:W-:Y:S01]  /*9ce0*/  STL [R1+0x10c], R0 ;  /* 0x00010c0001007387 */ /* 0x0001e20000100800 */
[----:B------:R-:W-:-:S03]  /*9cf0*/  SEL R5, R4, R12, !P0 ;  /* 0x0000000c04057207 */ /* 0x000fc60004000000 */
[----:B------:R-:W3:Y:S04]  /*9d00*/  LDL.LU R13, [R1+0x178] ;  /* 0x00017800010d7983 */ /* 0x000ee80000300800 */
[----:B------:R1:W-:Y:S01]  /*9d10*/  STL [R1+0x108], R2 ;  /* 0x0001080201007387 */ /* 0x0003e20000100800 */
[----:B0-----:R-:W-:-:S03]  /*9d20*/  SEL R0, R4, R11, !P0 ;  /* 0x0000000b04007207 */ /* 0x001fc60004000000 */
[----:B------:R-:W3:Y:S04]  /*9d30*/  LDL.LU R60, [R1+0x180] ;  /* 0x00018000013c7983 */ /* 0x000ee80000300800 */
[----:B------:R0:W-:Y:S01]  /*9d40*/  STL [R1+0x104], R0 ;  /* 0x0001040001007387 */ /* 0x0001e20000100800 */
[----:B-1----:R-:W-:-:S03]  /*9d50*/  SEL R2, R4, R14, !P0 ;  /* 0x0000000e04027207 */ /* 0x002fc60004000000 */
[----:B------:R1:W-:Y:S04]  /*9d60*/  STL [R1+0x100], R5 ;  /* 0x0001000501007387 */ /* 0x0003e80000100800 */
[----:B------:R1:W-:Y:S01]  /*9d70*/  STL [R1+0xfc], R2 ;  /* 0x0000fc0201007387 */ /* 0x0003e20000100800 */
[C---:B0-----:R-:W-:Y:S02]  /*9d80*/  SEL R0, R4.reuse, R15, !P0 ;  /* 0x0000000f04007207 */ /* 0x041fe40004000000 */
[----:B-1----:R-:W-:-:S03]  /*9d90*/  SEL R5, R4, R16, !P0 ;  /* 0x0000001004057207 */ /* 0x002fc60004000000 */
[----:B------:R0:W-:Y:S01]  /*9da0*/  STL [R1+0xf8], R0 ;  /* 0x0000f80001007387 */ /* 0x0001e20000100800 */
[----:B------:R-:W-:-:S03]  /*9db0*/  SEL R2, R4, R17, !P0 ;  /* 0x0000001104027207 */ /* 0x000fc60004000000 */
[----:B0-----:R-:W3:Y:S04]  /*9dc0*/  LDL.LU R0, [R1+0x184] ;  /* 0x0001840001007983 */ /* 0x001ee80000300800 */
[----:B------:R0:W-:Y:S04]  /*9dd0*/  STL [R1+0xf4], R5 ;  /* 0x0000f40501007387 */ /* 0x0001e80000100800 */
[----:B------:R1:W-:Y:S04]  /*9de0*/  STL [R1+0xf0], R2 ;  /* 0x0000f00201007387 */ /* 0x0003e80000100800 */
[----:B------:R-:W3:Y:S01]  /*9df0*/  LDL.LU R59, [R1+0x194] ;  /* 0x00019400013b7983 */ /* 0x000ee20000300800 */
[----:B0-----:R-:W-:-:S02]  /*9e00*/  SEL R5, R4, R18, !P0 ;  /* 0x0000001204057207 */ /* 0x001fc40004000000 */
[C---:B------:R-:W-:Y:S02]  /*9e10*/  SEL R6, R4.reuse, R21, !P0 ;  /* 0x0000001504067207 */ /* 0x040fe40004000000 */
[C---:B-1----:R-:W-:Y:S01]  /*9e20*/  SEL R2, R4.reuse, R19, !P0 ;  /* 0x0000001304027207 */ /* 0x042fe20004000000 */
[----:B------:R0:W-:Y:S01]  /*9e30*/  STL [R1+0xe0], R5 ;  /* 0x0000e00501007387 */ /* 0x0001e20000100800 */
[----:B------:R-:W-:-:S03]  /*9e40*/  SEL R53, R4, R58, !P0 ;  /* 0x0000003a04357207 */ /* 0x000fc60004000000 */
[----:B------:R1:W-:Y:S01]  /*9e50*/  STL [R1+0xcc], R2 ;  /* 0x0000cc0201007387 */ /* 0x0003e20000100800 */
[----:B0-----:R-:W-:-:S05]  /*9e60*/  SEL R5, R4, R20, !P0 ;  /* 0x0000001404057207 */ /* 0x001fca0004000000 */
[----:B------:R0:W-:Y:S04]  /*9e70*/  STL [R1+0xc4], R5 ;  /* 0x0000c40501007387 */ /* 0x0001e80000100800 */
[----:B------:R0:W-:Y:S04]  /*9e80*/  STL [R1+0xc0], R6 ;  /* 0x0000c00601007387 */ /* 0x0001e80000100800 */
[----:B------:R-:W3:Y:S01]  /*9e90*/  LDL.LU R58, [R1+0x198] ;  /* 0x00019800013a7983 */ /* 0x000ee20000300800 */
[C---:B-1----:R-:W-:Y:S02]  /*9ea0*/  SEL R2, R4.reuse, R23, !P0 ;  /* 0x0000001704027207 */ /* 0x042fe40004000000 */
[----:B0-----:R-:W-:-:S03]  /*9eb0*/  SEL R5, R4, R24, !P0 ;  /* 0x0000001804057207 */ /* 0x001fc60004000000 */
[----:B------:R0:W-:Y:S01]  /*9ec0*/  STL [R1+0xb0], R2 ;  /* 0x0000b00201007387 */ /* 0x0001e20000100800 */
[----:B------:R-:W-:-:S03]  /*9ed0*/  SEL R6, R4, R28, !P0 ;  /* 0x0000001c04067207 */ /* 0x000fc60004000000 */
[----:B------:R1:W-:Y:S04]  /*9ee0*/  STL [R1+0xac], R5 ;  /* 0x0000ac0501007387 */ /* 0x0003e80000100800 */
[----:B------:R-:W3:Y:S01]  /*9ef0*/  LDL.LU R57, [R1+0x188] ;  /* 0x0001880001397983 */ /* 0x000ee20000300800 */
[----:B0-----:R-:W-:-:S05]  /*9f00*/  SEL R2, R4, R26, !P0 ;  /* 0x0000001a04027207 */ /* 0x001fca0004000000 */
[----:B------:R0:W-:Y:S01]  /*9f10*/  STL [R1+0x98], R2 ;  /* 0x0000980201007387 */ /* 0x0001e20000100800 */
[----:B-1----:R-:W-:-:S03]  /*9f20*/  SEL R5, R4, R31, !P0 ;  /* 0x0000001f04057207 */ /* 0x002fc60004000000 */
[----:B------:R-:W-:Y:S04]  /*9f30*/  STL [R1+0x8c], R6 ;  /* 0x00008c0601007387 */ /* 0x000fe80000100800 */
[----:B------:R-:W3:Y:S01]  /*9f40*/  LDL.LU R55, [R1+0x1a0] ;  /* 0x0001a00001377983 */ /* 0x000ee20000300800 */
[----:B0-----:R-:W-:-:S05]  /*9f50*/  SEL R2, R4, R29, !P0 ;  /* 0x0000001d04027207 */ /* 0x001fca0004000000 */
[----:B------:R0:W-:Y:S04]  /*9f60*/  STL [R1+0x7c], R2 ;  /* 0x00007c0201007387 */ /* 0x0001e80000100800 */
[----:B------:R1:W-:Y:S04]  /*9f70*/  STL [R1+0x68], R5 ;  /* 0x0000680501007387 */ /* 0x0003e80000100800 */
[----:B------:R-:W3:Y:S01]  /*9f80*/  LDL.LU R54, [R1+0x18c] ;  /* 0x00018c0001367983 */ /* 0x000ee20000300800 */
[C---:B0-----:R-:W-:Y:S02]  /*9f90*/  SEL R2, R4.reuse, R32, !P0 ;  /* 0x0000002004027207 */ /* 0x041fe40004000000 */
[----:B-1----:R-:W-:-:S03]  /*9fa0*/  SEL R5, R4, R33, !P0 ;  /* 0x0000002104057207 */ /* 0x002fc60004000000 */
[----:B------:R2:W-:Y:S04]  /*9fb0*/  STL [R1+0x64], R2 ;  /* 0x0000640201007387 */ /* 0x0005e80000100800 */
[----:B------:R4:W-:Y:S01]  /*9fc0*/  STL [R1+0x5c], R5 ;  /* 0x00005c0501007387 */ /* 0x0009e20000100800 */
[----:B--2---:R-:W-:-:S03]  /*9fd0*/  SEL R2, R4, R46, !P0 ;  /* 0x0000002e04027207 */ /* 0x004fc60004000000 */
[----:B------:R-:W2:Y:S04]  /*9fe0*/  LDL.LU R46, [R1+0x190] ;  /* 0x00019000012e7983 */ /* 0x000ea80000300800 */
[----:B------:R0:W-:Y:S01]  /*9ff0*/  STL [R1+0x168], R2 ;  /* 0x0001680201007387 */ /* 0x0001e20000100800 */
[----:B----4-:R-:W-:-:S03]  /*a000*/  SEL R5, R4, R43, !P0 ;  /* 0x0000002b04057207 */ /* 0x010fc60004000000 */
[----:B------:R-:W4:Y:S01]  /*a010*/  LDL.LU R43, [R1+0x1c0] ;  /* 0x0001c000012b7983 */ /* 0x000f220000300800 */
[----:B0-----:R-:W-:-:S03]  /*a020*/  SEL R2, R4, R3, !P0 ;  /* 0x0000000304027207 */ /* 0x001fc60004000000 */
[----:B------:R3:W-:Y:S04]  /*a030*/  STL [R1+0x16c], R5 ;  /* 0x00016c0501007387 */ /* 0x0007e80000100800 */
[----:B------:R-:W4:Y:S04]  /*a040*/  LDL.LU R3, [R1+0x1c4] ;  /* 0x0001c40001037983 */ /* 0x000f280000300800 */
[----:B------:R0:W-:Y:S01]  /*a050*/  STL [R1+0x170], R2 ;  /* 0x0001700201007387 */ /* 0x0001e20000100800 */
[----:B---3--:R-:W-:-:S03]  /*a060*/  SEL R5, R4, R13, !P0 ;  /* 0x0000000d04057207 */ /* 0x008fc60004000000 */
[----:B------:R-:W3:Y:S01]  /*a070*/  LDL.LU R14, [R1+0x1b0] ;  /* 0x0001b000010e7983 */ /* 0x000ee20000300800 */
[----:B0-----:R-:W-:-:S03]  /*a080*/  SEL R2, R4, R60, !P0 ;  /* 0x0000003c04027207 */ /* 0x001fc60004000000 */
[----:B------:R0:W-:Y:S04]  /*a090*/  STL [R1+0x178], R5 ;  /* 0x0001780501007387 */ /* 0x0001e80000100800 */
[----:B------:R-:W3:Y:S04]  /*a0a0*/  LDL.LU R12, [R1+0x1b8] ;  /* 0x0001b800010c7983 */ /* 0x000ee80000300800 */
[----:B------:R1:W-:Y:S04]  /*a0b0*/  STL [R1+0x180], R2 ;  /* 0x0001800201007387 */ /* 0x0003e80000100800 */
[----:B------:R-:W3:Y:S04]  /*a0c0*/  LDL.LU R11, [R1+0x1a8] ;  /* 0x0001a800010b7983 */ /* 0x000ee80000300800 */
[----:B------:R-:W3:Y:S04]  /*a0d0*/  LDL.LU R10, [R1+0x1b4] ;  /* 0x0001b400010a7983 */ /* 0x000ee80000300800 */
[----:B------:R-:W3:Y:S01]  /*a0e0*/  LDL.LU R60, [R1+0x1bc] ;  /* 0x0001bc00013c7983 */ /* 0x000ee20000300800 */
[----:B0-----:R-:W-:-:S03]  /*a0f0*/  SEL R5, R4, R0, !P0 ;  /* 0x0000000004057207 */ /* 0x001fc60004000000 */
[----:B------:R-:W3:Y:S04]  /*a100*/  LDL.LU R0, [R1+0x17c] ;  /* 0x00017c0001007983 */ /* 0x000ee80000300800 */
[----:B------:R-:W-:Y:S04]  /*a110*/  STL [R1+0x184], R5 ;  /* 0x0001840501007387 */ /* 0x000fe80000100800 */
[----:B------:R-:W3:Y:S01]  /*a120*/  LDL.LU R9, [R1+0x174] ;  /* 0x0001740001097983 */ /* 0x000ee20000300800 */
[----:B-1----:R-:W-:-:S03]  /*a130*/  SEL R2, R4, R59, !P0 ;  /* 0x0000003b04027207 */ /* 0x002fc60004000000 */
[----:B------:R-:W3:Y:S04]  /*a140*/  LDL.LU R8, [R1+0x160] ;  /* 0x0001600001087983 */ /* 0x000ee80000300800 */
[----:B------:R0:W-:Y:S04]  /*a150*/  STL [R1+0x194], R2 ;  /* 0x0001940201007387 */ /* 0x0001e80000100800 */
[----:B------:R-:W3:Y:S04]  /*a160*/  LDL.LU R7, [R1+0x54] ;  /* 0x0000540001077983 */ /* 0x000ee80000300800 */
[----:B------:R-:W3:Y:S04]  /*a170*/  LDL.LU R6, [R1+0x3c] ;  /* 0x00003c0001067983 */ /* 0x000ee80000300800 */
[----:B------:R-:W3:Y:S01]  /*a180*/  LDL.LU R59, [R1+0x38] ;  /* 0x00003800013b7983 */ /* 0x000ee20000300800 */
[----:B0-----:R-:W-:-:S03]  /*a190*/  SEL R2, R4, R58, !P0 ;  /* 0x0000003a04027207 */ /* 0x001fc60004000000 */
[----:B------:R-:W3:Y:S04]  /*a1a0*/  LDL.LU R58, [R1+0x28] ;  /* 0x00002800013a7983 */ /* 0x000ee80000300800 */
[----:B------:R0:W-:Y:S04]  /*a1b0*/  STL [R1+0x19c], R2 ;  /* 0x00019c0201007387 */ /* 0x0001e80000100800 */
[----:B------:R-:W3:Y:S01]  /*a1c0*/  LDL.LU R5, [R1+0x58] ;  /* 0x0000580001057983 */ /* 0x000ee20000300800 */
[----:B------:R-:W-:-:S03]  /*a1d0*/  SEL R13, R4, R57, !P0 ;  /* 0x00000039040d7207 */ /* 0x000fc60004000000 */
[----:B0-----:R-:W3:Y:S04]  /*a1e0*/  LDL.LU R2, [R1+0x40] ;  /* 0x0000400001027983 */ /* 0x001ee80000300800 */
[----:B------:R0:W-:Y:S04]  /*a1f0*/  STL [R1+0x198], R13 ;  /* 0x0001980d01007387 */ /* 0x0001e80000100800 */
[----:B------:R-:W3:Y:S04]  /*a200*/  LDL.LU R57, [R1+0x50] ;  /* 0x0000500001397983 */ /* 0x000ee80000300800 */
[----:B------:R-:W3:Y:S01]  /*a210*/  LDL.LU R22, [R1+0x44] ;  /* 0x0000440001167983 */ /* 0x000ee20000300800 */
[----:B0-----:R-:W-:-:S03]  /*a220*/  SEL R13, R4, R55, !P0 ;  /* 0x00000037040d7207 */ /* 0x001fc60004000000 */
[----:B------:R-:W3:Y:S04]  /*a230*/  LDL.LU R55, [R1+0x164] ;  /* 0x0001640001377983 */ /* 0x000ee80000300800 */
[----:B------:R0:W-:Y:S01]  /*a240*/  STL [R1+0x1a0], R13 ;  /* 0x0001a00d01007387 */ /* 0x0001e20000100800 */
[----:B------:R-:W-:-:S03]  /*a250*/  SEL R16, R4, R54, !P0 ;  /* 0x0000003604107207 */ /* 0x000fc60004000000 */
[----:B0-----:R-:W3:Y:S04]  /*a260*/  LDL.LU R13, [R1+0x15c] ;  /* 0x00015c00010d7983 */ /* 0x001ee80000300800 */
[----:B------:R4:W-:Y:S04]  /*a270*/  STL [R1+0x1a4], R16 ;  /* 0x0001a41001007387 */ /* 0x0009e80000100800 */
[----:B------:R-:W3:Y:S01]  /*a280*/  LDL.LU R54, [R1+0x34] ;  /* 0x0000340001367983 */ /* 0x000ee20000300800 */
[----:B--2---:R-:W-:-:S03]  /*a290*/  SEL R15, R4, R46, !P0 ;  /* 0x0000002e040f7207 */ /* 0x004fc60004000000 */
[----:B------:R-:W2:Y:S04]  /*a2a0*/  LDL.LU R46, [R1+0x124] ;  /* 0x00012400012e7983 */ /* 0x000ea80000300800 */
[----:B------:R0:W-:Y:S01]  /*a2b0*/  STL [R1+0x1ac], R15 ;  /* 0x0001ac0f01007387 */ /* 0x0001e20000100800 */
[----:B----4-:R-:W-:-:S03]  /*a2c0*/  SEL R16, R4, R43, !P0 ;  /* 0x0000002b04107207 */ /* 0x010fc60004000000 */
[----:B------:R-:W4:Y:S01]  /*a2d0*/  LDL.LU R43, [R1+0x24] ;  /* 0x00002400012b7983 */ /* 0x000f220000300800 */
[----:B0-----:R-:W-:-:S03]  /*a2e0*/  SEL R15, R4, R3, !P0 ;  /* 0x00000003040f7207 */ /* 0x001fc60004000000 */
[----:B------:R-:W-:Y:S04]  /*a2f0*/  STL [R1+0x1c0], R16 ;  /* 0x0001c01001007387 */ /* 0x000fe80000100800 */
[----:B------:R-:W4:Y:S04]  /*a300*/  LDL.LU R3, [R1+0xbc] ;  /* 0x0000bc0001037983 */ /* 0x000f280000300800 */
[----:B------:R3:W-:Y:S02]  /*a310*/  STL [R1+0x1cc], R15 ;  /* 0x0001cc0f01007387 */ /* 0x0007e40000100800 */
[----:B---3--:R-:W-:-:S02]  /*a320*/  SEL R15, R4, R14, !P0 ;  /* 0x0000000e040f7207 */ /* 0x008fc40004000000 */
[----:B------:R-:W-:-:S03]  /*a330*/  SEL R14, R4, R12, !P0 ;  /* 0x0000000c040e7207 */ /* 0x000fc60004000000 */
[----:B------:R-:W-:Y:S01]  /*a340*/  STL [R1+0x1c4], R15 ;  /* 0x0001c40f01007387 */ /* 0x000fe20000100800 */
[----:B------:R-:W-:-:S03]  /*a350*/  SEL R12, R4, R11, !P0 ;  /* 0x0000000b040c7207 */ /* 0x000fc60004000000 */
[----:B------:R-:W-:Y:S01]  /*a360*/  STL [R1+0x1c8], R14 ;  /* 0x0001c80e01007387 */ /* 0x000fe20000100800 */
[----:B------:R-:W-:-:S03]  /*a370*/  SEL R11, R4, R10, !P0 ;  /* 0x0000000a040b7207 */ /* 0x000fc60004000000 */
[----:B------:R-:W-:Y:S01]  /*a380*/  STL [R1+0x1b8], R12 ;  /* 0x0001b80c01007387 */ /* 0x000fe20000100800 */
[----:B------:R-:W-:-:S03]  /*a390*/  SEL R10, R4, R60, !P0 ;  /* 0x0000003c040a7207 */ /* 0x000fc60004000000 */
[----:B------:R-:W3:Y:S04]  /*a3a0*/  LDL.LU R60, [R1+0xe8] ;  /* 0x0000e800013c7983 */ /* 0x000ee80000300800 */
[----:B------:R0:W-:Y:S04]  /*a3b0*/  STL [R1+0x1b4], R11 ;  /* 0x0001b40b01007387 */ /* 0x0001e80000100800 */
[----:B------:R1:W-:Y:S01]  /*a3c0*/  STL [R1+0x1b0], R10 ;  /* 0x0001b00a01007387 */ /* 0x0003e20000100800 */
[----:B0-----:R-:W-:-:S03]  /*a3d0*/  SEL R11, R4, R0, !P0 ;  /* 0x00000000040b7207 */ /* 0x001fc60004000000 */
[----:B------:R-:W3:Y:S01]  /*a3e0*/  LDL.LU R0, [R1+0xec] ;  /* 0x0000ec0001007983 */ /* 0x000ee20000300800 */
[C---:B-1----:R-:W-:Y:S02]  /*a3f0*/  SEL R10, R4.reuse, R9, !P0 ;  /* 0x00000009040a7207 */ /* 0x042fe40004000000 */
[C---:B------:R-:W-:Y:S01]  /*a400*/  SEL R9, R4.reuse, R8, !P0 ;  /* 0x0000000804097207 */ /* 0x040fe20004000000 */
[----:B------:R-:W-:Y:S01]  /*a410*/  STL [R1+0x1a8], R11 ;  /* 0x0001a80b01007387 */ /* 0x000fe20000100800 */
[----:B------:R-:W-:-:S03]  /*a420*/  SEL R8, R4, R7, !P0 ;  /* 0x0000000704087207 */ /* 0x000fc60004000000 */
[----:B------:R-:W-:Y:S01]  /*a430*/  STL [R1+0x190], R10 ;  /* 0x0001900a01007387 */ /* 0x000fe20000100800 */
[----:B------:R-:W-:-:S03]  /*a440*/  SEL R7, R4, R6, !P0 ;  /* 0x0000000604077207 */ /* 0x000fc60004000000 */
[----:B------:R-:W-:Y:S01]  /*a450*/  STL [R1+0x18c], R9 ;  /* 0x00018c0901007387 */ /* 0x000fe20000100800 */
[----:B------:R-:W-:-:S03]  /*a460*/  SEL R6, R4, R59, !P0 ;  /* 0x0000003b04067207 */ /* 0x000fc60004000000 */
[----:B------:R-:W-:Y:S04]  /*a470*/  STL [R1+0x188], R8 ;  /* 0x0001880801007387 */ /* 0x000fe80000100800 */
[----:B------:R-:W3:Y:S04]  /*a480*/  LDL.LU R59, [R1+0xe4] ;  /* 0x0000e400013b7983 */ /* 0x000ee80000300800 */
[----:B------:R0:W-:Y:S04]  /*a490*/  STL [R1+0x17c], R7 ;  /* 0x00017c0701007387 */ /* 0x0001e80000100800 */
[----:B------:R1:W-:Y:S01]  /*a4a0*/  STL [R1+0x174], R6 ;  /* 0x0001740601007387 */ /* 0x0003e20000100800 */
[----:B0-----:R-:W-:-:S03]  /*a4b0*/  SEL R7, R4, R58, !P0 ;  /* 0x0000003a04077207 */ /* 0x001fc60004000000 */
[----:B------:R-:W3:Y:S01]  /*a4c0*/  LDL.LU R58, [R1+0xd4] ;  /* 0x0000d400013a7983 */ /* 0x000ee20000300800 */
[----:B-1----:R-:W-:-:S03]  /*a4d0*/  SEL R6, R4, R5, !P0 ;  /* 0x0000000504067207 */ /* 0x002fc60004000000 */
[----:B------:R-:W-:Y:S01]  /*a4e0*/  STL [R1+0x160], R7 ;  /* 0x0001600701007387 */ /* 0x000fe20000100800 */
[----:B------:R-:W-:-:S03]  /*a4f0*/  SEL R2, R4, R2, !P0 ;  /* 0x0000000204027207 */ /* 0x000fc60004000000 */
[----:B------:R-:W-:Y:S01]  /*a500*/  STL [R1+0x58], R6 ;  /* 0x0000580601007387 */ /* 0x000fe20000100800 */
[----:B------:R-:W-:-:S03]  /*a510*/  SEL R5, R4, R57, !P0 ;  /* 0x0000003904057207 */ /* 0x000fc60004000000 */
[----:B------:R-:W3:Y:S04]  /*a520*/  LDL.LU R57, [R1+0xdc] ;  /* 0x0000dc0001397983 */ /* 0x000ee80000300800 */
[----:B------:R0:W-:Y:S04]  /*a530*/  STL [R1+0x54], R2 ;  /* 0x0000540201007387 */ /* 0x0001e80000100800 */
[----:B------:R1:W-:Y:S01]  /*a540*/  STL [R1+0x50], R5 ;  /* 0x0000500501007387 */ /* 0x0003e20000100800 */
[C---:B0-----:R-:W-:Y:S02]  /*a550*/  SEL R2, R4.reuse, R22, !P0 ;  /* 0x0000001604027207 */ /* 0x041fe40004000000 */
[----:B-1----:R-:W-:-:S02]  /*a560*/  SEL R5, R4, R55, !P0 ;  /* 0x0000003704057207 */ /* 0x002fc40004000000 */
[----:B------:R-:W3:Y:S04]  /*a570*/  LDL.LU R55, [R1+0xd8] ;  /* 0x0000d80001377983 */ /* 0x000ee80000300800 */
[----:B------:R0:W-:Y:S01]  /*a580*/  STL [R1+0x44], R2 ;  /* 0x0000440201007387 */ /* 0x0001e20000100800 */
[----:B------:R-:W-:-:S03]  /*a590*/  SEL R7, R4, R54, !P0 ;  /* 0x0000003604077207 */ /* 0x000fc60004000000 */
[----:B------:R1:W-:Y:S01]  /*a5a0*/  STL [R1+0x40], R5 ;  /* 0x0000400501007387 */ /* 0x0003e20000100800 */
[----:B0-----:R-:W-:-:S03]  /*a5b0*/  SEL R2, R4, R13, !P0 ;  /* 0x0000000d04027207 */ /* 0x001fc60004000000 */
[----:B-1----:R-:W3:Y:S04]  /*a5c0*/  LDL.LU R5, [R1+0xb4] ;  /* 0x0000b40001057983 */ /* 0x002ee80000300800 */
[----:B------:R0:W-:Y:S04]  /*a5d0*/  STL [R1+0x3c], R2 ;  /* 0x00003c0201007387 */ /* 0x0001e80000100800 */
[----:B0-----:R-:W3:Y:S04]  /*a5e0*/  LDL.LU R2, [R1+0xb8] ;  /* 0x0000b80001027983 */ /* 0x001ee80000300800 */
[----:B------:R0:W-:Y:S02]  /*a5f0*/  STL [R1+0x38], R7 ;  /* 0x0000380701007387 */ /* 0x0001e40000100800 */
[----:B0-----:R-:W-:-:S02]  /*a600*/  SEL R7, R4, R52, !P0 ;  /* 0x0000003404077207 */ /* 0x001fc40004000000 */
[----:B--2---:R-:W-:-:S05]  /*a610*/  SEL R6, R4, R46, !P0 ;  /* 0x0000002e04067207 */ /* 0x004fca0004000000 */
[----:B------:R4:W-:Y:S04]  /*a620*/  STL [R1+0x34], R6 ;  /* 0x0000340601007387 */ /* 0x0009e80000100800 */
[----:B------:R0:W-:Y:S04]  /*a630*/  STL [R1+0x28], R7 ;  /* 0x0000280701007387 */ /* 0x0001e80000100800 */
[----:B------:R-:W2:Y:S01]  /*a640*/  LDL.LU R13, [R1+0xa8] ;  /* 0x0000a800010d7983 */ /* 0x000ea20000300800 */
[C---:B----4-:R-:W-:Y:S02]  /*a650*/  SEL R6, R4.reuse, R43, !P0 ;  /* 0x0000002b04067207 */ /* 0x050fe40004000000 */
[----:B------:R-:W-:-:S03]  /*a660*/  SEL R3, R4, R3, !P0 ;  /* 0x0000000304037207 */ /* 0x000fc60004000000 */
[----:B------:R1:W-:Y:S04]  /*a670*/  STL [R1+0x24], R6 ;  /* 0x0000240601007387 */ /* 0x0003e80000100800 */
[----:B------:R-:W-:Y:S04]  /*a680*/  STL [R1+0x14c0], R3 ;  /* 0x0014c00301007387 */ /* 0x000fe80000100800 */
[----:B------:R-:W4:Y:S04]  /*a690*/  LDL.LU R9, [R1+0xa4] ;  /* 0x0000a40001097983 */ /* 0x000f280000300800 */
[----:B------:R-:W-:Y:S01]  /*a6a0*/  STL [R1+0x14c4], R61 ;  /* 0x0014c43d01007387 */ /* 0x000fe20000100800 */
[----:B---3--:R-:W-:-:S05]  /*a6b0*/  SEL R60, R4, R60, !P0 ;  /* 0x0000003c043c7207 */ /* 0x008fca0004000000 */
[----:B------:R-:W-:Y:S04]  /*a6c0*/  STL [R1+0x14c8], R60 ;  /* 0x0014c83c01007387 */ /* 0x000fe80000100800 */
[----:B------:R-:W3:Y:S01]  /*a6d0*/  LDL.LU R12, [R1+0xa0] ;  /* 0x0000a000010c7983 */ /* 0x000ee20000300800 */
[----:B------:R-:W-:-:S05]  /*a6e0*/  SEL R0, R4, R0, !P0 ;  /* 0x0000000004007207 */ /* 0x000fca0004000000 */
[----:B------:R-:W-:Y:S04]  /*a6f0*/  STL [R1+0x14cc], R0 ;  /* 0x0014cc0001007387 */ /* 0x000fe80000100800 */
[----:B------:R-:W3:Y:S04]  /*a700*/  LDL.LU R22, [R1+0x9c] ;  /* 0x00009c0001167983 */ /* 0x000ee80000300800 */
[----:B------:R-:W-:Y:S01]  /*a710*/  STL [R1+0x14d0], R38 ;  /* 0x0014d02601007387 */ /* 0x000fe20000100800 */
[----:B------:R-:W-:-:S05]  /*a720*/  SEL R59, R4, R59, !P0 ;  /* 0x0000003b043b7207 */ /* 0x000fca0004000000 */
[----:B------:R0:W-:Y:S04]  /*a730*/  STL [R1+0x14d4], R59 ;  /* 0x0014d43b01007387 */ /* 0x0001e80000100800 */
[----:B------:R-:W3:Y:S04]  /*a740*/  LDL.LU R54, [R1+0x94] ;  /* 0x0000940001367983 */ /* 0x000ee80000300800 */
[----:B------:R-:W3:Y:S01]  /*a750*/  LDL.LU R46, [R1+0x90] ;  /* 0x00009000012e7983 */ /* 0x000ee20000300800 */
[----:B------:R-:W-:-:S05]  /*a760*/  SEL R58, R4, R58, !P0 ;  /* 0x0000003a043a7207 */ /* 0x000fca0004000000 */
[----:B------:R-:W-:Y:S04]  /*a770*/  STL [R1+0x14d8], R58 ;  /* 0x0014d83a01007387 */ /* 0x000fe80000100800 */
[----:B------:R-:W3:Y:S01]  /*a780*/  LDL.LU R43, [R1+0x88] ;  /* 0x00008800012b7983 */ /* 0x000ee20000300800 */
[----:B------:R-:W-:-:S05]  /*a790*/  SEL R57, R4, R57, !P0 ;  /* 0x0000003904397207 */ /* 0x000fca0004000000 */
[----:B------:R-:W-:Y:S01]  /*a7a0*/  STL [R1+0x14dc], R57 ;  /* 0x0014dc3901007387 */ /* 0x000fe20000100800 */
[----:B------:R-:W-:-:S05]  /*a7b0*/  SEL R55, R4, R55, !P0 ;  /* 0x0000003704377207 */ /* 0x000fca0004000000 */
[----:B------:R-:W-:Y:S04]  /*a7c0*/  STL [R1+0x14e0], R55 ;  /* 0x0014e03701007387 */ /* 0x000fe80000100800 */
[----:B------:R-:W3:Y:S01]  /*a7d0*/  LDL.LU R18, [R1+0x84] ;  /* 0x0000840001127983 */ /* 0x000ee20000300800 */
[----:B0-----:R-:W-:-:S05]  /*a7e0*/  SEL R7, R4, R5, !P0 ;  /* 0x0000000504077207 */ /* 0x001fca0004000000 */
[----:B------:R-:W-:Y:S01]  /*a7f0*/  STL [R1+0x14e4], R7 ;  /* 0x0014e40701007387 */ /* 0x000fe20000100800 */
[----:B------:R-:W-:-:S03]  /*a800*/  SEL R10, R4, R2, !P0 ;  /* 0x00000002040a7207 */ /* 0x000fc60004000000 */
[----:B------:R-:W3:Y:S04]  /*a810*/  LDL.LU R2, [R1+0x80] ;  /* 0x0000800001027983 */ /* 0x000ee80000300800 */
[----:B------:R-:W3:Y:S04]  /*a820*/  LDL.LU R5, [R1+0x4c] ;  /* 0x00004c0001057983 */ /* 0x000ee80000300800 */
[----:B------:R-:W-:Y:S04]  /*a830*/  STL [R1+0x14e8], R10 ;  /* 0x0014e80a01007387 */ /* 0x000fe80000100800 */
[----:B-1----:R-:W3:Y:S04]  /*a840*/  LDL.LU R6, [R1+0x6c] ;  /* 0x00006c0001067983 */ /* 0x002ee80000300800 */
[----:B------:R-:W3:Y:S01]  /*a850*/  LDL.LU R8, [R1+0x70] ;  /* 0x0000700001087983 */ /* 0x000ee20000300800 */
[----:B--2---:R-:W-:-:S05]  /*a860*/  SEL R13, R4, R13, !P0 ;  /* 0x0000000d040d7207 */ /* 0x004fca0004000000 */
[----:B------:R-:W-:Y:S01]  /*a870*/  STL [R1+0x14ec], R13 ;  /* 0x0014ec0d01007387 */ /* 0x000fe20000100800 */
[----:B----4-:R-:W-:-:S03]  /*a880*/  SEL R17, R4, R9, !P0 ;  /* 0x0000000904117207 */ /* 0x010fc60004000000 */
[----:B------:R-:W2:Y:S04]  /*a890*/  LDL.LU R9, [R1+0x78] ;  /* 0x0000780001097983 */ /* 0x000ea80000300800 */
[----:B------:R-:W4:Y:S04]  /*a8a0*/  LDL.LU R11, [R1+0x74] ;  /* 0x00007400010b7983 */ /* 0x000f280000300800 */
[----:B------:R-:W-:Y:S01]  /*a8b0*/  STL [R1+0x14f0], R17 ;  /* 0x0014f01101007387 */ /* 0x000fe20000100800 */
[----:B---3--:R-:W-:-:S03]  /*a8c0*/  SEL R19, R4, R12, !P0 ;  /* 0x0000000c04137207 */ /* 0x008fc60004000000 */
[----:B------:R-:W3:Y:S04]  /*a8d0*/  LDL.LU R12, [R1+0x60] ;  /* 0x00006000010c7983 */ /* 0x000ee80000300800 */
[----:B------:R-:W3:Y:S04]  /*a8e0*/  LDL.LU R14, [R1+0x48] ;  /* 0x00004800010e7983 */ /* 0x000ee80000300800 */
[----:B------:R-:W-:Y:S04]  /*a8f0*/  STL [R1+0x14f4], R19 ;  /* 0x0014f41301007387 */ /* 0x000fe80000100800 */
[----:B------:R-:W3:Y:S01]  /*a900*/  LDL.LU R15, [R1+0x2c] ;  /* 0x00002c00010f7983 */ /* 0x000ee20000300800 */
[----:B------:R-:W-:-:S03]  /*a910*/  SEL R20, R4, R22, !P0 ;  /* 0x0000001604147207 */ /* 0x000fc60004000000 */
[----:B------:R-:W3:Y:S04]  /*a920*/  LDL.LU R16, [R1+0x30] ;  /* 0x0000300001107983 */ /* 0x000ee80000300800 */
[----:B------:R-:W-:Y:S01]  /*a930*/  STL [R1+0x14f8], R20 ;  /* 0x0014f81401007387 */ /* 0x000fe20000100800 */
[C---:B------:R-:W-:Y:S02]  /*a940*/  SEL R21, R4.reuse, R54, !P0 ;  /* 0x0000003604157207 */ /* 0x040fe40004000000 */
[----:B------:R-:W-:-:S03]  /*a950*/  SEL R23, R4, R46, !P0 ;  /* 0x0000002e04177207 */ /* 0x000fc60004000000 */
[----:B------:R-:W-:Y:S04]  /*a960*/  STL [R1+0x14fc], R21 ;  /* 0x0014fc1501007387 */ /* 0x000fe80000100800 */
[----:B------:R-:W-:Y:S04]  /*a970*/  STL [R1+0x1500], R23 ;  /* 0x0015001701007387 */ /* 0x000fe80000100800 */
[----:B------:R-:W3:Y:S01]  /*a980*/  LDL.LU R24, [R1+0x18] ;  /* 0x0000180001187983 */ /* 0x000ee20000300800 */
[----:B------:R-:W-:-:S03]  /*a990*/  SEL R22, R4, R43, !P0 ;  /* 0x0000002b04167207 */ /* 0x000fc60004000000 */
[----:B------:R-:W3:Y:S04]  /*a9a0*/  LDL.LU R54, [R1+0x20] ;  /* 0x0000200001367983 */ /* 0x000ee80000300800 */
[----:B------:R-:W3:Y:S04]  /*a9b0*/  LDL.LU R46, [R1+0x1c] ;  /* 0x00001c00012e7983 */ /* 0x000ee80000300800 */
[----:B------:R-:W3:Y:S04]  /*a9c0*/  LDL.LU R43, [R1+0x14] ;  /* 0x00001400012b7983 */ /* 0x000ee80000300800 */
[----:B------:R-:W-:Y:S01]  /*a9d0*/  STL [R1+0x1504], R22 ;  /* 0x0015041601007387 */ /* 0x000fe20000100800 */
[----:B------:R-:W-:-:S05]  /*a9e0*/  SEL R18, R4, R18, !P0 ;  /* 0x0000001204127207 */ /* 0x000fca0004000000 */
[----:B------:R-:W-:Y:S01]  /*a9f0*/  STL [R1+0x1508], R18 ;  /* 0x0015081201007387 */ /* 0x000fe20000100800 */
[C---:B------:R-:W-:Y:S02]  /*aa00*/  SEL R2, R4.reuse, R2, !P0 ;  /* 0x0000000204027207 */ /* 0x040fe40004000000 */
[----:B------:R-:W-:-:S03]  /*aa10*/  SEL R5, R4, R5, !P0 ;  /* 0x0000000504057207 */ /* 0x000fc60004000000 */
[----:B------:R0:W-:Y:S01]  /*aa20*/  STL [R1+0x150c], R2 ;  /* 0x00150c0201007387 */ /* 0x0001e20000100800 */
[----:B------:R-:W-:-:S03]  /*aa30*/  SEL R6, R4, R6, !P0 ;  /* 0x0000000604067207 */ /* 0x000fc60004000000 */
[----:B------:R1:W-:Y:S01]  /*aa40*/  STL [R1+0x1510], R5 ;  /* 0x0015100501007387 */ /* 0x0003e20000100800 */
[----:B------:R-:W-:-:S03]  /*aa50*/  SEL R8, R4, R8, !P0 ;  /* 0x0000000804087207 */ /* 0x000fc60004000000 */
[----:B------:R-:W-:Y:S04]  /*aa60*/  STL [R1+0x1514], R6 ;  /* 0x0015140601007387 */ /* 0x000fe80000100800 */
[----:B------:R-:W-:Y:S01]  /*aa70*/  STL [R1+0x1518], R8 ;  /* 0x0015180801007387 */ /* 0x000fe20000100800 */
[C---:B--2---:R-:W-:Y:S02]  /*aa80*/  SEL R9, R4.reuse, R9, !P0 ;  /* 0x0000000904097207 */ /* 0x044fe40004000000 */
[----:B----4-:R-:W-:-:S03]  /*aa90*/  SEL R11, R4, R11, !P0 ;  /* 0x0000000b040b7207 */ /* 0x010fc60004000000 */
[----:B------:R-:W-:Y:S04]  /*aaa0*/  STL [R1+0x151c], R9 ;  /* 0x00151c0901007387 */ /* 0x000fe80000100800 */
[----:B------:R-:W-:Y:S01]  /*aab0*/  STL [R1+0x1520], R11 ;  /* 0x0015200b01007387 */ /* 0x000fe20000100800 */
[C---:B---3--:R-:W-:Y:S02]  /*aac0*/  SEL R12, R4.reuse, R12, !P0 ;  /* 0x0000000c040c7207 */ /* 0x048fe40004000000 */
[----:B------:R-:W-:-:S03]  /*aad0*/  SEL R14, R4, R14, !P0 ;  /* 0x0000000e040e7207 */ /* 0x000fc60004000000 */
[----:B------:R-:W-:Y:S01]  /*aae0*/  STL [R1+0x1524], R12 ;  /* 0x0015240c01007387 */ /* 0x000fe20000100800 */
[----:B------:R-:W-:-:S03]  /*aaf0*/  SEL R15, R4, R15, !P0 ;  /* 0x0000000f040f7207 */ /* 0x000fc60004000000 */
[----:B------:R-:W-:Y:S01]  /*ab00*/  STL [R1+0x1528], R14 ;  /* 0x0015280e01007387 */ /* 0x000fe20000100800 */
[----:B------:R-:W-:-:S03]  /*ab10*/  SEL R16, R4, R16, !P0 ;  /* 0x0000001004107207 */ /* 0x000fc60004000000 */
[----:B------:R-:W-:Y:S04]  /*ab20*/  STL [R1+0x152c], R15 ;  /* 0x00152c0f01007387 */ /* 0x000fe80000100800 */
[----:B------:R-:W-:Y:S04]  /*ab30*/  STL [R1+0x1530], R16 ;  /* 0x0015301001007387 */ /* 0x000fe80000100800 */
[----:B------:R-:W-:Y:S04]  /*ab40*/  STL [R1+0x1534], R27 ;  /* 0x0015341b01007387 */ /* 0x000fe80000100800 */
[----:B------:R-:W-:Y:S04]  /*ab50*/  STL [R1+0x1538], R30 ;  /* 0x0015381e01007387 */ /* 0x000fe80000100800 */
[----:B------:R-:W2:Y:S04]  /*ab60*/  LDL.LU R31, [R1+0x1d4] ;  /* 0x0001d400011f7983 */ /* 0x000ea80000300800 */
[----:B------:R-:W3:Y:S04]  /*ab70*/  LDL.LU R32, [R1+0x158] ;  /* 0x0001580001207983 */ /* 0x000ee80000300800 */
[----:B------:R-:W4:Y:S01]  /*ab80*/  LDL.LU R33, [R1+0x154] ;  /* 0x0001540001217983 */ /* 0x000f220000300800 */
[----:B------:R-:W-:-:S02]  /*ab90*/  SEL R26, R4, R54, !P0 ;  /* 0x00000036041a7207 */ /* 0x000fc40004000000 */
[C---:B------:R-:W-:Y:S02]  /*aba0*/  SEL R28, R4.reuse, R46, !P0 ;  /* 0x0000002e041c7207 */ /* 0x040fe40004000000 */
[C---:B------:R-:W-:Y:S02]  /*abb0*/  SEL R29, R4.reuse, R43, !P0 ;  /* 0x0000002b041d7207 */ /* 0x040fe40004000000 */
[----:B------:R-:W2:Y:S04]  /*abc0*/  LDL.LU R43, [R1+0x150] ;  /* 0x00015000012b7983 */ /* 0x000ea80000300800 */
[----:B------:R-:W2:Y:S04]  /*abd0*/  LDL.LU R46, [R1+0x14c] ;  /* 0x00014c00012e7983 */ /* 0x000ea80000300800 */
[----:B------:R-:W2:Y:S04]  /*abe0*/  LDL.LU R59, [R1+0x148] ;  /* 0x00014800013b7983 */ /* 0x000ea80000300800 */
[----:B------:R-:W2:Y:S04]  /*abf0*/  LDL.LU R52, [R1+0x144] ;  /* 0x0001440001347983 */ /* 0x000ea80000300800 */
[----:B------:R-:W2:Y:S04]  /*ac00*/  LDL.LU R54, [R1+0x140] ;  /* 0x0001400001367983 */ /* 0x000ea80000300800 */
[----:B------:R-:W0:Y:S04]  /*ac10*/  LDL.LU R38, [R1+0x13c] ;  /* 0x00013c0001267983 */ /* 0x000e280000300800 */
[----:B------:R-:W2:Y:S04]  /*ac20*/  LDL.LU R0, [R1+0x138] ;  /* 0x0001380001007983 */ /* 0x000ea80000300800 */
[----:B------:R-:W1:Y:S04]  /*ac30*/  LDL.LU R60, [R1+0x134] ;  /* 0x00013400013c7983 */ /* 0x000e680000300800 */
[----:B------:R-:W3:Y:S04]  /*ac40*/  LDL.LU R61, [R1+0x130] ;  /* 0x00013000013d7983 */ /* 0x000ee80000300800 */
[----:B------:R-:W4:Y:S01]  /*ac50*/  LDL.LU R3, [R1+0x12c] ;  /* 0x00012c0001037983 */ /* 0x000f220000300800 */
[----:B------:R-:W-:-:S02]  /*ac60*/  SEL R24, R4, R24, !P0 ;  /* 0x0000001804187207 */ /* 0x000fc40004000000 */
[C---:B------:R-:W-:Y:S02]  /*ac70*/  SEL R34, R4.reuse, R34, !P0 ;  /* 0x0000002204227207 */ /* 0x040fe40004000000 */
[C---:B------:R-:W-:Y:S02]  /*ac80*/  SEL R35, R4.reuse, R35, !P0 ;  /* 0x0000002304237207 */ /* 0x040fe40004000000 */
[C---:B------:R-:W-:Y:S02]  /*ac90*/  SEL R36, R4.reuse, R36, !P0 ;  /* 0x0000002404247207 */ /* 0x040fe40004000000 */
[C---:B------:R-:W-:Y:S02]  /*aca0*/  SEL R37, R4.reuse, R37, !P0 ;  /* 0x0000002504257207 */ /* 0x040fe40004000000 */
[C---:B------:R-:W-:Y:S02]  /*acb0*/  SEL R39, R4.reuse, R39, !P0 ;  /* 0x0000002704277207 */ /* 0x040fe40004000000 */
        /* <DEDUP_REMOVED lines=11> */
[----:B------:R-:W-:Y:S01]  /*ad70*/  SEL R4, R4, R51, !P0 ;  /* 0x0000003304047207 */ /* 0x000fe20004000000 */
[----:B0-----:R-:W-:Y:S02]  /*ad80*/  IMAD R2, R38, UR7, RZ ;  /* 0x0000000726027c24 */ /* 0x001fe4000f8e02ff */
[----:B--2---:R-:W-:-:S03]  /*ad90*/  IMAD R0, R0, UR7, RZ ;  /* 0x0000000700007c24 */ /* 0x004fc6000f8e02ff */
[----:B------:R3:W-:Y:S01]  /*ada0*/  STL [R1+0x14], R2 ;  /* 0x0000140201007387 */ /* 0x0007e20000100800 */
[----:B-1----:R-:W-:-:S03]  /*adb0*/  IMAD R5, R60, UR7, RZ ;  /* 0x000000073c057c24 */ /* 0x002fc6000f8e02ff */
[----:B------:R4:W-:Y:S01]  /*adc0*/  STL [R1+0x18], R0 ;  /* 0x0000180001007387 */ /* 0x0009e20000100800 */
[----:B---3--:R-:W-:-:S03]  /*add0*/  IMAD R2, R61, UR7, RZ ;  /* 0x000000073d027c24 */ /* 0x008fc6000f8e02ff */
[----:B------:R0:W-:Y:S01]  /*ade0*/  STL [R1+0x1c], R5 ;  /* 0x00001c0501007387 */ /* 0x0001e20000100800 */
[----:B----4-:R-:W-:-:S03]  /*adf0*/  IMAD R0, R3, UR7, RZ ;  /* 0x0000000703007c24 */ /* 0x010fc6000f8e02ff */
[----:B------:R-:W2:Y:S04]  /*ae00*/  LDL.LU R30, [R1+0x128] ;  /* 0x00012800011e7983 */ /* 0x000ea80000300800 */
[----:B------:R1:W-:Y:S04]  /*ae10*/  STL [R1+0x20], R2 ;  /* 0x0000200201007387 */ /* 0x0003e80000100800 */
[----:B------:R-:W3:Y:S04]  /*ae20*/  LDL.LU R27, [R1+0x120] ;  /* 0x00012000011b7983 */ /* 0x000ee80000300800 */
[----:B------:R4:W-:Y:S04]  /*ae30*/  STL [R1+0x2c], R0 ;  /* 0x00002c0001007387 */ /* 0x0009e80000100800 */
[----:B------:R-:W3:Y:S04]  /*ae40*/  LDL.LU R16, [R1+0x11c] ;  /* 0x00011c0001107983 */ /* 0x000ee80000300800 */
[----:B------:R-:W3:Y:S04]  /*ae50*/  LDL.LU R15, [R1+0x118] ;  /* 0x00011800010f7983 */ /* 0x000ee80000300800 */
[----:B------:R-:W3:Y:S04]  /*ae60*/  LDL.LU R14, [R1+0x114] ;  /* 0x00011400010e7983 */ /* 0x000ee80000300800 */
[----:B------:R-:W3:Y:S04]  /*ae70*/  LDL.LU R12, [R1+0x110] ;  /* 0x00011000010c7983 */ /* 0x000ee80000300800 */
[----:B------:R-:W3:Y:S04]  /*ae80*/  LDL.LU R11, [R1+0x10c] ;  /* 0x00010c00010b7983 */ /* 0x000ee80000300800 */
[----:B------:R-:W3:Y:S04]  /*ae90*/  LDL.LU R9, [R1+0x108] ;  /* 0x0001080001097983 */ /* 0x000ee80000300800 */
[----:B------:R-:W3:Y:S04]  /*aea0*/  LDL.LU R8, [R1+0x104] ;  /* 0x0001040001087983 */ /* 0x000ee80000300800 */
[----:B------:R-:W3:Y:S04]  /*aeb0*/  LDL.LU R6, [R1+0x100] ;  /* 0x0001000001067983 */ /* 0x000ee80000300800 */
[----:B0-----:R-:W3:Y:S04]  /*aec0*/  LDL.LU R5, [R1+0xfc] ;  /* 0x0000fc0001057983 */ /* 0x001ee80000300800 */
[----:B-1----:R-:W3:Y:S04]  /*aed0*/  LDL.LU R2, [R1+0xf8] ;  /* 0x0000f80001027983 */ /* 0x002ee80000300800 */
        /* <DEDUP_REMOVED lines=10> */
[----:B------:R-:W3:Y:S01]  /*af80*/  LDL.LU R55, [R1+0x7c] ;  /* 0x00007c0001377983 */ /* 0x000ee20000300800 */
[----:B------:R-:W-:-:S03]  /*af90*/  IMAD R51, R59, UR7, RZ ;  /* 0x000000073b337c24 */ /* 0x000fc6000f8e02ff */
[----:B------:R-:W3:Y:S04]  /*afa0*/  LDL.LU R57, [R1+0x68] ;  /* 0x0000680001397983 */ /* 0x000ee80000300800 */
[----:B------:R-:W3:Y:S04]  /*afb0*/  LDL.LU R58, [R1+0x64] ;  /* 0x00006400013a7983 */ /* 0x000ee80000300800 */
[----:B------:R-:W3:Y:S04]  /*afc0*/  LDL.LU R59, [R1+0x5c] ;  /* 0x00005c00013b7983 */ /* 0x000ee80000300800 */
[----:B------:R-:W3:Y:S04]  /*afd0*/  LDL.LU R38, [R1+0x168] ;  /* 0x0001680001267983 */ /* 0x000ee80000300800 */
[----:B----4-:R-:W4:Y:S04]  /*afe0*/  LDL.LU R0, [R1+0x16c] ;  /* 0x00016c0001007983 */ /* 0x010f280000300800 */
[----:B------:R-:W4:Y:S04]  /*aff0*/  LDL.LU R60, [R1+0x170] ;  /* 0x00017000013c7983 */ /* 0x000f280000300800 */
[----:B------:R-:W4:Y:S04]  /*b000*/  LDL.LU R61, [R1+0x178] ;  /* 0x00017800013d7983 */ /* 0x000f280000300800 */
[----:B------:R-:W4:Y:S01]  /*b010*/  LDL.LU R3, [R1+0x180] ;  /* 0x0001800001037983 */ /* 0x000f220000300800 */
[----:B--2---:R-:W-:-:S02]  /*b020*/  IMAD R30, R30, UR7, RZ ;  /* 0x000000071e1e7c24 */ /* 0x004fc4000f8e02ff */
[----:B---3--:R-:W-:-:S03]  /*b030*/  IMAD R27, R27, UR7, RZ ;  /* 0x000000071b1b7c24 */ /* 0x008fc6000f8e02ff */
[----:B------:R-:W-:Y:S01]  /*b040*/  STL [R1+0x30], R30 ;  /* 0x0000301e01007387 */ /* 0x000fe20000100800 */
[----:B------:R-:W-:-:S03]  /*b050*/  IMAD R16, R16, UR7, RZ ;  /* 0x0000000710107c24 */ /* 0x000fc6000f8e02ff */
        /* <DEDUP_REMOVED lines=16> */
[----:B------:R0:W-:Y:S01]  /*b160*/  STL [R1+0x84], R6 ;  /* 0x0000840601007387 */ /* 0x0001e20000100800 */
[----:B------:R-:W-:-:S03]  /*b170*/  IMAD R2, R2, UR7, RZ ;  /* 0x0000000702027c24 */ /* 0x000fc6000f8e02ff */
[----:B------:R1:W-:Y:S04]  /*b180*/  STL [R1+0x88], R5 ;  /* 0x0000880501007387 */ /* 0x0003e80000100800 */
[----:B------:R2:W-:Y:S01]  /*b190*/  STL [R1+0x90], R2 ;  /* 0x0000900201007387 */ /* 0x0005e20000100800 */
[----:B0-----:R-:W-:Y:S02]  /*b1a0*/  IMAD R6, R18, UR7, RZ ;  /* 0x0000000712067c24 */ /* 0x001fe4000f8e02ff */
[----:B-1----:R-:W-:-:S03]  /*b1b0*/  IMAD R5, R22, UR7, RZ ;  /* 0x0000000716057c24 */ /* 0x002fc6000f8e02ff */
[----:B------:R0:W-:Y:S01]  /*b1c0*/  STL [R1+0x94], R6 ;  /* 0x0000940601007387 */ /* 0x0001e20000100800 */
[----:B--2---:R-:W-:-:S03]  /*b1d0*/  IMAD R2, R23, UR7, RZ ;  /* 0x0000000717027c24 */ /* 0x004fc6000f8e02ff */
        /* <DEDUP_REMOVED lines=22> */
[----:B------:R-:W-:Y:S01]  /*b340*/  STL [R1+0x64], R6 ;  /* 0x0000640601007387 */ /* 0x000fe20000100800 */
[----:B----4-:R-:W-:Y:S02]  /*b350*/  IMAD R0, R0, UR7, RZ ;  /* 0x0000000700007c24 */ /* 0x010fe4000f8e02ff */
[----:B--2---:R-:W-:Y:S01]  /*b360*/  IMAD R2, R38, UR7, RZ ;  /* 0x0000000726027c24 */ /* 0x004fe2000f8e02ff */
[----:B------:R0:W-:Y:S04]  /*b370*/  STL [R1+0x5c], R5 ;  /* 0x00005c0501007387 */ /* 0x0001e80000100800 */
[----:B------:R1:W-:Y:S01]  /*b380*/  STL [R1+0xb8], R2 ;  /* 0x0000b80201007387 */ /* 0x0003e20000100800 */
[----:B0-----:R-:W-:-:S03]  /*b390*/  IMAD R5, R60, UR7, RZ ;  /* 0x000000073c057c24 */ /* 0x001fc6000f8e02ff */
[----:B------:R0:W-:Y:S01]  /*b3a0*/  STL [R1+0xbc], R0 ;  /* 0x0000bc0001007387 */ /* 0x0001e20000100800 */
[----:B-1----:R-:W-:-:S03]  /*b3b0*/  IMAD R2, R61, UR7, RZ ;  /* 0x000000073d027c24 */ /* 0x002fc6000f8e02ff */
[----:B------:R1:W-:Y:S04]  /*b3c0*/  STL [R1+0xc0], R5 ;  /* 0x0000c00501007387 */ /* 0x0003e80000100800 */
[----:B------:R-:W2:Y:S01]  /*b3d0*/  LDL.LU R30, [R1+0x184] ;  /* 0x00018400011e7983 */ /* 0x000ea20000300800 */
[----:B0-----:R-:W-:-:S03]  /*b3e0*/  IMAD R0, R3, UR7, RZ ;  /* 0x0000000703007c24 */ /* 0x001fc6000f8e02ff */
        /* <DEDUP_REMOVED lines=11> */
[----:B-1----:R-:W3:Y:S04]  /*b4a0*/  LDL.LU R5, [R1+0x1c8] ;  /* 0x0001c80001057983 */ /* 0x002ee80000300800 */
[----:B0-----:R-:W3:Y:S04]  /*b4b0*/  LDL.LU R2, [R1+0x1b8] ;  /* 0x0001b80001027983 */ /* 0x001ee80000300800 */
        /* <DEDUP_REMOVED lines=19> */
[----:B--2---:R-:W-:-:S05]  /*b5f0*/  IMAD R30, R30, UR7, RZ ;  /* 0x000000071e1e7c24 */ /* 0x004fca000f8e02ff */
[----:B------:R0:W-:Y:S01]  /*b600*/  STL [R1+0xcc], R30 ;  /* 0x0000cc1e01007387 */ /* 0x0001e20000100800 */
[----:B---3--:R-:W-:-:S03]  /*b610*/  IMAD R27, R27, UR7, RZ ;  /* 0x000000071b1b7c24 */ /* 0x008fc6000f8e02ff */
[----:B0-----:R-:W2:Y:S01]  /*b620*/  LDL.LU R30, [R1+0x1538] ;  /* 0x00153800011e7983 */ /* 0x001ea20000300800 */
[----:B------:R-:W-:-:S03]  /*b630*/  IMAD R16, R16, UR7, RZ ;  /* 0x0000000710107c24 */ /* 0x000fc6000f8e02ff */
[----:B------:R0:W-:Y:S01]  /*b640*/  STL [R1+0xd0], R27 ;  /* 0x0000d01b01007387 */ /* 0x0001e20000100800 */
[----:B------:R-:W-:Y:S02]  /*b650*/  IMAD R15, R15, UR7, RZ ;  /* 0x000000070f0f7c24 */ /* 0x000fe4000f8e02ff */
[----:B------:R-:W-:Y:S01]  /*b660*/  IMAD R14, R14, UR7, RZ ;  /* 0x000000070e0e7c24 */ /* 0x000fe2000f8e02ff */
[----:B0-----:R-:W3:Y:S01]  /*b670*/  LDL.LU R27, [R1+0x1534] ;  /* 0x00153400011b7983 */ /* 0x001ee20000300800 */
[----:B------:R-:W-:-:S03]  /*b680*/  IMAD R12, R12, UR7, RZ ;  /* 0x000000070c0c7c24 */ /* 0x000fc6000f8e02ff */
[----:B------:R0:W-:Y:S01]  /*b690*/  STL [R1+0xd4], R16 ;  /* 0x0000d41001007387 */ /* 0x0001e20000100800 */
[----:B------:R-:W-:Y:S02]  /*b6a0*/  IMAD R11, R11, UR7, RZ ;  /* 0x000000070b0b7c24 */ /* 0x000fe4000f8e02ff */
[----:B------:R-:W-:Y:S01]  /*b6b0*/  IMAD R9, R9, UR7, RZ ;  /* 0x0000000709097c24 */ /* 0x000fe2000f8e02ff */
[----:B0-----:R-:W2:Y:S04]  /*b6c0*/  LDL.LU R16, [R1+0x1530] ;  /* 0x0015300001107983 */ /* 0x001ea80000300800 */
[----:B------:R0:W-:Y:S01]  /*b6d0*/  STL [R1+0xd8], R15 ;  /* 0x0000d80f01007387 */ /* 0x0001e20000100800 */
[----:B------:R-:W-:Y:S02]  /*b6e0*/  IMAD R8, R8, UR7, RZ ;  /* 0x0000000708087c24 */ /* 0x000fe4000f8e02ff */
[----:B------:R-:W-:Y:S01]  /*b6f0*/  IMAD R6, R6, UR7, RZ ;  /* 0x0000000706067c24 */ /* 0x000fe2000f8e02ff */
[----:B0-----:R-:W2:Y:S04]  /*b700*/  LDL.LU R15, [R1+0x152c] ;  /* 0x00152c00010f7983 */ /* 0x001ea80000300800 */
[----:B------:R0:W-:Y:S01]  /*b710*/  STL [R1+0xdc], R14 ;  /* 0x0000dc0e01007387 */ /* 0x0001e20000100800 */
[----:B------:R-:W-:-:S03]  /*b720*/  IMAD R5, R5, UR7, RZ ;  /* 0x0000000705057c24 */ /* 0x000fc6000f8e02ff */
        /* <DEDUP_REMOVED lines=50> */
[----:B----4-:R-:W-:-:S03]  /*ba50*/  IMAD R0, R0, UR7, RZ ;  /* 0x0000000700007c24 */ /* 0x010fc6000f8e02ff */
[----:B0-----:R-:W4:Y:S04]  /*ba60*/  LDL.LU R7, [R1+0x14e4] ;  /* 0x0014e40001077983 */ /* 0x001f280000300800 */
        /* <DEDUP_REMOVED lines=9> */
[----:B------:R0:W-:Y:S04]  /*bb00*/  STL [R1+0x40], R59 ;  /* 0x0000403b01007387 */ /* 0x0001e80000100800 */
[----:B0-----:R-:W2:Y:S04]  /*bb10*/  LDL.LU R59, [R1+0x14d4] ;  /* 0x0014d400013b7983 */ /* 0x001ea80000300800 */
[----:B------:R0:W-:Y:S04]  /*bb20*/  STL [R1+0x3c], R38 ;  /* 0x00003c2601007387 */ /* 0x0001e80000100800 */
[----:B0-----:R-:W2:Y:S04]  /*bb30*/  LDL.LU R38, [R1+0x14d0] ;  /* 0x0014d00001267983 */ /* 0x001ea80000300800 */
[----:B------:R0:W-:Y:S04]  /*bb40*/  STL [R1+0x38], R0 ;  /* 0x0000380001007387 */ /* 0x0001e80000100800 */
[----:B0-----:R-:W2:Y:S04]  /*bb50*/  LDL.LU R0, [R1+0x14cc] ;  /* 0x0014cc0001007983 */ /* 0x001ea80000300800 */
[----:B------:R0:W-:Y:S04]  /*bb60*/  STL [R1+0x34], R60 ;  /* 0x0000343c01007387 */ /* 0x0001e80000100800 */
[----:B0-----:R-:W3:Y:S04]  /*bb70*/  LDL.LU R60, [R1+0x14c8] ;  /* 0x0014c800013c7983 */ /* 0x001ee80000300800 */
[----:B------:R0:W-:Y:S04]  /*bb80*/  STL [R1+0x28], R61 ;  /* 0x0000283d01007387 */ /* 0x0001e80000100800 */
[----:B0-----:R-:W4:Y:S04]  /*bb90*/  LDL.LU R61, [R1+0x14c4] ;  /* 0x0014c400013d7983 */ /* 0x001f280000300800 */
[----:B------:R0:W-:Y:S04]  /*bba0*/  STL [R1+0x24], R3 ;  /* 0x0000240301007387 */ /* 0x0001e80000100800 */
[----:B0-----:R-:W4:Y:S01]  /*bbb0*/  LDL.LU R3, [R1+0x14c0] ;  /* 0x0014c00001037983 */ /* 0x001f220000300800 */
[----:B--2---:R-:W-:-:S02]  /*bbc0*/  IMAD R0, R0, UR7, RZ ;  /* 0x0000000700007c24 */ /* 0x004fc4000f8e02ff */
[----:B---3--:R-:W-:Y:S02]  /*bbd0*/  IMAD R60, R60, UR7, RZ ;  /* 0x000000073c3c7c24 */ /* 0x008fe4000f8e02ff */
[----:B----4-:R-:W-:Y:S02]  /*bbe0*/  IMAD R61, R61, UR7, RZ ;  /* 0x000000073d3d7c24 */ /* 0x010fe4000f8e02ff */
[----:B------:R-:W-:-:S05]  /*bbf0*/  IMAD R3, R3, UR7, RZ ;  /* 0x0000000703037c24 */ /* 0x000fca000f8e02ff */
[----:B------:R0:W-:Y:S04]  /*bc00*/  STL [R1+0x10], R3 ;  /* 0x0000100301007387 */ /* 0x0001e80000100800 */
[----:B0-----:R-:W2:Y:S04]  /*bc10*/  LDL.LU R3, [R1+0x14bc] ;  /* 0x0014bc0001037983 */ /* 0x001ea80000300800 */
[----:B------:R0:W-:Y:S04]  /*bc20*/  STL [R1+0x1484], R60 ;  /* 0x0014843c01007387 */ /* 0x0001e80000100800 */
[----:B------:R-:W-:Y:S04]  /*bc30*/  STL [R1+0xc], R61 ;  /* 0x00000c3d01007387 */ /* 0x000fe80000100800 */
[----:B------:R-:W-:Y:S04]  /*bc40*/  STL [R1+0x1488], R0 ;  /* 0x0014880001007387 */ /* 0x000fe80000100800 */
[----:B0-----:R-:W3:Y:S01]  /*bc50*/  LDL.LU R60, [R1+0x1d0] ;  /* 0x0001d000013c7983 */ /* 0x001ee20000300800 */
[----:B------:R-:W-:-:S02]  /*bc60*/  IMAD R38, R38, UR7, RZ ;  /* 0x0000000726267c24 */ /* 0x000fc4000f8e02ff */
[----:B------:R-:W-:Y:S02]  /*bc70*/  IMAD R59, R59, UR7, RZ ;  /* 0x000000073b3b7c24 */ /* 0x000fe4000f8e02ff */
[----:B------:R-:W-:Y:S01]  /*bc80*/  IMAD R58, R58, UR7, RZ ;  /* 0x000000073a3a7c24 */ /* 0x000fe2000f8e02ff */
[----:B------:R-:W-:Y:S01]  /*bc90*/  STL [R1+0x148c], R38 ;  /* 0x00148c2601007387 */ /* 0x000fe20000100800 */
[----:B------:R-:W-:-:S03]  /*bca0*/  IMAD R57, R57, UR7, RZ ;  /* 0x0000000739397c24 */ /* 0x000fc6000f8e02ff */
[----:B------:R-:W-:Y:S04]  /*bcb0*/  STL [R1+0x1490], R59 ;  /* 0x0014903b01007387 */ /* 0x000fe80000100800 */
[----:B------:R0:W-:Y:S04]  /*bcc0*/  STL [R1+0x1494], R58 ;  /* 0x0014943a01007387 */ /* 0x0001e80000100800 */
[----:B0-----:R-:W4:Y:S04]  /*bcd0*/  LDL.LU R58, [R1+0x18] ;  /* 0x00001800013a7983 */ /* 0x001f280000300800 */
[----:B------:R0:W-:Y:S04]  /*bce0*/  STL [R1+0x1498], R57 ;  /* 0x0014983901007387 */ /* 0x0001e80000100800 */
[----:B0-----:R-:W4:Y:S01]  /*bcf0*/  LDL.LU R57, [R1+0x14] ;  /* 0x0000140001397983 */ /* 0x001f220000300800 */
[----:B------:R-:W-:-:S02]  /*bd00*/  IMAD R55, R55, UR7, RZ ;  /* 0x0000000737377c24 */ /* 0x000fc4000f8e02ff */
[----:B------:R-:W-:Y:S02]  /*bd10*/  IMAD R7, R7, UR7, RZ ;  /* 0x0000000707077c24 */ /* 0x000fe4000f8e02ff */
[----:B------:R-:W-:Y:S02]  /*bd20*/  IMAD R10, R10, UR7, RZ ;  /* 0x000000070a0a7c24 */ /* 0x000fe4000f8e02ff */
[----:B------:R-:W-:Y:S01]  /*bd30*/  IMAD R13, R13, UR7, RZ ;  /* 0x000000070d0d7c24 */ /* 0x000fe2000f8e02ff */
[----:B------:R-:W-:Y:S01]  /*bd40*/  STL [R1+0x149c], R55 ;  /* 0x00149c3701007387 */ /* 0x000fe20000100800 */
[----:B------:R-:W-:Y:S02]  /*bd50*/  IMAD R17, R17, UR7, RZ ;  /* 0x0000000711117c24 */ /* 0x000fe4000f8e02ff */
[----:B------:R-:W-:Y:S01]  /*bd60*/  IMAD R19, R19, UR7, RZ ;  /* 0x0000000713137c24 */ /* 0x000fe2000f8e02ff */
[----:B------:R2:W-:Y:S01]  /*bd70*/  STL [R1+0x14a0], R7 ;  /* 0x0014a00701007387 */ /* 0x0005e20000100800 */
[----:B------:R-:W-:-:S02]  /*bd80*/  IMAD R20, R20, UR7, RZ ;  /* 0x0000000714147c24 */ /* 0x000fc4000f8e02ff */
[----:B------:R-:W-:Y:S01]  /*bd90*/  IMAD R21, R21, UR7, RZ ;  /* 0x0000000715157c24 */ /* 0x000fe2000f8e02ff */
[----:B------:R0:W-:Y:S04]  /*bda0*/  STL [R1+0x14a4], R10 ;  /* 0x0014a40a01007387 */ /* 0x0001e80000100800 */
[----:B------:R1:W-:Y:S04]  /*bdb0*/  STL [R1+0x14a8], R13 ;  /* 0x0014a80d01007387 */ /* 0x0003e80000100800 */
[----:B------:R-:W-:Y:S04]  /*bdc0*/  STL [R1+0x14ac], R17 ;  /* 0x0014ac1101007387 */ /* 0x000fe80000100800 */
[----:B------:R-:W-:Y:S04]  /*bdd0*/  STL [R1+0x14b0], R19 ;  /* 0x0014b01301007387 */ /* 0x000fe80000100800 */
[----:B------:R-:W-:Y:S04]  /*bde0*/  STL [R1+0x14b4], R20 ;  /* 0x0014b41401007387 */ /* 0x000fe80000100800 */
[----:B------:R-:W-:Y:S04]  /*bdf0*/  STL [R1+0x14b8], R21 ;  /* 0x0014b81501007387 */ /* 0x000fe80000100800 */
[----:B------:R-:W4:Y:S04]  /*be00*/  LDL.LU R59, [R1+0x1c] ;  /* 0x00001c00013b7983 */ /* 0x000f280000300800 */
[----:B------:R-:W4:Y:S04]  /*be10*/  LDL.LU R38, [R1+0x20] ;  /* 0x0000200001267983 */ /* 0x000f280000300800 */
[----:B------:R-:W4:Y:S01]  /*be20*/  LDL.LU R0, [R1+0x2c] ;  /* 0x00002c0001007983 */ /* 0x000f220000300800 */
[----:B------:R-:W-:-:S02]  /*be30*/  IMAD R61, R2, UR7, RZ ;  /* 0x00000007023d7c24 */ /* 0x000fc4000f8e02ff */
[----:B------:R-:W-:Y:S02]  /*be40*/  IMAD R32, R32, UR7, RZ ;  /* 0x0000000720207c24 */ /* 0x000fe4000f8e02ff */
[----:B------:R-:W-:Y:S02]  /*be50*/  IMAD R33, R33, UR7, RZ ;  /* 0x0000000721217c24 */ /* 0x000fe4000f8e02ff */
[----:B------:R-:W-:Y:S01]  /*be60*/  IMAD R43, R43, UR7, RZ ;  /* 0x000000072b2b7c24 */ /* 0x000fe2000f8e02ff */
[----:B------:R-:W-:Y:S01]  /*be70*/  LEA.HI.X.SX32 R31, R31, UR9, 0x1, P4 ;  /* 0x000000091f1f7c11 */ /* 0x000fe2000a0f0eff */
[----:B------:R-:W-:Y:S02]  /*be80*/  IMAD R46, R46, UR7, RZ ;  /* 0x000000072e2e7c24 */ /* 0x000fe4000f8e02ff */
[----:B------:R-:W-:Y:S02]  /*be90*/  IMAD R52, R52, UR7, RZ ;  /* 0x0000000734347c24 */ /* 0x000fe4000f8e02ff */
[----:B------:R-:W-:-:S02]  /*bea0*/  IMAD R53, R53, UR7, RZ ;  /* 0x0000000735357c24 */ /* 0x000fc4000f8e02ff */
[----:B------:R-:W-:Y:S02]  /*beb0*/  IMAD R54, R54, UR7, RZ ;  /* 0x0000000736367c24 */ /* 0x000fe4000f8e02ff */
[----:B---3--:R-:W-:Y:S02]  /*bec0*/  IMAD R2, R60, UR7, RZ ;  /* 0x000000073c027c24 */ /* 0x008fe4000f8e02ff */
[----:B------:R-:W3:Y:S01]  /*bed0*/  LDL.LU R60, [R1+0x30] ;  /* 0x00003000013c7983 */ /* 0x000ee20000300800 */
[-C--:B--2---:R-:W-:Y:S02]  /*bee0*/  IADD3 R7, P3, PT, R32, R3.reuse, RZ ;  /* 0x0000000320077210 */ /* 0x084fe40007f7e0ff */
[-C--:B0-----:R-:W-:Y:S02]  /*bef0*/  IADD3 R10, P2, PT, R2, R3.reuse, RZ ;  /* 0x00000003020a7210 */ /* 0x081fe40007f5e0ff */
[----:B-1----:R-:W-:-:S03]  /*bf00*/  IADD3 R13, P4, PT, R33, R3, RZ ;  /* 0x00000003210d7210 */ /* 0x002fc60007f9e0ff */
[----:B------:R0:W-:Y:S04]  /*bf10*/  STL [R1+0x11f8], R10 ;  /* 0x0011f80a01007387 */ /* 0x0001e80000100800 */
[----:B------:R1:W-:Y:S04]  /*bf20*/  STL [R1+0x11d8], R7 ;  /* 0x0011d80701007387 */ /* 0x0003e80000100800 */
[----:B------:R2:W-:Y:S01]  /*bf30*/  STL [R1+0x11dc], R13 ;  /* 0x0011dc0d01007387 */ /* 0x0005e20000100800 */
[-C--:B0-----:R-:W-:Y:S02]  /*bf40*/  IADD3 R10, P6, PT, R46, R3.reuse, RZ ;  /* 0x000000032e0a7210 */ /* 0x081fe40007fde0ff */
[----:B-1----:R-:W-:-:S02]  /*bf50*/  IADD3 R7, P5, PT, R43, R3, RZ ;  /* 0x000000032b077210 */ /* 0x002fc40007fbe0ff */
[----:B--2---:R-:W-:-:S03]  /*bf60*/  IADD3 R13, P0, PT, R51, R3, RZ ;  /* 0x00000003330d7210 */ /* 0x004fc60007f1e0ff */
[----:B------:R0:W-:Y:S04]  /*bf70*/  STL [R1+0x11e0], R7 ;  /* 0x0011e00701007387 */ /* 0x0001e80000100800 */
[----:B------:R1:W-:Y:S01]  /*bf80*/  STL [R1+0x11e4], R10 ;  /* 0x0011e40a01007387 */ /* 0x0003e20000100800 */
[----:B0-----:R-:W-:-:S03]  /*bf90*/  IADD3 R7, P1, PT, R52, R3, RZ ;  /* 0x0000000334077210 */ /* 0x001fc60007f3e0ff */
[----:B------:R-:W-:Y:S01]  /*bfa0*/  STL [R1+0x11e8], R13 ;  /* 0x0011e80d01007387 */ /* 0x000fe20000100800 */
[----:B-1----:R-:W-:-:S03]  /*bfb0*/  LEA.HI.X.SX32 R10, R2, R31, 0x1, P2 ;  /* 0x0000001f020a7211 */ /* 0x002fc600010f0eff */
[----:B------:R0:W-:Y:S01]  /*bfc0*/  STL [R1+0x11ec], R7 ;  /* 0x0011ec0701007387 */ /* 0x0001e20000100800 */
[----:B------:R-:W-:-:S03]  /*bfd0*/  IADD3 R2, P2, PT, R53, R3, RZ ;  /* 0x0000000335027210 */ /* 0x000fc60007f5e0ff */
[----:B------:R1:W-:Y:S01]  /*bfe0*/  STL [R1+0x11f4], R10 ;  /* 0x0011f40a01007387 */ /* 0x0003e20000100800 */
[----:B0-----:R-:W-:-:S03]  /*bff0*/  LEA.HI.X.SX32 R7, R32, R31, 0x1, P3 ;  /* 0x0000001f20077211 */ /* 0x001fc600018f0eff */
[----:B------:R-:W2:Y:S04]  /*c000*/  LDL.LU R32, [R1+0x4c] ;  /* 0x00004c0001207983 */ /* 0x000ea80000300800 */
[----:B------:R0:W-:Y:S01]  /*c010*/  STL [R1+0x11f0], R2 ;  /* 0x0011f00201007387 */ /* 0x0001e20000100800 */
[----:B-1----:R-:W-:-:S03]  /*c020*/  IADD3 R10, P3, PT, R54, R3, RZ ;  /* 0x00000003360a7210 */ /* 0x002fc60007f7e0ff */
[----:B0-----:R-:W2:Y:S04]  /*c030*/  LDL.LU R2, [R1+0x6c] ;  /* 0x00006c0001027983 */ /* 0x001ea80000300800 */
[----:B------:R0:W-:Y:S02]  /*c040*/  STL [R1+0x11d0], R7 ;  /* 0x0011d00701007387 */ /* 0x0001e40000100800 */
[-C--:B0-----:R-:W-:Y:S02]  /*c050*/  LEA.HI.X.SX32 R7, R33, R31.reuse, 0x1, P4 ;  /* 0x0000001f21077211 */ /* 0x081fe400020f0eff */
[----:B------:R-:W2:Y:S04]  /*c060*/  LDL.LU R33, [R1+0x48] ;  /* 0x0000480001217983 */ /* 0x000ea80000300800 */
[----:B------:R-:W-:Y:S04]  /*c070*/  STL [R1+0x11d4], R10 ;  /* 0x0011d40a01007387 */ /* 0x000fe80000100800 */
[----:B------:R-:W2:Y:S04]  /*c080*/  LDL.LU R21, [R1+0x70] ;  /* 0x0000700001157983 */ /* 0x000ea80000300800 */
[----:B------:R0:W-:Y:S02]  /*c090*/  STL [R1+0x11c8], R7 ;  /* 0x0011c80701007387 */ /* 0x0001e40000100800 */
[----:B0-----:R-:W-:-:S02]  /*c0a0*/  LEA.HI.X.SX32 R7, R43, R31, 0x1, P5 ;  /* 0x0000001f2b077211 */ /* 0x001fc400028f0eff */
[----:B------:R-:W2:Y:S01]  /*c0b0*/  LDL.LU R43, [R1+0x60] ;  /* 0x00006000012b7983 */ /* 0x000ea20000300800 */
[----:B----4-:R-:W-:-:S05]  /*c0c0*/  IADD3 R10, P4, PT, R57, R3, RZ ;  /* 0x00000003390a7210 */ /* 0x010fca0007f9e0ff */
[----:B------:R0:W-:Y:S04]  /*c0d0*/  STL [R1+0x11cc], R10 ;  /* 0x0011cc0a01007387 */ /* 0x0001e80000100800 */
[----:B------:R-:W4:Y:S04]  /*c0e0*/  LDL.LU R20, [R1+0x74] ;  /* 0x0000740001147983 */ /* 0x000f280000300800 */
[----:B------:R1:W-:Y:S04]  /*c0f0*/  STL [R1+0x11c0], R7 ;  /* 0x0011c00701007387 */ /* 0x0003e80000100800 */
[----:B------:R-:W4:Y:S01]  /*c100*/  LDL.LU R19, [R1+0x78] ;  /* 0x0000780001137983 */ /* 0x000f220000300800 */
[----:B0-----:R-:W-:-:S02]  /*c110*/  IADD3 R10, P5, PT, R58, R3, RZ ;  /* 0x000000033a0a7210 */ /* 0x001fc40007fbe0ff */
[----:B-1----:R-:W-:-:S03]  /*c120*/  LEA.HI.X.SX32 R7, R46, R31, 0x1, P6 ;  /* 0x0000001f2e077211 */ /* 0x002fc600030f0eff */
[----:B------:R0:W-:Y:S04]  /*c130*/  STL [R1+0x11c4], R10 ;  /* 0x0011c40a01007387 */ /* 0x0001e80000100800 */
[----:B------:R1:W-:Y:S04]  /*c140*/  STL [R1+0x11b8], R7 ;  /* 0x0011b80701007387 */ /* 0x0003e80000100800 */
[----:B------:R-:W4:Y:S01]  /*c150*/  LDL.LU R17, [R1+0x80] ;  /* 0x0000800001117983 */ /* 0x000f220000300800 */
[----:B0-----:R-:W-:Y:S02]  /*c160*/  IADD3 R10, P6, PT, R59, R3, RZ ;  /* 0x000000033b0a7210 */ /* 0x001fe40007fde0ff */
[----:B-1----:R-:W-:-:S03]  /*c170*/  LEA.HI.X.SX32 R7, R51, R31, 0x1, P0 ;  /* 0x0000001f33077211 */ /* 0x002fc600000f0eff */
[----:B------:R0:W-:Y:S04]  /*c180*/  STL [R1+0x11bc], R10 ;  /* 0x0011bc0a01007387 */ /* 0x0001e80000100800 */
[----:B------:R1:W-:Y:S04]  /*c190*/  STL [R1+0x11b0], R7 ;  /* 0x0011b00701007387 */ /* 0x0003e80000100800 */
[----:B------:R-:W4:Y:S01]  /*c1a0*/  LDL.LU R13, [R1+0x84] ;  /* 0x00008400010d7983 */ /* 0x000f220000300800 */
[----:B0-----:R-:W-:Y:S02]  /*c1b0*/  IADD3 R10, P0, PT, R38, R3, RZ ;  /* 0x00000003260a7210 */ /* 0x001fe40007f1e0ff */
[----:B-1----:R-:W-:-:S03]  /*c1c0*/  LEA.HI.X.SX32 R7, R52, R31, 0x1, P1 ;  /* 0x0000001f34077211 */ /* 0x002fc600008f0eff */
[----:B------:R0:W-:Y:S04]  /*c1d0*/  STL [R1+0x11b4], R10 ;  /* 0x0011b40a01007387 */ /* 0x0001e80000100800 */
[----:B------:R1:W-:Y:S01]  /*c1e0*/  STL [R1+0x11a8], R7 ;  /* 0x0011a80701007387 */ /* 0x0003e20000100800 */
[----:B------:R-:W-:-:S03]  /*c1f0*/  IADD3 R46, P1, PT, R0, R3, RZ ;  /* 0x00000003002e7210 */ /* 0x000fc60007f3e0ff */
[----:B0-----:R-:W4:Y:S01]  /*c200*/  LDL.LU R10, [R1+0x88] ;  /* 0x00008800010a7983 */ /* 0x001f220000300800 */
[----:B-1----:R-:W-:-:S03]  /*c210*/  LEA.HI.X.SX32 R7, R53, R31, 0x1, P2 ;  /* 0x0000001f35077211 */ /* 0x002fc600010f0eff */
[----:B------:R-:W-:Y:S01]  /*c220*/  STL [R1+0x11ac], R46 ;  /* 0x0011ac2e01007387 */ /* 0x000fe20000100800 */
[----:B------:R-:W-:-:S03]  /*c230*/  LEA.HI.X.SX32 R51, R54, R31, 0x1, P3 ;  /* 0x0000001f36337211 */ /* 0x000fc600018f0eff */
[----:B------:R0:W-:Y:S04]  /*c240*/  STL [R1+0x11a0], R7 ;  /* 0x0011a00701007387 */ /* 0x0001e80000100800 */
[----:B0-----:R-:W4:Y:S01]  /*c250*/  LDL.LU R7, [R1+0x90] ;  /* 0x0000900001077983 */ /* 0x001f220000300800 */
[----:B---3--:R-:W-:-:S05]  /*c260*/  IADD3 R46, P2, PT, R60, R3, RZ ;  /* 0x000000033c2e7210 */ /* 0x008fca0007f5e0ff */
[----:B------:R-:W-:Y:S04]  /*c270*/  STL [R1+0x11a4], R46 ;  /* 0x0011a42e01007387 */ /* 0x000fe80000100800 */
[----:B------:R0:W-:Y:S04]  /*c280*/  STL [R1+0xe1c], R51 ;  /* 0x000e1c3301007387 */ /* 0x0001e80000100800 */
[----:B------:R-:W3:Y:S01]  /*c290*/  LDL.LU R55, [R1+0x94] ;  /* 0x0000940001377983 */ /* 0x000ee20000300800 */
[-C--:B0-----:R-:W-:Y:S02]  /*c2a0*/  LEA.HI.X.SX32 R51, R57, R31.reuse, 0x1, P4 ;  /* 0x0000001f39337211 */ /* 0x081fe400020f0eff */
[----:B------:R-:W-:-:S02]  /*c2b0*/  LEA.HI.X.SX32 R38, R38, R31, 0x1, P0 ;  /* 0x0000001f26267211 */ /* 0x000fc400000f0eff */
[----:B--2---:R-:W-:-:S05]  /*c2c0*/  IADD3 R46, P3, PT, R33, R3, RZ ;  /* 0x00000003212e7210 */ /* 0x004fca0007f7e0ff */
[----:B------:R0:W-:Y:S04]  /*c2d0*/  STL [R1+0xe3c], R46 ;  /* 0x000e3c2e01007387 */ /* 0x0001e80000100800 */
[----:B------:R1:W-:Y:S04]  /*c2e0*/  STL [R1+0xe20], R51 ;  /* 0x000e203301007387 */ /* 0x0003e80000100800 */
[----:B------:R-:W2:Y:S01]  /*c2f0*/  LDL.LU R57, [R1+0x9c] ;  /* 0x00009c0001397983 */ /* 0x000ea20000300800 */
[----:B0-----:R-:W-:Y:S02]  /*c300*/  IADD3 R46, P4, PT, R32, R3, RZ ;  /* 0x00000003202e7210 */ /* 0x001fe40007f9e0ff */
[----:B-1----:R-:W-:-:S03]  /*c310*/  LEA.HI.X.SX32 R51, R58, R31, 0x1, P5 ;  /* 0x0000001f3a337211 */ /* 0x002fc600028f0eff */
[----:B------:R0:W-:Y:S04]  /*c320*/  STL [R1+0xe44], R46 ;  /* 0x000e442e01007387 */ /* 0x0001e80000100800 */
[----:B------:R1:W-:Y:S04]  /*c330*/  STL [R1+0xe24], R51 ;  /* 0x000e243301007387 */ /* 0x0003e80000100800 */
[----:B------:R-:W2:Y:S01]  /*c340*/  LDL.LU R58, [R1+0xa0] ;  /* 0x0000a000013a7983 */ /* 0x000ea20000300800 */
[----:B0-----:R-:W-:Y:S02]  /*c350*/  IADD3 R46, P5, PT, R43, R3, RZ ;  /* 0x000000032b2e7210 */ /* 0x001fe40007fbe0ff */
[----:B-1----:R-:W-:-:S03]  /*c360*/  LEA.HI.X.SX32 R51, R59, R31, 0x1, P6 ;  /* 0x0000001f3b337211 */ /* 0x002fc600030f0eff */
[----:B------:R0:W-:Y:S04]  /*c370*/  STL [R1+0xe4c], R46 ;  /* 0x000e4c2e01007387 */ /* 0x0001e80000100800 */
[----:B------:R-:W-:Y:S04]  /*c380*/  STL [R1+0xe28], R51 ;  /* 0x000e283301007387 */ /* 0x000fe80000100800 */
[----:B------:R-:W2:Y:S01]  /*c390*/  LDL.LU R59, [R1+0xa4] ;  /* 0x0000a400013b7983 */ /* 0x000ea20000300800 */
[----:B0-----:R-:W-:-:S05]  /*c3a0*/  IADD3 R46, P6, PT, R2, R3, RZ ;  /* 0x00000003022e7210 */ /* 0x001fca0007fde0ff */
[----:B------:R-:W-:Y:S04]  /*c3b0*/  STL [R1+0xe54], R46 ;  /* 0x000e542e01007387 */ /* 0x000fe80000100800 */
[----:B------:R0:W-:Y:S04]  /*c3c0*/  STL [R1+0xe2c], R38 ;  /* 0x000e2c2601007387 */ /* 0x0001e80000100800 */
[----:B0-----:R-:W2:Y:S01]  /*c3d0*/  LDL.LU R38, [R1+0xa8] ;  /* 0x0000a80001267983 */ /* 0x001ea20000300800 */
[----:B------:R-:W-:Y:S02]  /*c3e0*/  IADD3 R46, P0, PT, R21, R3, RZ ;  /* 0x00000003152e7210 */ /* 0x000fe40007f1e0ff */
[----:B------:R-:W-:-:S03]  /*c3f0*/  LEA.HI.X.SX32 R51, R0, R31, 0x1, P1 ;  /* 0x0000001f00337211 */ /* 0x000fc600008f0eff */
[----:B------:R4:W-:Y:S04]  /*c400*/  STL [R1+0xe5c], R46 ;  /* 0x000e5c2e01007387 */ /* 0x0009e80000100800 */
[----:B------:R-:W2:Y:S01]  /*c410*/  LDL.LU R0, [R1+0xb4] ;  /* 0x0000b40001007983 */ /* 0x000ea20000300800 */
[----:B----4-:R-:W-:-:S03]  /*c420*/  IADD3 R46, P1, PT, R20, R3, RZ ;  /* 0x00000003142e7210 */ /* 0x010fc60007f3e0ff */
[----:B------:R0:W-:Y:S04]  /*c430*/  STL [R1+0xe30], R51 ;  /* 0x000e303301007387 */ /* 0x0001e80000100800 */
[----:B------:R1:W-:Y:S01]  /*c440*/  STL [R1+0xe64], R46 ;  /* 0x000e642e01007387 */ /* 0x0003e20000100800 */
[----:B0-----:R-:W-:-:S03]  /*c450*/  LEA.HI.X.SX32 R51, R60, R31, 0x1, P2 ;  /* 0x0000001f3c337211 */ /* 0x001fc600010f0eff */
[----:B------:R-:W4:Y:S01]  /*c460*/  LDL.LU R60, [R1+0xb0] ;  /* 0x0000b000013c7983 */ /* 0x000f220000300800 */
[----:B-1----:R-:W-:-:S03]  /*c470*/  IADD3 R46, P2, PT, R19, R3, RZ ;  /* 0x00000003132e7210 */ /* 0x002fc60007f5e0ff */
        /* <DEDUP_REMOVED lines=12> */
[-C--:B0-----:R-:W-:Y:S02]  /*c540*/  LEA.HI.X.SX32 R51, R43, R31.reuse, 0x1, P5 ;  /* 0x0000001f2b337211 */ /* 0x081fe400028f0eff */
[----:B-1----:R-:W-:-:S03]  /*c550*/  LEA.HI.X.SX32 R46, R2, R31, 0x1, P6 ;  /* 0x0000001f022e7211 */ /* 0x002fc600030f0eff */
[----:B------:R-:W-:Y:S04]  /*c560*/  STL [R1+0xe48], R51 ;  /* 0x000e483301007387 */ /* 0x000fe80000100800 */
[----:B------:R-:W4:Y:S01]  /*c570*/  LDL.LU R2, [R1+0x8c] ;  /* 0x00008c0001027983 */ /* 0x000f220000300800 */
[----:B------:R-:W-:-:S05]  /*c580*/  IADD3 R43, P5, PT, R10, R3, RZ ;  /* 0x000000030a2b7210 */ /* 0x000fca0007fbe0ff */
[----:B------:R-:W-:Y:S04]  /*c590*/  STL [R1+0xe84], R43 ;  /* 0x000e842b01007387 */ /* 0x000fe80000100800 */
[----:B------:R0:W-:Y:S01]  /*c5a0*/  STL [R1+0xe50], R46 ;  /* 0x000e502e01007387 */ /* 0x0001e20000100800 */
[----:B------:R-:W-:-:S03]  /*c5b0*/  LEA.HI.X.SX32 R21, R21, R31, 0x1, P0 ;  /* 0x0000001f15157211 */ /* 0x000fc600000f0eff */
[----:B0-----:R-:W4:Y:S01]  /*c5c0*/  LDL.LU R46, [R1+0x7c] ;  /* 0x00007c00012e7983 */ /* 0x001f220000300800 */
[----:B------:R-:W-:Y:S02]  /*c5d0*/  IADD3 R43, P6, PT, R7, R3, RZ ;  /* 0x00000003072b7210 */ /* 0x000fe40007fde0ff */
[----:B------:R-:W-:-:S03]  /*c5e0*/  LEA.HI.X.SX32 R20, R20, R31, 0x1, P1 ;  /* 0x0000001f14147211 */ /* 0x000fc600008f0eff */
[----:B------:R-:W-:Y:S04]  /*c5f0*/  STL [R1+0xe8c], R43 ;  /* 0x000e8c2b01007387 */ /* 0x000fe80000100800 */
[----:B------:R0:W-:Y:S04]  /*c600*/  STL [R1+0xe58], R21 ;  /* 0x000e581501007387 */ /* 0x0001e80000100800 */
[----:B0-----:R-:W4:Y:S01]  /*c610*/  LDL.LU R21, [R1+0x68] ;  /* 0x0000680001157983 */ /* 0x001f220000300800 */
[----:B---3--:R-:W-:-:S05]  /*c620*/  IADD3 R43, P0, PT, R55, R3, RZ ;  /* 0x00000003372b7210 */ /* 0x008fca0007f1e0ff */
[----:B------:R-:W-:Y:S04]  /*c630*/  STL [R1+0xe94], R43 ;  /* 0x000e942b01007387 */ /* 0x000fe80000100800 */
[----:B------:R0:W-:Y:S04]  /*c640*/  STL [R1+0xe60], R20 ;  /* 0x000e601401007387 */ /* 0x0001e80000100800 */
[----:B0-----:R-:W3:Y:S01]  /*c650*/  LDL.LU R20, [R1+0x64] ;  /* 0x0000640001147983 */ /* 0x001ee20000300800 */
[----:B------:R-:W-:Y:S02]  /*c660*/  LEA.HI.X.SX32 R19, R19, R31, 0x1, P2 ;  /* 0x0000001f13137211 */ /* 0x000fe400010f0eff */
[----:B--2---:R-:W-:-:S05]  /*c670*/  IADD3 R43, P1, PT, R57, R3, RZ ;  /* 0x00000003392b7210 */ /* 0x004fca0007f3e0ff */
[----:B------:R0:W-:Y:S04]  /*c680*/  STL [R1+0xe9c], R43 ;  /* 0x000e9c2b01007387 */ /* 0x0001e80000100800 */
[----:B------:R1:W-:Y:S01]  /*c690*/  STL [R1+0xe68], R19 ;  /* 0x000e681301007387 */ /* 0x0003e20000100800 */
[----:B------:R-:W-:Y:S02]  /*c6a0*/  IADD3 R51, P2, PT, R58, R3, RZ ;  /* 0x000000033a337210 */ /* 0x000fe40007f5e0ff */
[----:B0-----:R-:W-:Y:S01]  /*c6b0*/  LEA.HI.X.SX32 R43, R17, R31, 0x1, P3 ;  /* 0x0000001f112b7211 */ /* 0x001fe200018f0eff */
[----:B-1----:R-:W2:Y:S04]  /*c6c0*/  LDL.LU R19, [R1+0x5c] ;  /* 0x00005c0001137983 */ /* 0x002ea80000300800 */
[----:B------:R-:W-:Y:S01]  /*c6d0*/  STL [R1+0xea4], R51 ;  /* 0x000ea43301007387 */ /* 0x000fe20000100800 */
[----:B------:R-:W-:-:S03]  /*c6e0*/  IADD3 R17, P3, PT, R59, R3, RZ ;  /* 0x000000033b117210 */ /* 0x000fc60007f7e0ff */
[----:B------:R0:W-:Y:S04]  /*c6f0*/  STL [R1+0xe70], R43 ;  /* 0x000e702b01007387 */ /* 0x0001e80000100800 */
[----:B------:R1:W-:Y:S01]  /*c700*/  STL [R1+0xeac], R17 ;  /* 0x000eac1101007387 */ /* 0x0003e20000100800 */
[----:B0-----:R-:W-:-:S03]  /*c710*/  LEA.HI.X.SX32 R43, R13, R31, 0x1, P4 ;  /* 0x0000001f0d2b7211 */ /* 0x001fc600020f0eff */
[----:B-1----:R-:W2:Y:S01]  /*c720*/  LDL.LU R17, [R1+0xb8] ;  /* 0x0000b80001117983 */ /* 0x002ea20000300800 */
[----:B------:R-:W-:-:S03]  /*c730*/  IADD3 R13, P4, PT, R38, R3, RZ ;  /* 0x00000003260d7210 */ /* 0x000fc60007f9e0ff */
[----:B------:R-:W-:Y:S04]  /*c740*/  STL [R1+0xe78], R43 ;  /* 0x000e782b01007387 */ /* 0x000fe80000100800 */
[----:B------:R0:W-:Y:S04]  /*c750*/  STL [R1+0xeb4], R13 ;  /* 0x000eb40d01007387 */ /* 0x0001e80000100800 */
[----:B0-----:R-:W2:Y:S01]  /*c760*/  LDL.LU R13, [R1+0xbc] ;  /* 0x0000bc00010d7983 */ /* 0x001ea20000300800 */
[----:B------:R-:W-:Y:S02]  /*c770*/  LEA.HI.X.SX32 R43, R10, R31, 0x1, P5 ;  /* 0x0000001f0a2b7211 */ /* 0x000fe400028f0eff */
[----:B------:R-:W-:-:S03]  /*c780*/  IADD3 R10, P5, PT, R0, R3, RZ ;  /* 0x00000003000a7210 */ /* 0x000fc60007fbe0ff */
[----:B------:R-:W-:Y:S04]  /*c790*/  STL [R1+0xe80], R43 ;  /* 0x000e802b01007387 */ /* 0x000fe80000100800 */
[----:B------:R0:W-:Y:S04]  /*c7a0*/  STL [R1+0xebc], R10 ;  /* 0x000ebc0a01007387 */ /* 0x0001e80000100800 */
[----:B0-----:R-:W2:Y:S01]  /*c7b0*/  LDL.LU R10, [R1+0xc0] ;  /* 0x0000c000010a7983 */ /* 0x001ea20000300800 */
[----:B------:R-:W-:Y:S02]  /*c7c0*/  LEA.HI.X.SX32 R43, R7, R31, 0x1, P6 ;  /* 0x0000001f072b7211 */ /* 0x000fe400030f0eff */
[----:B----4-:R-:W-:-:S02]  /*c7d0*/  IADD3 R7, P6, PT, R60, R3, RZ ;  /* 0x000000033c077210 */ /* 0x010fc40007fde0ff */
[----:B------:R-:W-:Y:S01]  /*c7e0*/  LEA.HI.X.SX32 R51, R55, R31, 0x1, P0 ;  /* 0x0000001f37337211 */ /* 0x000fe200000f0eff */
[----:B------:R0:W-:Y:S04]  /*c7f0*/  STL [R1+0xe88], R43 ;  /* 0x000e882b01007387 */ /* 0x0001e80000100800 */
[----:B------:R1:W-:Y:S01]  /*c800*/  STL [R1+0xec4], R7 ;  /* 0x000ec40701007387 */ /* 0x0003e20000100800 */
[----:B0-----:R-:W-:-:S03]  /*c810*/  IADD3 R43, P0, PT, R33, R3, RZ ;  /* 0x00000003212b7210 */ /* 0x001fc60007f1e0ff */
[----:B-1----:R-:W4:Y:S04]  /*c820*/  LDL.LU R7, [R1+0xc4] ;  /* 0x0000c40001077983 */ /* 0x002f280000300800 */
[----:B------:R0:W-:Y:S04]  /*c830*/  STL [R1+0xe90], R51 ;  /* 0x000e903301007387 */ /* 0x0001e80000100800 */
[----:B------:R1:W-:Y:S04]  /*c840*/  STL [R1+0xecc], R43 ;  /* 0x000ecc2b01007387 */ /* 0x0003e80000100800 */
[----:B------:R-:W4:Y:S01]  /*c850*/  LDL.LU R55, [R1+0xc8] ;  /* 0x0000c80001377983 */ /* 0x000f220000300800 */
[----:B0-----:R-:W-:-:S02]  /*c860*/  LEA.HI.X.SX32 R51, R57, R31, 0x1, P1 ;  /* 0x0000001f39337211 */ /* 0x001fc400008f0eff */
[----:B-1----:R-:W-:-:S03]  /*c870*/  IADD3 R43, P1, PT, R32, R3, RZ ;  /* 0x00000003202b7210 */ /* 0x002fc60007f3e0ff */
[----:B------:R0:W-:Y:S04]  /*c880*/  STL [R1+0xe98], R51 ;  /* 0x000e983301007387 */ /* 0x0001e80000100800 */
[----:B------:R1:W-:Y:S04]  /*c890*/  STL [R1+0xed4], R43 ;  /* 0x000ed42b01007387 */ /* 0x0003e80000100800 */
[----:B------:R-:W4:Y:S01]  /*c8a0*/  LDL.LU R57, [R1+0xcc] ;  /* 0x0000cc0001397983 */ /* 0x000f220000300800 */
[----:B0-----:R-:W-:Y:S02]  /*c8b0*/  LEA.HI.X.SX32 R51, R58, R31, 0x1, P2 ;  /* 0x0000001f3a337211 */ /* 0x001fe400010f0eff */
[----:B-1----:R-:W-:-:S03]  /*c8c0*/  IADD3 R43, P2, PT, R2, R3, RZ ;  /* 0x00000003022b7210 */ /* 0x002fc60007f5e0ff */
[----:B------:R0:W-:Y:S04]  /*c8d0*/  STL [R1+0xea0], R51 ;  /* 0x000ea03301007387 */ /* 0x0001e80000100800 */
[----:B------:R-:W4:Y:S01]  /*c8e0*/  LDL.LU R58, [R1+0xd0] ;  /* 0x0000d000013a7983 */ /* 0x000f220000300800 */
[----:B0-----:R-:W-:-:S03]  /*c8f0*/  LEA.HI.X.SX32 R51, R59, R31, 0x1, P3 ;  /* 0x0000001f3b337211 */ /* 0x001fc600018f0eff */
[----:B------:R0:W-:Y:S04]  /*c900*/  STL [R1+0xedc], R43 ;  /* 0x000edc2b01007387 */ /* 0x0001e80000100800 */
[----:B------:R-:W-:Y:S04]  /*c910*/  STL [R1+0xea8], R51 ;  /* 0x000ea83301007387 */ /* 0x000fe80000100800 */
[----:B------:R-:W4:Y:S01]  /*c920*/  LDL.LU R59, [R1+0xd4] ;  /* 0x0000d400013b7983 */ /* 0x000f220000300800 */
[----:B------:R-:W-:Y:S02]  /*c930*/  LEA.HI.X.SX32 R38, R38, R31, 0x1, P4 ;  /* 0x0000001f26267211 */ /* 0x000fe400020f0eff */
[----:B0-----:R-:W-:-:S05]  /*c940*/  IADD3 R43, P3, PT, R46, R3, RZ ;  /* 0x000000032e2b7210 */ /* 0x001fca0007f7e0ff */
[----:B------:R-:W-:Y:S04]  /*c950*/  STL [R1+0xee4], R43 ;  /* 0x000ee42b01007387 */ /* 0x000fe80000100800 */
[----:B------:R0:W-:Y:S04]  /*c960*/  STL [R1+0xeb0], R38 ;  /* 0x000eb02601007387 */ /* 0x0001e80000100800 */
[----:B0-----:R-:W4:Y:S01]  /*c970*/  LDL.LU R38, [R1+0xd8] ;  /* 0x0000d80001267983 */ /* 0x001f220000300800 */
[----:B------:R-:W-:Y:S02]  /*c980*/  IADD3 R43, P4, PT, R21, R3, RZ ;  /* 0x00000003152b7210 */ /* 0x000fe40007f9e0ff */
[----:B------:R-:W-:-:S03]  /*c990*/  LEA.HI.X.SX32 R51, R0, R31, 0x1, P5 ;  /* 0x0000001f00337211 */ /* 0x000fc600028f0eff */
[----:B------:R-:W-:Y:S04]  /*c9a0*/  STL [R1+0xeec], R43 ;  /* 0x000eec2b01007387 */ /* 0x000fe80000100800 */
[----:B------:R-:W4:Y:S04]  /*c9b0*/  LDL.LU R0, [R1+0xdc] ;  /* 0x0000dc0001007983 */ /* 0x000f280000300800 */
[----:B------:R0:W-:Y:S02]  /*c9c0*/  STL [R1+0xeb8], R51 ;  /* 0x000eb83301007387 */ /* 0x0001e40000100800 */
[----:B0-----:R-:W-:-:S02]  /*c9d0*/  LEA.HI.X.SX32 R51, R60, R31, 0x1, P6 ;  /* 0x0000001f3c337211 */ /* 0x001fc400030f0eff */
[----:B---3--:R-:W-:-:S05]  /*c9e0*/  IADD3 R43, P5, PT, R20, R3, RZ ;  /* 0x00000003142b7210 */ /* 0x008fca0007fbe0ff */
[----:B------:R2:W-:Y:S04]  /*c9f0*/  STL [R1+0xef4], R43 ;  /* 0x000ef42b01007387 */ /* 0x0005e80000100800 */
[----:B------:R-:W3:Y:S01]  /*ca00*/  LDL.LU R60, [R1+0xe0] ;  /* 0x0000e000013c7983 */ /* 0x000ee20000300800 */
[----:B------:R-:W-:-:S03]  /*ca10*/  LEA.HI.X.SX32 R33, R33, R31, 0x1, P0 ;  /* 0x0000001f21217211 */ /* 0x000fc600000f0eff */
[----:B------:R-:W-:Y:S01]  /*ca20*/  STL [R1+0xec0], R51 ;  /* 0x000ec03301007387 */ /* 0x000fe20000100800 */
[-C--:B------:R-:W-:Y:S02]  /*ca30*/  LEA.HI.X.SX32 R32, R32, R31.reuse, 0x1, P1 ;  /* 0x0000001f20207211 */ /* 0x080fe400008f0eff */
[-C--:B------:R-:W-:Y:S02]  /*ca40*/  LEA.HI.X.SX32 R2, R2, R31.reuse, 0x1, P2 ;  /* 0x0000001f02027211 */ /* 0x080fe400010f0eff */
[-C--:B------:R-:W-:Y:S02]  /*ca50*/  LEA.HI.X.SX32 R52, R46, R31.reuse, 0x1, P3 ;  /* 0x0000001f2e347211 */ /* 0x080fe400018f0eff */
[----:B------:R-:W-:Y:S02]  /*ca60*/  LEA.HI.X.SX32 R46, R21, R31, 0x1, P4 ;  /* 0x0000001f152e7211 */ /* 0x000fe400020f0eff */
[----:B--2---:R-:W-:-:S05]  /*ca70*/  IADD3 R43, P6, PT, R19, R3, RZ ;  /* 0x00000003132b7210 */ /* 0x004fca0007fde0ff */
[----:B------:R0:W-:Y:S04]  /*ca80*/  STL [R1+0xefc], R43 ;  /* 0x000efc2b01007387 */ /* 0x0001e80000100800 */
[----:B0-----:R-:W2:Y:S04]  /*ca90*/  LDL.LU R43, [R1+0xe4] ;  /* 0x0000e400012b7983 */ /* 0x001ea80000300800 */
[----:B------:R0:W-:Y:S01]  /*caa0*/  STL [R1+0xec8], R33 ;  /* 0x000ec82101007387 */ /* 0x0001e20000100800 */
[----:B------:R-:W-:-:S03]  /*cab0*/  IADD3 R51, P0, PT, R17, R3, RZ ;  /* 0x0000000311337210 */ /* 0x000fc60007f1e0ff */
[----:B0-----:R-:W2:Y:S04]  /*cac0*/  LDL.LU R33, [R1+0xe8] ;  /* 0x0000e80001217983 */ /* 0x001ea80000300800 */
[----:B------:R-:W-:Y:S04]  /*cad0*/  STL [R1+0xf04], R51 ;  /* 0x000f043301007387 */ /* 0x000fe80000100800 */
[----:B------:R0:W-:Y:S04]  /*cae0*/  STL [R1+0xed0], R32 ;  /* 0x000ed02001007387 */ /* 0x0001e80000100800 */
[----:B0-----:R-:W2:Y:S01]  /*caf0*/  LDL.LU R32, [R1+0xec] ;  /* 0x0000ec0001207983 */ /* 0x001ea20000300800 */
[----:B------:R-:W-:-:S05]  /*cb00*/  IADD3 R51, P1, PT, R13, R3, RZ ;  /* 0x000000030d337210 */ /* 0x000fca0007f3e0ff */
[----:B------:R-:W-:Y:S04]  /*cb10*/  STL [R1+0xf0c], R51 ;  /* 0x000f0c3301007387 */ /* 0x000fe80000100800 */
[----:B------:R0:W-:Y:S04]  /*cb20*/  STL [R1+0xed8], R2 ;  /* 0x000ed80201007387 */ /* 0x0001e80000100800 */
[----:B0-----:R-:W2:Y:S01]  /*cb30*/  LDL.LU R2, [R1+0xf0] ;  /* 0x0000f00001027983 */ /* 0x001ea20000300800 */
[----:B------:R-:W-:-:S05]  /*cb40*/  IADD3 R51, P2, PT, R10, R3, RZ ;  /* 0x000000030a337210 */ /* 0x000fca0007f5e0ff */
[----:B------:R4:W-:Y:S04]  /*cb50*/  STL [R1+0xf14], R51 ;  /* 0x000f143301007387 */ /* 0x0009e80000100800 */
[----:B------:R0:W-:Y:S04]  /*cb60*/  STL [R1+0xee0], R52 ;  /* 0x000ee03401007387 */ /* 0x0001e80000100800 */
[----:B------:R-:W2:Y:S01]  /*cb70*/  LDL.LU R21, [R1+0xf4] ;  /* 0x0000f40001157983 */ /* 0x000ea20000300800 */
[----:B----4-:R-:W-:-:S05]  /*cb80*/  IADD3 R51, P3, PT, R7, R3, RZ ;  /* 0x0000000307337210 */ /* 0x010fca0007f7e0ff */
[----:B------:R1:W-:Y:S01]  /*cb90*/  STL [R1+0xf1c], R51 ;  /* 0x000f1c3301007387 */ /* 0x0003e20000100800 */
[----:B0-----:R-:W-:-:S03]  /*cba0*/  IADD3 R52, P4, PT, R55, R3, RZ ;  /* 0x0000000337347210 */ /* 0x001fc60007f9e0ff */
[----:B------:R0:W-:Y:S01]  /*cbb0*/  STL [R1+0xee8], R46 ;  /* 0x000ee82e01007387 */ /* 0x0001e20000100800 */
[----:B-1----:R-:W-:-:S03]  /*cbc0*/  LEA.HI.X.SX32 R51, R20, R31, 0x1, P5 ;  /* 0x0000001f14337211 */ /* 0x002fc600028f0eff */
[----:B------:R-:W-:Y:S04]  /*cbd0*/  STL [R1+0xf24], R52 ;  /* 0x000f243401007387 */ /* 0x000fe80000100800 */
[----:B------:R-:W4:Y:S01]  /*cbe0*/  LDL.LU R20, [R1+0xf8] ;  /* 0x0000f80001147983 */ /* 0x000f220000300800 */
[----:B------:R-:W-:Y:S02]  /*cbf0*/  LEA.HI.X.SX32 R19, R19, R31, 0x1, P6 ;  /* 0x0000001f13137211 */ /* 0x000fe400030f0eff */
[-C--:B0-----:R-:W-:Y:S01]  /*cc00*/  IADD3 R46, P5, PT, R57, R3.reuse, RZ ;  /* 0x00000003392e7210 */ /* 0x081fe20007fbe0ff */
[----:B------:R0:W-:Y:S04]  /*cc10*/  STL [R1+0xef0], R51 ;  /* 0x000ef03301007387 */ /* 0x0001e80000100800 */
[----:B------:R-:W-:Y:S04]  /*cc20*/  STL [R1+0xf2c], R46 ;  /* 0x000f2c2e01007387 */ /* 0x000fe80000100800 */
[----:B------:R1:W-:Y:S01]  /*cc30*/  STL [R1+0xef8], R19 ;  /* 0x000ef81301007387 */ /* 0x0003e20000100800 */
[----:B0-----:R-:W-:-:S03]  /*cc40*/  IADD3 R51, P6, PT, R58, R3, RZ ;  /* 0x000000033a337210 */ /* 0x001fc60007fde0ff */
[----:B-1----:R-:W4:Y:S01]  /*cc50*/  LDL.LU R19, [R1+0xfc] ;  /* 0x0000fc0001137983 */ /* 0x002f220000300800 */
[----:B------:R-:W-:-:S03]  /*cc60*/  LEA.HI.X.SX32 R46, R17, R31, 0x1, P0 ;  /* 0x0000001f112e7211 */ /* 0x000fc600000f0eff */
[----:B------:R-:W-:Y:S01]  /*cc70*/  STL [R1+0xf34], R51 ;  /* 0x000f343301007387 */ /* 0x000fe20000100800 */
[----:B------:R-:W-:-:S03]  /*cc80*/  IADD3 R17, P0, PT, R59, R3, RZ ;  /* 0x000000033b117210 */ /* 0x000fc60007f1e0ff */
[----:B------:R-:W-:Y:S04]  /*cc90*/  STL [R1+0xf00], R46 ;  /* 0x000f002e01007387 */ /* 0x000fe80000100800 */
[----:B------:R0:W-:Y:S01]  /*cca0*/  STL [R1+0xf3c], R17 ;  /* 0x000f3c1101007387 */ /* 0x0001e20000100800 */
[----:B------:R-:W-:-:S03]  /*ccb0*/  LEA.HI.X.SX32 R13, R13, R31, 0x1, P1 ;  /* 0x0000001f0d0d7211 */ /* 0x000fc600008f0eff */
[----:B0-----:R-:W4:Y:S04]  /*ccc0*/  LDL.LU R17, [R1+0x100] ;  /* 0x0001000001117983 */ /* 0x001f280000300800 */
[----:B------:R0:W-:Y:S01]  /*ccd0*/  STL [R1+0xf08], R13 ;  /* 0x000f080d01007387 */ /* 0x0001e20000100800 */
[----:B------:R-:W-:Y:S02]  /*cce0*/  IADD3 R46, P1, PT, R38, R3, RZ ;  /* 0x00000003262e7210 */ /* 0x000fe40007f3e0ff */
[----:B0-----:R-:W-:-:S03]  /*ccf0*/  LEA.HI.X.SX32 R13, R10, R31, 0x1, P2 ;  /* 0x0000001f0a0d7211 */ /* 0x001fc600010f0eff */
[----:B------:R-:W-:Y:S04]  /*cd00*/  STL [R1+0xf44], R46 ;  /* 0x000f442e01007387 */ /* 0x000fe80000100800 */
[----:B------:R0:W-:Y:S01]  /*cd10*/  STL [R1+0xf10], R13 ;  /* 0x000f100d01007387 */ /* 0x0001e20000100800 */
[----:B------:R-:W-:-:S03]  /*cd20*/  IADD3 R10, P2, PT, R0, R3, RZ ;  /* 0x00000003000a7210 */ /* 0x000fc60007f5e0ff */
[----:B0-----:R-:W4:Y:S01]  /*cd30*/  LDL.LU R13, [R1+0x104] ;  /* 0x00010400010d7983 */ /* 0x001f220000300800 */
[----:B------:R-:W-:-:S03]  /*cd40*/  LEA.HI.X.SX32 R7, R7, R31, 0x1, P3 ;  /* 0x0000001f07077211 */ /* 0x000fc600018f0eff */
[----:B------:R3:W-:Y:S04]  /*cd50*/  STL [R1+0xf4c], R10 ;  /* 0x000f4c0a01007387 */ /* 0x0007e80000100800 */
[----:B------:R-:W-:Y:S01]  /*cd60*/  STL [R1+0xf18], R7 ;  /* 0x000f180701007387 */ /* 0x000fe20000100800 */
[----:B---3--:R-:W-:-:S05]  /*cd70*/  IADD3 R10, P3, PT, R60, R3, RZ ;  /* 0x000000033c0a7210 */ /* 0x008fca0007f7e0ff */
[----:B------:R0:W-:Y:S04]  /*cd80*/  STL [R1+0xf54], R10 ;  /* 0x000f540a01007387 */ /* 0x0001e80000100800 */
[----:B0-----:R-:W3:Y:S01]  /*cd90*/  LDL.LU R10, [R1+0x108] ;  /* 0x00010800010a7983 */ /* 0x001ee20000300800 */
[----:B------:R-:W-:-:S05]  /*cda0*/  LEA.HI.X.SX32 R7, R55, R31, 0x1, P4 ;  /* 0x0000001f37077211 */ /* 0x000fca00020f0eff */
[----:B------:R0:W-:Y:S02]  /*cdb0*/  STL [R1+0xf20], R7 ;  /* 0x000f200701007387 */ /* 0x0001e40000100800 */
[-C--:B0-----:R-:W-:Y:S02]  /*cdc0*/  LEA.HI.X.SX32 R7, R57, R31.reuse, 0x1, P5 ;  /* 0x0000001f39077211 */ /* 0x081fe400028f0eff */
[----:B------:R-:W-:Y:S02]  /*cdd0*/  LEA.HI.X.SX32 R38, R38, R31, 0x1, P1 ;  /* 0x0000001f26267211 */ /* 0x000fe400008f0eff */
[----:B--2---:R-:W-:-:S05]  /*cde0*/  IADD3 R46, P4, PT, R43, R3, RZ ;  /* 0x000000032b2e7210 */ /* 0x004fca0007f9e0ff */
[----:B------:R0:W-:Y:S04]  /*cdf0*/  STL [R1+0xf5c], R46 ;  /* 0x000f5c2e01007387 */ /* 0x0001e80000100800 */
[----:B------:R1:W-:Y:S01]  /*ce00*/  STL [R1+0xf28], R7 ;  /* 0x000f280701007387 */ /* 0x0003e20000100800 */
[----:B------:R-:W-:Y:S02]  /*ce10*/  IADD3 R51, P5, PT, R33, R3, RZ ;  /* 0x0000000321337210 */ /* 0x000fe40007fbe0ff */
[----:B0-----:R-:W-:Y:S01]  /*ce20*/  LEA.HI.X.SX32 R46, R58, R31, 0x1, P6 ;  /* 0x0000001f3a2e7211 */ /* 0x001fe200030f0eff */
[----:B-1----:R-:W2:Y:S04]  /*ce30*/  LDL.LU R7, [R1+0x10c] ;  /* 0x00010c0001077983 */ /* 0x002ea80000300800 */
[----:B------:R0:W-:Y:S04]  /*ce40*/  STL [R1+0xf64], R51 ;  /* 0x000f643301007387 */ /* 0x0001e80000100800 */
[----:B------:R1:W-:Y:S01]  /*ce50*/  STL [R1+0xf30], R46 ;  /* 0x000f302e01007387 */ /* 0x0003e20000100800 */
[----:B------:R-:W-:-:S02]  /*ce60*/  IADD3 R52, P6, PT, R32, R3, RZ ;  /* 0x0000000320347210 */ /* 0x000fc40007fde0ff */
[----:B0-----:R-:W-:-:S03]  /*ce70*/  LEA.HI.X.SX32 R51, R59, R31, 0x1, P0 ;  /* 0x0000001f3b337211 */ /* 0x001fc600000f0eff */
[----:B------:R-:W-:Y:S04]  /*ce80*/  STL [R1+0xf6c], R52 ;  /* 0x000f6c3401007387 */ /* 0x000fe80000100800 */
[----:B------:R-:W2:Y:S04]  /*ce90*/  LDL.LU R55, [R1+0x110] ;  /* 0x0001100001377983 */ /* 0x000ea80000300800 */
[----:B------:R-:W-:Y:S01]  /*cea0*/  STL [R1+0xf38], R51 ;  /* 0x000f383301007387 */ /* 0x000fe20000100800 */
[----:B-1----:R-:W-:-:S05]  /*ceb0*/  IADD3 R46, P0, PT, R2, R3, RZ ;  /* 0x00000003022e7210 */ /* 0x002fca0007f1e0ff */
[----:B------:R0:W-:Y:S04]  /*cec0*/  STL [R1+0xf74], R46 ;  /* 0x000f742e01007387 */ /* 0x0001e80000100800 */
[----:B------:R-:W2:Y:S04]  /*ced0*/  LDL.LU R57, [R1+0x114] ;  /* 0x0001140001397983 */ /* 0x000ea80000300800 */
[----:B------:R1:W-:Y:S01]  /*cee0*/  STL [R1+0xf40], R38 ;  /* 0x000f402601007387 */ /* 0x0003e20000100800 */
[----:B0-----:R-:W-:-:S03]  /*cef0*/  IADD3 R46, P1, PT, R21, R3, RZ ;  /* 0x00000003152e7210 */ /* 0x001fc60007f3e0ff */
[----:B------:R-:W2:Y:S04]  /*cf00*/  LDL.LU R58, [R1+0x118] ;  /* 0x00011800013a7983 */ /* 0x000ea80000300800 */
[----:B------:R-:W-:Y:S01]  /*cf10*/  STL [R1+0xf7c], R46 ;  /* 0x000f7c2e01007387 */ /* 0x000fe20000100800 */
[----:B-1----:R-:W-:-:S03]  /*cf20*/  LEA.HI.X.SX32 R38, R0, R31, 0x1, P2 ;  /* 0x0000001f00267211 */ /* 0x002fc600010f0eff */
[----:B------:R-:W2:Y:S04]  /*cf30*/  LDL.LU R59, [R1+0x11c] ;  /* 0x00011c00013b7983 */ /* 0x000ea80000300800 */
[----:B------:R0:W-:Y:S04]  /*cf40*/  STL [R1+0xf48], R38 ;  /* 0x000f482601007387 */ /* 0x0001e80000100800 */
[----:B0-----:R-:W2:Y:S01]  /*cf50*/  LDL.LU R38, [R1+0x58] ;  /* 0x0000580001267983 */ /* 0x001ea20000300800 */
[----:B----4-:R-:W-:Y:S02]  /*cf60*/  IADD3 R0, P2, PT, R20, R3, RZ ;  /* 0x0000000314007210 */ /* 0x010fe40007f5e0ff */
[----:B------:R-:W-:-:S03]  /*cf70*/  LEA.HI.X.SX32 R51, R60, R31, 0x1, P3 ;  /* 0x0000001f3c337211 */ /* 0x000fc600018f0eff */
[----:B------:R0:W-:Y:S04]  /*cf80*/  STL [R1+0xf84], R0 ;  /* 0x000f840001007387 */ /* 0x0001e80000100800 */
[----:B0-----:R-:W4:Y:S04]  /*cf90*/  LDL.LU R0, [R1+0x54] ;  /* 0x0000540001007983 */ /* 0x001f280000300800 */
[----:B------:R-:W-:Y:S04]  /*cfa0*/  STL [R1+0xf50], R51 ;  /* 0x000f503301007387 */ /* 0x000fe80000100800 */
[----:B------:R-:W4:Y:S01]  /*cfb0*/  LDL.LU R60, [R1+0x50] ;  /* 0x00005000013c7983 */ /* 0x000f220000300800 */
[----:B------:R-:W-:-:S02]  /*cfc0*/  IADD3 R46, P3, PT, R19, R3, RZ ;  /* 0x00000003132e7210 */ /* 0x000fc40007f7e0ff */
[----:B------:R-:W-:-:S03]  /*cfd0*/  LEA.HI.X.SX32 R43, R43, R31, 0x1, P4 ;  /* 0x0000001f2b2b7211 */ /* 0x000fc600020f0eff */
[----:B------:R0:W-:Y:S04]  /*cfe0*/  STL [R1+0xf8c], R46 ;  /* 0x000f8c2e01007387 */ /* 0x0001e80000100800 */
[----:B------:R-:W4:Y:S04]  /*cff0*/  LDL.LU R54, [R1+0x44] ;  /* 0x0000440001367983 */ /* 0x000f280000300800 */
[----:B------:R1:W-:Y:S04]  /*d000*/  STL [R1+0xf58], R43 ;  /* 0x000f582b01007387 */ /* 0x0003e80000100800 */
[----:B------:R-:W4:Y:S01]  /*d010*/  LDL.LU R53, [R1+0x40] ;  /* 0x0000400001357983 */ /* 0x000f220000300800 */
[----:B0-----:R-:W-:-:S02]  /*d020*/  IADD3 R46, P4, PT, R17, R3, RZ ;  /* 0x00000003112e7210 */ /* 0x001fc40007f9e0ff */
[----:B-1----:R-:W-:-:S03]  /*d030*/  LEA.HI.X.SX32 R43, R33, R31, 0x1, P5 ;  /* 0x0000001f212b7211 */ /* 0x002fc600028f0eff */
[----:B------:R0:W-:Y:S04]  /*d040*/  STL [R1+0xf94], R46 ;  /* 0x000f942e01007387 */ /* 0x0001e80000100800 */
[----:B------:R-:W4:Y:S04]  /*d050*/  LDL.LU R52, [R1+0x3c] ;  /* 0x00003c0001347983 */ /* 0x000f280000300800 */
[----:B------:R1:W-:Y:S04]  /*d060*/  STL [R1+0xf60], R43 ;  /* 0x000f602b01007387 */ /* 0x0003e80000100800 */
[----:B------:R-:W4:Y:S01]  /*d070*/  LDL.LU R51, [R1+0x38] ;  /* 0x0000380001337983 */ /* 0x000f220000300800 */
[----:B------:R-:W-:-:S02]  /*d080*/  LEA.HI.X.SX32 R32, R32, R31, 0x1, P6 ;  /* 0x0000001f20207211 */ /* 0x000fc400030f0eff */
[----:B------:R-:W-:-:S05]  /*d090*/  IADD3 R33, P5, PT, R13, R3, RZ ;  /* 0x000000030d217210 */ /* 0x000fca0007fbe0ff */
[----:B------:R3:W-:Y:S04]  /*d0a0*/  STL [R1+0xf9c], R33 ;  /* 0x000f9c2101007387 */ /* 0x0007e80000100800 */
[----:B0-----:R-:W4:Y:S04]  /*d0b0*/  LDL.LU R46, [R1+0x34] ;  /* 0x00003400012e7983 */ /* 0x001f280000300800 */
[----:B------:R-:W-:Y:S04]  /*d0c0*/  STL [R1+0xf68], R32 ;  /* 0x000f682001007387 */ /* 0x000fe80000100800 */
[----:B-1----:R-:W4:Y:S01]  /*d0d0*/  LDL.LU R43, [R1+0x28] ;  /* 0x00002800012b7983 */ /* 0x002f220000300800 */
[----:B---3--:R-:W-:-:S05]  /*d0e0*/  IADD3 R33, P6, PT, R10, R3, RZ ;  /* 0x000000030a217210 */ /* 0x008fca0007fde0ff */
[----:B------:R0:W-:Y:S04]  /*d0f0*/  STL [R1+0xfa4], R33 ;  /* 0x000fa42101007387 */ /* 0x0001e80000100800 */
[----:B0-----:R-:W3:Y:S01]  /*d100*/  LDL.LU R33, [R1+0x24] ;  /* 0x0000240001217983 */ /* 0x001ee20000300800 */
[-C--:B------:R-:W-:Y:S02]  /*d110*/  LEA.HI.X.SX32 R32, R2, R31.reuse, 0x1, P0 ;  /* 0x0000001f02207211 */ /* 0x080fe400000f0eff */
[----:B------:R-:W-:-:S03]  /*d120*/  LEA.HI.X.SX32 R21, R21, R31, 0x1, P1 ;  /* 0x0000001f15157211 */ /* 0x000fc600008f0eff */
[----:B------:R0:W-:Y:S01]  /*d130*/  STL [R1+0xf70], R32 ;  /* 0x000f702001007387 */ /* 0x0001e20000100800 */
[----:B------:R-:W-:-:S03]  /*d140*/  LEA.HI.X.SX32 R20, R20, R31, 0x1, P2 ;  /* 0x0000001f14147211 */ /* 0x000fc600010f0eff */
[----:B0-----:R-:W3:Y:S01]  /*d150*/  LDL.LU R32, [R1+0x10] ;  /* 0x0000100001207983 */ /* 0x001ee20000300800 */
[-C--:B------:R-:W-:Y:S02]  /*d160*/  LEA.HI.X.SX32 R19, R19, R31.reuse, 0x1, P3 ;  /* 0x0000001f13137211 */ /* 0x080fe400018f0eff */
[-C--:B------:R-:W-:Y:S02]  /*d170*/  LEA.HI.X.SX32 R17, R17, R31.reuse, 0x1, P4 ;  /* 0x0000001f11117211 */ /* 0x080fe400020f0eff */
[-C--:B------:R-:W-:Y:S02]  /*d180*/  LEA.HI.X.SX32 R13, R13, R31.reuse, 0x1, P5 ;  /* 0x0000001f0d0d7211 */ /* 0x080fe400028f0eff */
[----:B------:R-:W-:Y:S02]  /*d190*/  LEA.HI.X.SX32 R10, R10, R31, 0x1, P6 ;  /* 0x0000001f0a0a7211 */ /* 0x000fe400030f0eff */
[----:B--2---:R-:W-:-:S05]  /*d1a0*/  IADD3 R2, P0, PT, R7, R3, RZ ;  /* 0x0000000307027210 */ /* 0x004fca0007f1e0ff */
[----:B------:R0:W-:Y:S04]  /*d1b0*/  STL [R1+0xfac], R2 ;  /* 0x000fac0201007387 */ /* 0x0001e80000100800 */
[----:B0-----:R-:W2:Y:S04]  /*d1c0*/  LDL.LU R2, [R1+0xc] ;  /* 0x00000c0001027983 */ /* 0x001ea80000300800 */
[----:B------:R0:W-:Y:S02]  /*d1d0*/  STL [R1+0xf78], R21 ;  /* 0x000f781501007387 */ /* 0x0001e40000100800 */
[----:B0-----:R-:W-:-:S05]  /*d1e0*/  IADD3 R21, P1, PT, R55, R3, RZ ;  /* 0x0000000337157210 */ /* 0x001fca0007f3e0ff */
        /* <DEDUP_REMOVED lines=16> */
[----:B------:R0:W-:Y:S01]  /*d2f0*/  STL [R1+0xfd4], R13 ;  /* 0x000fd40d01007387 */ /* 0x0001e20000100800 */
[----:B------:R-:W-:-:S03]  /*d300*/  LEA.HI.X.SX32 R7, R7, R31, 0x1, P0 ;  /* 0x0000001f07077211 */ /* 0x000fc600000f0eff */
[----:B0-----:R-:W2:Y:S04]  /*d310*/  LDL.LU R13, [R1+0x14a8] ;  /* 0x0014a800010d7983 */ /* 0x001ea80000300800 */
[----:B------:R4:W-:Y:S02]  /*d320*/  STL [R1+0xfa0], R10 ;  /* 0x000fa00a01007387 */ /* 0x0009e40000100800 */
[----:B----4-:R-:W-:-:S05]  /*d330*/  IADD3 R10, P6, PT, R0, R3, RZ ;  /* 0x00000003000a7210 */ /* 0x010fca0007fde0ff */
[----:B------:R0:W-:Y:S01]  /*d340*/  STL [R1+0xfdc], R10 ;  /* 0x000fdc0a01007387 */ /* 0x0001e20000100800 */
[----:B------:R-:W-:-:S03]  /*d350*/  LEA.HI.X.SX32 R55, R55, R31, 0x1, P1 ;  /* 0x0000001f37377211 */ /* 0x000fc600008f0eff */
[----:B0-----:R-:W4:Y:S04]  /*d360*/  LDL.LU R10, [R1+0x14a4] ;  /* 0x0014a400010a7983 */ /* 0x001f280000300800 */
[----:B------:R0:W-:Y:S02]  /*d370*/  STL [R1+0xfa8], R7 ;  /* 0x000fa80701007387 */ /* 0x0001e40000100800 */
[----:B0-----:R-:W-:-:S05]  /*d380*/  IADD3 R7, P0, PT, R60, R3, RZ ;  /* 0x000000033c077210 */ /* 0x001fca0007f1e0ff */
        /* <DEDUP_REMOVED lines=30> */
[----:B------:R0:W-:Y:S04]  /*d570*/  STL [R1+0x1014], R0 ;  /* 0x0010140001007387 */ /* 0x0001e80000100800 */
[----:B0-----:R-:W4:Y:S04]  /*d580*/  LDL.LU R0, [R1+0x1488] ;  /* 0x0014880001007983 */ /* 0x001f280000300800 */
[----:B------:R3:W-:Y:S02]  /*d590*/  STL [R1+0xfe0], R60 ;  /* 0x000fe03c01007387 */ /* 0x0007e40000100800 */
[----:B---3--:R-:W-:-:S05]  /*d5a0*/  IADD3 R60, P0, PT, R33, R3, RZ ;  /* 0x00000003213c7210 */ /* 0x008fca0007f1e0ff */
[----:B------:R0:W-:Y:S04]  /*d5b0*/  STL [R1+0x101c], R60 ;  /* 0x00101c3c01007387 */ /* 0x0001e80000100800 */
[----:B0-----:R-:W3:Y:S01]  /*d5c0*/  LDL.LU R60, [R1+0x1484] ;  /* 0x00148400013c7983 */ /* 0x001ee20000300800 */
[----:B------:R-:W-:-:S05]  /*d5d0*/  LEA.HI.X.SX32 R54, R54, R31, 0x1, P1 ;  /* 0x0000001f36367211 */ /* 0x000fca00008f0eff */
[----:B------:R0:W-:Y:S02]  /*d5e0*/  STL [R1+0xfe8], R54 ;  /* 0x000fe83601007387 */ /* 0x0001e40000100800 */
[----:B0-----:R-:W-:-:S05]  /*d5f0*/  IADD3 R54, P1, PT, R32, R3, RZ ;  /* 0x0000000320367210 */ /* 0x001fca0007f3e0ff */
[----:B------:R0:W-:Y:S02]  /*d600*/  STL [R1+0x1024], R54 ;  /* 0x0010243601007387 */ /* 0x0001e40000100800 */
[----:B0-----:R-:W-:Y:S02]  /*d610*/  LEA.HI.X.SX32 R54, R53, R31, 0x1, P2 ;  /* 0x0000001f35367211 */ /* 0x001fe400010f0eff */
[----:B--2---:R-:W-:-:S03]  /*d620*/  IADD3 R53, P2, PT, R2, R3, RZ ;  /* 0x0000000302357210 */ /* 0x004fc60007f5e0ff */
[----:B------:R0:W-:Y:S04]  /*d630*/  STL [R1+0xff0], R54 ;  /* 0x000ff03601007387 */ /* 0x0001e80000100800 */
[----:B------:R1:W-:Y:S01]  /*d640*/  STL [R1+0x102c], R53 ;  /* 0x00102c3501007387 */ /* 0x0003e20000100800 */
[-C--:B0-----:R-:W-:Y:S02]  /*d650*/  LEA.HI.X.SX32 R54, R52, R31.reuse, 0x1, P3 ;  /* 0x0000001f34367211 */ /* 0x081fe400018f0eff */
[----:B-1----:R-:W-:-:S03]  /*d660*/  LEA.HI.X.SX32 R53, R51, R31, 0x1, P4 ;  /* 0x0000001f33357211 */ /* 0x002fc600020f0eff */
[----:B------:R-:W-:Y:S01]  /*d670*/  STL [R1+0xff8], R54 ;  /* 0x000ff83601007387 */ /* 0x000fe20000100800 */
[----:B------:R-:W-:Y:S02]  /*d680*/  IMAD R23, R23, UR7, RZ ;  /* 0x0000000717177c24 */ /* 0x000fe4000f8e02ff */
[----:B------:R-:W-:Y:S02]  /*d690*/  IMAD R22, R22, UR7, RZ ;  /* 0x0000000716167c24 */ /* 0x000fe4000f8e02ff */
[----:B------:R-:W-:Y:S02]  /*d6a0*/  IMAD R18, R18, UR7, RZ ;  /* 0x0000000712127c24 */ /* 0x000fe4000f8e02ff */
[----:B------:R-:W-:Y:S02]  /*d6b0*/  IMAD R5, R5, UR7, RZ ;  /* 0x0000000705057c24 */ /* 0x000fe4000f8e02ff */
[----:B------:R-:W-:Y:S02]  /*d6c0*/  IMAD R6, R6, UR7, RZ ;  /* 0x0000000706067c24 */ /* 0x000fe4000f8e02ff */
[----:B------:R-:W-:-:S02]  /*d6d0*/  IMAD R8, R8, UR7, RZ ;  /* 0x0000000708087c24 */ /* 0x000fc4000f8e02ff */
        /* <DEDUP_REMOVED lines=16> */
[----:B------:R-:W-:Y:S01]  /*d7e0*/  IMAD R39, R39, UR7, RZ ;  /* 0x0000000727277c24 */ /* 0x000fe2000f8e02ff */
[-C--:B----4-:R-:W-:Y:S02]  /*d7f0*/  IADD3 R51, P4, PT, R0, R3.reuse, RZ ;  /* 0x0000000300337210 */ /* 0x090fe40007f9e0ff */
[----:B---3--:R-:W-:-:S05]  /*d800*/  IADD3 R52, P3, PT, R60, R3, RZ ;  /* 0x000000033c347210 */ /* 0x008fca0007f7e0ff */
[----:B------:R0:W-:Y:S04]  /*d810*/  STL [R1+0x1034], R52 ;  /* 0x0010343401007387 */ /* 0x0001e80000100800 */
[----:B------:R-:W-:Y:S01]  /*d820*/  STL [R1+0x1000], R53 ;  /* 0x0010003501007387 */ /* 0x000fe20000100800 */
[----:B0-----:R-:W-:Y:S02]  /*d830*/  LEA.HI.X.SX32 R52, R46, R31, 0x1, P5 ;  /* 0x0000001f2e347211 */ /* 0x001fe400028f0eff */
[----:B------:R-:W-:Y:S01]  /*d840*/  IADD3 R46, P5, PT, R38, R3, RZ ;  /* 0x00000003262e7210 */ /* 0x000fe20007fbe0ff */
[----:B------:R0:W-:Y:S04]  /*d850*/  STL [R1+0x103c], R51 ;  /* 0x00103c3301007387 */ /* 0x0001e80000100800 */
[----:B------:R-:W-:Y:S04]  /*d860*/  STL [R1+0x1008], R52 ;  /* 0x0010083401007387 */ /* 0x000fe80000100800 */
[----:B------:R1:W-:Y:S01]  /*d870*/  STL [R1+0x1044], R46 ;  /* 0x0010442e01007387 */ /* 0x0003e20000100800 */
[----:B0-----:R-:W-:-:S02]  /*d880*/  LEA.HI.X.SX32 R51, R43, R31, 0x1, P6 ;  /* 0x0000001f2b337211 */ /* 0x001fc400030f0eff */
[----:B------:R-:W-:-:S03]  /*d890*/  IADD3 R43, P6, PT, R59, R3, RZ ;  /* 0x000000033b2b7210 */ /* 0x000fc60007fde0ff */
[----:B------:R-:W-:Y:S01]  /*d8a0*/  STL [R1+0x1010], R51 ;  /* 0x0010103301007387 */ /* 0x000fe20000100800 */
[----:B-1----:R-:W-:Y:S02]  /*d8b0*/  LEA.HI.X.SX32 R46, R33, R31, 0x1, P0 ;  /* 0x0000001f212e7211 */ /* 0x002fe400000f0eff */
        /* <DEDUP_REMOVED lines=10> */
[----:B------:R1:W-:Y:S01]  /*d960*/  STL [R1+0x1028], R33 ;  /* 0x0010282101007387 */ /* 0x0003e20000100800 */
[----:B0-----:R-:W-:-:S03]  /*d970*/  LEA.HI.X.SX32 R32, R60, R31, 0x1, P3 ;  /* 0x0000001f3c207211 */ /* 0x001fc600018f0eff */
[----:B------:R0:W5:Y:S01]  /*d980*/  LDL.LU R60, [R1+0x1480] ;  /* 0x00148000013c7983 */ /* 0x0001620000300800 */
[----:B-1----:R-:W-:-:S03]  /*d990*/  LEA.HI.X.SX32 R33, R0, R31, 0x1, P4 ;  /* 0x0000001f00217211 */ /* 0x002fc600020f0eff */
[----:B------:R1:W-:Y:S04]  /*d9a0*/  STL [R1+0x1064], R2 ;  /* 0x0010640201007387 */ /* 0x0003e80000100800 */
[----:B------:R2:W-:Y:S04]  /*d9b0*/  STL [R1+0x1030], R32 ;  /* 0x0010302001007387 */ /* 0x0005e80000100800 */
[----:B------:R-:W3:Y:S01]  /*d9c0*/  LDL.LU R0, [R1+0x147c] ;  /* 0x00147c0001007983 */ /* 0x000ee20000300800 */
[-C--:B-1----:R-:W-:Y:S02]  /*d9d0*/  IADD3 R2, P3, PT, R7, R3.reuse, RZ ;  /* 0x0000000307027210 */ /* 0x082fe40007f7e0ff */
[----:B--2---:R-:W-:-:S03]  /*d9e0*/  IADD3 R32, P4, PT, R10, R3, RZ ;  /* 0x000000030a207210 */ /* 0x004fc60007f9e0ff */
[----:B------:R1:W-:Y:S04]  /*d9f0*/  STL [R1+0x106c], R2 ;  /* 0x00106c0201007387 */ /* 0x0003e80000100800 */
[----:B------:R2:W-:Y:S01]  /*da00*/  STL [R1+0x1038], R33 ;  /* 0x0010382101007387 */ /* 0x0005e20000100800 */
[----:B-1----:R-:W-:-:S03]  /*da10*/  LEA.HI.X.SX32 R2, R38, R31, 0x1, P5 ;  /* 0x0000001f26027211 */ /* 0x002fc600028f0eff */
[----:B------:R-:W4:Y:S04]  /*da20*/  LDL.LU R38, [R1+0x1478] ;  /* 0x0014780001267983 */ /* 0x000f280000300800 */
[----:B------:R1:W-:Y:S01]  /*da30*/  STL [R1+0x1074], R32 ;  /* 0x0010742001007387 */ /* 0x0003e20000100800 */
[----:B--2---:R-:W-:-:S03]  /*da40*/  LEA.HI.X.SX32 R33, R59, R31, 0x1, P6 ;  /* 0x0000001f3b217211 */ /* 0x004fc600030f0eff */
[----:B------:R2:W-:Y:S01]  /*da50*/  STL [R1+0x1040], R2 ;  /* 0x0010400201007387 */ /* 0x0005e20000100800 */
[-C--:B-1----:R-:W-:Y:S02]  /*da60*/  IADD3 R32, P5, PT, R13, R3.reuse, RZ ;  /* 0x000000030d207210 */ /* 0x082fe40007fbe0ff */
[----:B--2---:R-:W-:-:S03]  /*da70*/  IADD3 R2, P6, PT, R17, R3, RZ ;  /* 0x0000000311027210 */ /* 0x004fc60007fde0ff */
[----:B------:R1:W-:Y:S04]  /*da80*/  STL [R1+0x107c], R32 ;  /* 0x00107c2001007387 */ /* 0x0003e80000100800 */
[----:B------:R2:W-:Y:S04]  /*da90*/  STL [R1+0x1048], R33 ;  /* 0x0010482101007387 */ /* 0x0005e80000100800 */
[----:B------:R0:W-:Y:S01]  /*daa0*/  STL [R1+0x1084], R2 ;  /* 0x0010840201007387 */ /* 0x0001e20000100800 */
[----:B-1----:R-:W-:Y:S02]  /*dab0*/  LEA.HI.X.SX32 R32, R58, R31, 0x1, P0 ;  /* 0x0000001f3a207211 */ /* 0x002fe400000f0eff */
[----:B--2---:R-:W-:-:S03]  /*dac0*/  IADD3 R33, P0, PT, R19, R3, RZ ;  /* 0x0000000313217210 */ /* 0x004fc60007f1e0ff */
[----:B------:R1:W-:Y:S01]  /*dad0*/  STL [R1+0x1050], R32 ;  /* 0x0010502001007387 */ /* 0x0003e20000100800 */
[----:B0-----:R-:W-:-:S03]  /*dae0*/  LEA.HI.X.SX32 R2, R57, R31, 0x1, P1 ;  /* 0x0000001f39027211 */ /* 0x001fc600008f0eff */
[----:B------:R0:W-:Y:S04]  /*daf0*/  STL [R1+0x108c], R33 ;  /* 0x00108c2101007387 */ /* 0x0001e80000100800 */
[----:B------:R2:W-:Y:S01]  /*db00*/  STL [R1+0x1058], R2 ;  /* 0x0010580201007387 */ /* 0x0005e20000100800 */
[----:B-1----:R-:W-:Y:S02]  /*db10*/  IADD3 R32, P1, PT, R20, R3, RZ ;  /* 0x0000000314207210 */ /* 0x002fe40007f3e0ff */
[----:B0-----:R-:W-:-:S03]  /*db20*/  LEA.HI.X.SX32 R33, R55, R31, 0x1, P2 ;  /* 0x0000001f37217211 */ /* 0x001fc600010f0eff */
[----:B------:R0:W-:Y:S01]  /*db30*/  STL [R1+0x1094], R32 ;  /* 0x0010942001007387 */ /* 0x0001e20000100800 */
[----:B--2---:R-:W-:-:S03]  /*db40*/  IADD3 R2, P2, PT, R21, R3, RZ ;  /* 0x0000000315027210 */ /* 0x004fc60007f5e0ff */
[----:B------:R-:W-:Y:S04]  /*db50*/  STL [R1+0x1060], R33 ;  /* 0x0010602101007387 */ /* 0x000fe80000100800 */
[----:B------:R1:W-:Y:S01]  /*db60*/  STL [R1+0x109c], R2 ;  /* 0x00109c0201007387 */ /* 0x0003e20000100800 */
[----:B0-----:R-:W-:Y:S02]  /*db70*/  LEA.HI.X.SX32 R32, R7, R31, 0x1, P3 ;  /* 0x0000001f07207211 */ /* 0x001fe400018f0eff */
[----:B------:R-:W-:-:S03]  /*db80*/  IADD3 R7, P3, PT, R23, R3, RZ ;  /* 0x0000000317077210 */ /* 0x000fc60007f7e0ff */
[----:B------:R-:W-:Y:S01]  /*db90*/  STL [R1+0x1068], R32 ;  /* 0x0010682001007387 */ /* 0x000fe20000100800 */
[----:B-1----:R-:W-:-:S03]  /*dba0*/  LEA.HI.X.SX32 R2, R10, R31, 0x1, P4 ;  /* 0x0000001f0a027211 */ /* 0x002fc600020f0eff */
[----:B------:R0:W-:Y:S01]  /*dbb0*/  STL [R1+0x10a4], R7 ;  /* 0x0010a40701007387 */ /* 0x0001e20000100800 */
[----:B------:R-:W-:-:S03]  /*dbc0*/  IADD3 R10, P4, PT, R22, R3, RZ ;  /* 0x00000003160a7210 */ /* 0x000fc60007f9e0ff */
[----:B------:R1:W-:Y:S01]  /*dbd0*/  STL [R1+0x1070], R2 ;  /* 0x0010700201007387 */ /* 0x0003e20000100800 */
[----:B0-----:R-:W-:-:S03]  /*dbe0*/  LEA.HI.X.SX32 R7, R13, R31, 0x1, P5 ;  /* 0x0000001f0d077211 */ /* 0x001fc600028f0eff */
[----:B------:R0:W-:Y:S01]  /*dbf0*/  STL [R1+0x10ac], R10 ;  /* 0x0010ac0a01007387 */ /* 0x0001e20000100800 */
[----:B-1----:R-:W-:-:S03]  /*dc00*/  IADD3 R2, P5, PT, R18, R3, RZ ;  /* 0x0000000312027210 */ /* 0x002fc60007fbe0ff */
        /* <DEDUP_REMOVED lines=28> */
[----:B------:R-:W-:Y:S01]  /*ddd0*/  STL [R1+0x10b0], R10 ;  /* 0x0010b00a01007387 */ /* 0x000fe20000100800 */
[-C--:B------:R-:W-:Y:S02]  /*dde0*/  LEA.HI.X.SX32 R5, R5, R31.reuse, 0x1, P0 ;  /* 0x0000001f05057211 */ /* 0x080fe400000f0eff */
[-C--:B0-----:R-:W-:Y:S02]  /*ddf0*/  LEA.HI.X.SX32 R2, R61, R31.reuse, 0x1, P6 ;  /* 0x0000001f3d027211 */ /* 0x081fe400030f0eff */
[----:B------:R-:W2:Y:S04]  /*de00*/  LDL.LU R61, [R1+0x1474] ;  /* 0x00147400013d7983 */ /* 0x000ea80000300800 */
[----:B------:R0:W-:Y:S01]  /*de10*/  STL [R1+0x10ec], R7 ;  /* 0x0010ec0701007387 */ /* 0x0001e20000100800 */
[----:B------:R-:W-:-:S03]  /*de20*/  LEA.HI.X.SX32 R6, R6, R31, 0x1, P1 ;  /* 0x0000001f06067211 */ /* 0x000fc600008f0eff */
[----:B------:R1:W-:Y:S01]  /*de30*/  STL [R1+0x10b8], R2 ;  /* 0x0010b80201007387 */ /* 0x0003e20000100800 */
[-C--:B0-----:R-:W-:Y:S02]  /*de40*/  IADD3 R7, P6, PT, R14, R3.reuse, RZ ;  /* 0x000000030e077210 */ /* 0x081fe40007fde0ff */
[----:B-1----:R-:W-:-:S03]  /*de50*/  IADD3 R2, P0, PT, R15, R3, RZ ;  /* 0x000000030f027210 */ /* 0x002fc60007f1e0ff */
[----:B------:R-:W-:Y:S04]  /*de60*/  STL [R1+0x10f4], R7 ;  /* 0x0010f40701007387 */ /* 0x000fe80000100800 */
[----:B------:R0:W-:Y:S04]  /*de70*/  STL [R1+0x10c0], R5 ;  /* 0x0010c00501007387 */ /* 0x0001e80000100800 */
[----:B------:R1:W-:Y:S04]  /*de80*/  STL [R1+0x10fc], R2 ;  /* 0x0010fc0201007387 */ /* 0x0003e80000100800 */
[----:B------:R1:W-:Y:S01]  /*de90*/  STL [R1+0x10c8], R6 ;  /* 0x0010c80601007387 */ /* 0x0003e20000100800 */
[----:B0-----:R-:W-:-:S02]  /*dea0*/  IADD3 R5, P1, PT, R16, R3, RZ ;  /* 0x0000000310057210 */ /* 0x001fc40007f3e0ff */
[----:B-1----:R-:W-:-:S03]  /*deb0*/  LEA.HI.X.SX32 R2, R8, R31, 0x1, P2 ;  /* 0x0000001f08027211 */ /* 0x002fc600010f0eff */
[----:B------:R0:W-:Y:S01]  /*dec0*/  STL [R1+0x1104], R5 ;  /* 0x0011040501007387 */ /* 0x0001e20000100800 */
[----:B------:R-:W-:-:S03]  /*ded0*/  IADD3 R6, P2, PT, R27, R3, RZ ;  /* 0x000000031b067210 */ /* 0x000fc60007f5e0ff */
[----:B------:R1:W-:Y:S04]  /*dee0*/  STL [R1+0x10d0], R2 ;  /* 0x0010d00201007387 */ /* 0x0003e80000100800 */
[----:B------:R1:W-:Y:S01]  /*def0*/  STL [R1+0x110c], R6 ;  /* 0x00110c0601007387 */ /* 0x0003e20000100800 */
[----:B0-----:R-:W-:Y:S02]  /*df00*/  LEA.HI.X.SX32 R5, R9, R31, 0x1, P3 ;  /* 0x0000001f09057211 */ /* 0x001fe400018f0eff */
[----:B-1----:R-:W-:-:S03]  /*df10*/  IADD3 R2, P3, PT, R30, R3, RZ ;  /* 0x000000031e027210 */ /* 0x002fc60007f7e0ff */
[----:B------:R0:W-:Y:S01]  /*df20*/  STL [R1+0x10d8], R5 ;  /* 0x0010d80501007387 */ /* 0x0001e20000100800 */
[----:B------:R-:W-:-:S03]  /*df30*/  LEA.HI.X.SX32 R6, R11, R31, 0x1, P4 ;  /* 0x0000001f0b067211 */ /* 0x000fc600020f0eff */
[----:B------:R1:W-:Y:S04]  /*df40*/  STL [R1+0x1114], R2 ;  /* 0x0011140201007387 */ /* 0x0003e80000100800 */
[----:B------:R1:W-:Y:S01]  /*df50*/  STL [R1+0x10e0], R6 ;  /* 0x0010e00601007387 */ /* 0x0003e20000100800 */
[----:B0-----:R-:W-:Y:S02]  /*df60*/  IADD3 R5, P4, PT, R24, R3, RZ ;  /* 0x0000000318057210 */ /* 0x001fe40007f9e0ff */
        /* <DEDUP_REMOVED lines=8> */
[----:B---3--:R-:W-:-:S03]  /*dff0*/  LEA.HI.X.SX32 R6, R15, R31, 0x1, P0 ;  /* 0x0000001f0f067211 */ /* 0x008fc600000f0eff */
[----:B------:R1:W-:Y:S04]  /*e000*/  STL [R1+0x112c], R2 ;  /* 0x00112c0201007387 */ /* 0x0003e80000100800 */
[----:B------:R3:W-:Y:S01]  /*e010*/  STL [R1+0x10f8], R6 ;  /* 0x0010f80601007387 */ /* 0x0007e20000100800 */
[----:B0-----:R-:W-:Y:S02]  /*e020*/  IADD3 R5, P0, PT, R29, R3, RZ ;  /* 0x000000031d057210 */ /* 0x001fe40007f1e0ff */
[----:B-1----:R-:W-:-:S03]  /*e030*/  LEA.HI.X.SX32 R2, R16, R31, 0x1, P1 ;  /* 0x0000001f10027211 */ /* 0x002fc600008f0eff */
[----:B------:R0:W-:Y:S01]  /*e040*/  STL [R1+0x1134], R5 ;  /* 0x0011340501007387 */ /* 0x0001e20000100800 */
[----:B---3--:R-:W-:-:S03]  /*e050*/  IADD3 R6, P1, PT, R34, R3, RZ ;  /* 0x0000000322067210 */ /* 0x008fc60007f3e0ff */
        /* <DEDUP_REMOVED lines=16> */
[----:B------:R-:W-:Y:S01]  /*e160*/  STL [R1+0x1120], R5 ;  /* 0x0011200501007387 */ /* 0x000fe20000100800 */
[----:B---3--:R-:W-:-:S03]  /*e170*/  LEA.HI.X.SX32 R6, R28, R31, 0x1, P6 ;  /* 0x0000001f1c067211 */ /* 0x008fc600030f0eff */
[----:B------:R0:W-:Y:S04]  /*e180*/  STL [R1+0x115c], R2 ;  /* 0x00115c0201007387 */ /* 0x0001e80000100800 */
[----:B0-----:R-:W3:Y:S04]  /*e190*/  LDL.LU R2, [R1+0x1e4] ;  /* 0x0001e40001027983 */ /* 0x001ee80000300800 */
[----:B------:R0:W-:Y:S04]  /*e1a0*/  STL [R1+0x1128], R6 ;  /* 0x0011280601007387 */ /* 0x0001e80000100800 */
[----:B------:R-:W3:Y:S01]  /*e1b0*/  LDL.LU R32, [R1+0x1e0] ;  /* 0x0001e00001207983 */ /* 0x000ee20000300800 */
[----:B------:R-:W-:-:S02]  /*e1c0*/  IMAD R40, R40, UR7, RZ ;  /* 0x0000000728287c24 */ /* 0x000fc4000f8e02ff */
[----:B------:R-:W-:-:S03]  /*e1d0*/  IMAD R41, R41, UR7, RZ ;  /* 0x0000000729297c24 */ /* 0x000fc6000f8e02ff */
[----:B------:R-:W-:Y:S01]  /*e1e0*/  IADD3 R5, P6, PT, R40, R3, RZ ;  /* 0x0000000328057210 */ /* 0x000fe20007fde0ff */
[----:B------:R-:W-:Y:S01]  /*e1f0*/  IMAD R42, R42, UR7, RZ ;  /* 0x000000072a2a7c24 */ /* 0x000fe2000f8e02ff */
[----:B------:R-:W-:Y:S02]  /*e200*/  LEA.HI.X.SX32 R7, R29, R31, 0x1, P0 ;  /* 0x0000001f1d077211 */ /* 0x000fe400000f0eff */
[----:B0-----:R-:W-:Y:S01]  /*e210*/  IADD3 R6, P0, PT, R41, R3, RZ ;  /* 0x0000000329067210 */ /* 0x001fe20007f1e0ff */
[----:B------:R0:W-:Y:S01]  /*e220*/  STL [R1+0x1164], R5 ;  /* 0x0011640501007387 */ /* 0x0001e20000100800 */
[----:B------:R-:W-:-:S03]  /*e230*/  IMAD R44, R44, UR7, RZ ;  /* 0x000000072c2c7c24 */ /* 0x000fc6000f8e02ff */
[----:B------:R1:W-:Y:S01]  /*e240*/  STL [R1+0x1130], R7 ;  /* 0x0011300701007387 */ /* 0x0003e20000100800 */
[----:B0-----:R-:W-:-:S03]  /*e250*/  LEA.HI.X.SX32 R5, R34, R31, 0x1, P1 ;  /* 0x0000001f22057211 */ /* 0x001fc600008f0eff */
[----:B------:R0:W-:Y:S01]  /*e260*/  STL [R1+0x116c], R6 ;  /* 0x00116c0601007387 */ /* 0x0001e20000100800 */
[----:B------:R-:W-:Y:S01]  /*e270*/  IMAD R45, R45, UR7, RZ ;  /* 0x000000072d2d7c24 */ /* 0x000fe2000f8e02ff */
[----:B-1----:R-:W-:Y:S02]  /*e280*/  IADD3 R7, P1, PT, R42, R3, RZ ;  /* 0x000000032a077210 */ /* 0x002fe40007f3e0ff */
[----:B------:R1:W-:Y:S01]  /*e290*/  STL [R1+0x1138], R5 ;  /* 0x0011380501007387 */ /* 0x0003e20000100800 */
[----:B0-----:R-:W-:-:S03]  /*e2a0*/  LEA.HI.X.SX32 R6, R35, R31, 0x1, P2 ;  /* 0x0000001f23067211 */ /* 0x001fc600010f0eff */
[----:B------:R0:W-:Y:S01]  /*e2b0*/  STL [R1+0x1174], R7 ;  /* 0x0011740701007387 */ /* 0x0001e20000100800 */
[----:B-1----:R-:W-:-:S03]  /*e2c0*/  IADD3 R5, P2, PT, R44, R3, RZ ;  /* 0x000000032c057210 */ /* 0x002fc60007f5e0ff */
[----:B------:R1:W-:Y:S01]  /*e2d0*/  STL [R1+0x1140], R6 ;  /* 0x0011400601007387 */ /* 0x0003e20000100800 */
[----:B------:R-:W-:-:S03]  /*e2e0*/  IMAD R47, R47, UR7, RZ ;  /* 0x000000072f2f7c24 */ /* 0x000fc6000f8e02ff */
[----:B------:R4:W-:Y:S01]  /*e2f0*/  STL [R1+0x117c], R5 ;  /* 0x00117c0501007387 */ /* 0x0009e20000100800 */
[----:B0-----:R-:W-:Y:S01]  /*e300*/  LEA.HI.X.SX32 R7, R36, R31, 0x1, P3 ;  /* 0x0000001f24077211 */ /* 0x001fe200018f0eff */
[----:B------:R-:W-:Y:S01]  /*e310*/  IMAD R48, R48, UR7, RZ ;  /* 0x0000000730307c24 */ /* 0x000fe2000f8e02ff */
[----:B-1----:R-:W-:-:S03]  /*e320*/  IADD3 R6, P3, PT, R45, R3, RZ ;  /* 0x000000032d067210 */ /* 0x002fc60007f7e0ff */
[----:B------:R0:W-:Y:S01]  /*e330*/  STL [R1+0x1148], R7 ;  /* 0x0011480701007387 */ /* 0x0001e20000100800 */
[----:B----4-:R-:W-:-:S03]  /*e340*/  LEA.HI.X.SX32 R5, R37, R31, 0x1, P4 ;  /* 0x0000001f25057211 */ /* 0x010fc600020f0eff */
[----:B------:R1:W-:Y:S01]  /*e350*/  STL [R1+0x1184], R6 ;  /* 0x0011840601007387 */ /* 0x0003e20000100800 */
[----:B------:R-:W-:-:S03]  /*e360*/  IMAD R56, R56, UR7, RZ ;  /* 0x0000000738387c24 */ /* 0x000fc6000f8e02ff */
[----:B------:R4:W-:Y:S01]  /*e370*/  STL [R1+0x1150], R5 ;  /* 0x0011500501007387 */ /* 0x0009e20000100800 */
[----:B0-----:R-:W-:Y:S02]  /*e380*/  IADD3 R7, P4, PT, R47, R3, RZ ;  /* 0x000000032f077210 */ /* 0x001fe40007f9e0ff */
[----:B-1----:R-:W-:-:S03]  /*e390*/  LEA.HI.X.SX32 R6, R39, R31, 0x1, P5 ;  /* 0x0000001f27067211 */ /* 0x002fc600028f0eff */
[----:B------:R0:W-:Y:S01]  /*e3a0*/  STL [R1+0x1188], R7 ;  /* 0x0011880701007387 */ /* 0x0001e20000100800 */
[----:B----4-:R-:W-:-:S03]  /*e3b0*/  IADD3 R5, P5, PT, R48, R3, RZ ;  /* 0x0000000330057210 */ /* 0x010fc60007fbe0ff */
        /* <DEDUP_REMOVED lines=11> */
[----:B0-----:R-:W-:Y:S01]  /*e470*/  IADD3 R7, P0, PT, R49, R3, RZ ;  /* 0x0000000331077210 */ /* 0x001fe20007f1e0ff */
[----:B------:R-:W-:Y:S01]  /*e480*/  IMAD R4, R4, UR7, RZ ;  /* 0x0000000704047c24 */ /* 0x000fe2000f8e02ff */
[----:B-1----:R-:W-:-:S03]  /*e490*/  LEA.HI.X.SX32 R6, R42, R31, 0x1, P1 ;  /* 0x0000001f2a067211 */ /* 0x002fc600008f0eff */
[----:B------:R0:W-:Y:S01]  /*e4a0*/  STL [R1+0x1194], R7 ;  /* 0x0011940701007387 */ /* 0x0001e20000100800 */
[----:B----4-:R-:W-:-:S03]  /*e4b0*/  IADD3 R5, P1, PT, R50, R3, RZ ;  /* 0x0000000332057210 */ /* 0x010fc60007f3e0ff */
[----:B------:R1:W-:Y:S04]  /*e4c0*/  STL [R1+0x1170], R6 ;  /* 0x0011700601007387 */ /* 0x0003e80000100800 */
[----:B------:R4:W-:Y:S01]  /*e4d0*/  STL [R1+0x1198], R5 ;  /* 0x0011980501007387 */ /* 0x0009e20000100800 */
[----:B0-----:R-:W-:Y:S02]  /*e4e0*/  LEA.HI.X.SX32 R7, R44, R31, 0x1, P2 ;  /* 0x0000001f2c077211 */ /* 0x001fe400010f0eff */
[----:B-1----:R-:W-:-:S03]  /*e4f0*/  IADD3 R6, P2, PT, R25, R3, RZ ;  /* 0x0000000319067210 */ /* 0x002fc60007f5e0ff */
[----:B------:R-:W-:Y:S01]  /*e500*/  STL [R1+0x1178], R7 ;  /* 0x0011780701007387 */ /* 0x000fe20000100800 */
[----:B----4-:R-:W-:Y:S02]  /*e510*/  LEA.HI.X.SX32 R5, R45, R31, 0x1, P3 ;  /* 0x0000001f2d057211 */ /* 0x010fe400018f0eff */
[----:B------:R-:W-:Y:S01]  /*e520*/  IADD3 R3, P3, PT, R4, R3, RZ ;  /* 0x0000000304037210 */ /* 0x000fe20007f7e0ff */
[----:B------:R0:W-:Y:S04]  /*e530*/  STL [R1+0x119c], R6 ;  /* 0x00119c0601007387 */ /* 0x0001e80000100800 */
[----:B------:R1:W-:Y:S04]  /*e540*/  STL [R1+0x1180], R5 ;  /* 0x0011800501007387 */ /* 0x0003e80000100800 */
[----:B------:R4:W-:Y:S01]  /*e550*/  STL [R1+0xe18], R3 ;  /* 0x000e180301007387 */ /* 0x0009e20000100800 */
[----:B0-----:R-:W-:-:S02]  /*e560*/  LEA.HI.X.SX32 R6, R47, R31, 0x1, P4 ;  /* 0x0000001f2f067211 */ /* 0x001fc400020f0eff */
[----:B-1----:R-:W-:-:S03]  /*e570*/  LEA.HI.X.SX32 R5, R48, R31, 0x1, P5 ;  /* 0x0000001f30057211 */ /* 0x002fc600028f0eff */
[----:B------:R0:W-:Y:S01]  /*e580*/  STL [R1+0xe00], R6 ;  /* 0x000e000601007387 */ /* 0x0001e20000100800 */
[----:B----4-:R-:W-:-:S03]  /*e590*/  LEA.HI.X.SX32 R3, R56, R31, 0x1, P6 ;  /* 0x0000001f38037211 */ /* 0x010fc600030f0eff */
[----:B------:R1:W-:Y:S01]  /*e5a0*/  STL [R1+0xe04], R5 ;  /* 0x000e040501007387 */ /* 0x0003e20000100800 */
[----:B------:R-:W-:-:S03]  /*e5b0*/  LEA.HI.X.SX32 R4, R4, R31, 0x1, P3 ;  /* 0x0000001f04047211 */ /* 0x000fc600018f0eff */
[----:B------:R4:W-:Y:S01]  /*e5c0*/  STL [R1+0xe08], R3 ;  /* 0x000e080301007387 */ /* 0x0009e20000100800 */
[-C--:B0-----:R-:W-:Y:S02]  /*e5d0*/  LEA.HI.X.SX32 R6, R49, R31.reuse, 0x1, P0 ;  /* 0x0000001f31067211 */ /* 0x081fe400000f0eff */
[----:B-1----:R-:W-:-:S03]  /*e5e0*/  LEA.HI.X.SX32 R5, R50, R31, 0x1, P1 ;  /* 0x0000001f32057211 */ /* 0x002fc600008f0eff */
[----:B------:R-:W-:Y:S01]  /*e5f0*/  STL [R1+0xe0c], R6 ;  /* 0x000e0c0601007387 */ /* 0x000fe20000100800 */
[----:B----4-:R-:W-:-:S03]  /*e600*/  LEA.HI.X.SX32 R3, R25, R31, 0x1, P2 ;  /* 0x0000001f19037211 */ /* 0x010fc600010f0eff */
[----:B------:R0:W-:Y:S04]  /*e610*/  STL [R1+0xe10], R5 ;  /* 0x000e100501007387 */ /* 0x0001e80000100800 */
[----:B------:R-:W-:Y:S04]  /*e620*/  STL [R1+0xe14], R3 ;  /* 0x000e140301007387 */ /* 0x000fe80000100800 */
[----:B------:R2:W-:Y:S01]  /*e630*/  STL [R1+0xa1c], R4 ;  /* 0x000a1c0401007387 */ /* 0x0005e20000100800 */
[----:B0-----:R-:W-:Y:S02]  /*e640*/  IMAD R5, R38, UR10, RZ ;  /* 0x0000000a26057c24 */ /* 0x001fe4000f8e02ff */
[----:B--2---:R-:W-:-:S03]  /*e650*/  IMAD R4, R61, UR10, RZ ;  /* 0x0000000a3d047c24 */ /* 0x004fc6000f8e02ff */
[----:B------:R-:W-:Y:S01]  /*e660*/  IADD3 R10, P3, PT, R5, UR12, RZ ;  /* 0x0000000c050a7c10 */ /* 0x000fe2000ff7e0ff */
[----:B------:R0:W5:Y:S01]  /*e670*/  LDL.LU R61, [R1+0x1470] ;  /* 0x00147000013d7983 */ /* 0x0001620000300800 */
[----:B------:R-:W-:-:S03]  /*e680*/  IADD3 R11, P2, PT, R4, UR12, RZ ;  /* 0x0000000c040b7c10 */ /* 0x000fc6000ff5e0ff */
[----:B------:R0:W5:Y:S01]  /*e690*/  LDL.LU R38, [R1+0x146c] ;  /* 0x00146c0001267983 */ /* 0x0001620000300800 */
[----:B------:R-:W-:Y:S02]  /*e6a0*/  LEA.HI.X.SX32 R6, R5, UR13, 0x1, P3 ;  /* 0x0000000d05067c11 */ /* 0x000fe400098f0eff */
[----:B------:R-:W-:Y:S01]  /*e6b0*/  LEA.HI.X.SX32 R7, R4, UR13, 0x1, P2 ;  /* 0x0000000d04077c11 */ /* 0x000fe200090f0eff */
[----:B---3--:R-:W-:Y:S02]  /*e6c0*/  IMAD R2, R2, UR10, RZ ;  /* 0x0000000a02027c24 */ /* 0x008fe4000f8e02ff */
[----:B------:R-:W-:-:S03]  /*e6d0*/  IMAD R3, R32, UR10, RZ ;  /* 0x0000000a20037c24 */ /* 0x000fc6000f8e02ff */
[----:B------:R-:W-:Y:S02]  /*e6e0*/  IADD3 R13, P0, PT, R2, UR12, RZ ;  /* 0x0000000c020d7c10 */ /* 0x000fe4000ff1e0ff */
[----:B------:R-:W-:-:S03]  /*e6f0*/  IADD3 R12, P1, PT, R3, UR12, RZ ;  /* 0x0000000c030c7c10 */ /* 0x000fc6000ff3e0ff */
[----:B------:R-:W-:Y:S01]  /*e700*/  STL [R1+0x974], R13 ;  /* 0x0009740d01007387 */ /* 0x000fe20000100800 */
[----:B------:R-:W-:Y:S02]  /*e710*/  LEA.HI.X.SX32 R9, R2, UR13, 0x1, P0 ;  /* 0x0000000d02097c11 */ /* 0x000fe400080f0eff */
[----:B------:R-:W-:Y:S01]  /*e720*/  LEA.HI.X.SX32 R8, R3, UR13, 0x1, P1 ;  /* 0x0000000d03087c11 */ /* 0x000fe200088f0eff */
[----:B------:R-:W-:Y:S04]  /*e730*/  STL [R1+0x97c], R12 ;  /* 0x00097c0c01007387 */ /* 0x000fe80000100800 */
[----:B------:R-:W-:Y:S04]  /*e740*/  STL [R1+0x984], R11 ;  /* 0x0009840b01007387 */ /* 0x000fe80000100800 */
[----:B------:R-:W-:Y:S04]  /*e750*/  STL [R1+0x98c], R10 ;  /* 0x00098c0a01007387 */ /* 0x000fe80000100800 */
[----:B------:R-:W-:Y:S04]  /*e760*/  STL [R1+0x970], R9 ;  /* 0x0009700901007387 */ /* 0x000fe80000100800 */
[----:B------:R-:W-:Y:S04]  /*e770*/  STL [R1+0x978], R8 ;  /* 0x0009780801007387 */ /* 0x000fe80000100800 */
[----:B------:R-:W-:Y:S04]  /*e780*/  STL [R1+0x980], R7 ;  /* 0x0009800701007387 */ /* 0x000fe80000100800 */
[----:B------:R-:W-:Y:S04]  /*e790*/  STL [R1+0x988], R6 ;  /* 0x0009880601007387 */ /* 0x000fe80000100800 */
        /* <DEDUP_REMOVED lines=498> */
[----:B------:R-:W-:Y:S01]  /*106c0*/  STL [R1+0x74], RZ ;  /* 0x000074ff01007387 */ /* 0x000fe20000100800 */
[----:B------:R-:W-:-:S03]  /*106d0*/  UIMAD UR9, UR8, 0x1f, URZ ;  /* 0x0000001f080978a4 */ /* 0x000fc6000f8e02ff */
[----:B------:R-:W-:Y:S04]  /*106e0*/  STL [R1+0x78], RZ ;  /* 0x000078ff01007387 */ /* 0x000fe80000100800 */
[----:B------:R-:W-:Y:S04]  /*106f0*/  STL [R1+0x7c], RZ ;  /* 0x00007cff01007387 */ /* 0x000fe80000100800 */
[----:B------:R-:W-:Y:S04]  /*10700*/  STL [R1+0x50], RZ ;  /* 0x000050ff01007387 */ /* 0x000fe80000100800 */
[----:B------:R-:W-:Y:S04]  /*10710*/  STL [R1+0x54], RZ ;  /* 0x000054ff01007387 */ /* 0x000fe80000100800 */
[----:B------:R-:W-:Y:S01]  /*10720*/  STL [R1+0x58], RZ ;  /* 0x000058ff01007387 */ /* 0x000fe20000100800 */
[----:B------:R-:W-:-:S03]  /*10730*/  LOP3.LUT R3, R0, 0x20, RZ, 0x3c, !PT ;  /* 0x0000002000037812 */ /* 0x000fc600078e3cff */
[----:B------:R-:W-:Y:S01]  /*10740*/  STL [R1+0x5c], RZ ;  /* 0x00005cff01007387 */ /* 0x000fe20000100800 */
[----:B------:R-:W-:-:S03]  /*10750*/  LOP3.LUT R2, R0, 0x40, RZ, 0x3c, !PT ;  /* 0x0000004000027812 */ /* 0x000fc600078e3cff */
[----:B------:R-:W-:Y:S01]  /*10760*/  STL [R1+0x40], RZ ;  /* 0x000040ff01007387 */ /* 0x000fe20000100800 */
[----:B------:R-:W-:-:S03]  /*10770*/  IADD3 R3, P0, PT, R13, UR9, RZ ;  /* 0x000000090d037c10 */ /* 0x000fc6000ff1e0ff */
[----:B------:R-:W-:Y:S01]  /*10780*/  STL [R1+0x44], RZ ;  /* 0x000044ff01007387 */ /* 0x000fe20000100800 */
[----:B------:R-:W-:Y:S01]  /*10790*/  UIMAD UR10, UR8, 0x1e, URZ ;  /* 0x0000001e080a78a4 */ /* 0x000fe2000f8e02ff */
[----:B------:R-:W-:Y:S02]  /*107a0*/  IADD3 R2, P4, PT, R12, UR9, RZ ;  /* 0x000000090c027c10 */ /* 0x000fe4000ff9e0ff */
[----:B------:R-:W-:Y:S01]  /*107b0*/  STL [R1+0x48], RZ ;  /* 0x000048ff01007387 */ /* 0x000fe20000100800 */
[----:B------:R-:W-:-:S03]  /*107c0*/  USHF.R.S32.HI UR7, URZ, 0x1f, UR5 ;  /* 0x0000001fff077899 */ /* 0x000fc60008011405 */
[----:B------:R-:W-:Y:S01]  /*107d0*/  STL [R1+0x4c], RZ ;  /* 0x00004cff01007387 */ /* 0x000fe20000100800 */
[----:B------:R-:W-:-:S03]  /*107e0*/  LOP3.LUT R4, R0, 0x60, RZ, 0x3c, !PT ;  /* 0x0000006000047812 */ /* 0x000fc600078e3cff */
[----:B------:R-:W-:Y:S01]  /*107f0*/  STL [R1], RZ ;  /* 0x000000ff01007387 */ /* 0x000fe20000100800 */
[----:B------:R-:W-:-:S03]  /*10800*/  IADD3 R4, P6, PT, R11, UR9, RZ ;  /* 0x000000090b047c10 */ /* 0x000fc6000ffde0ff */
[----:B------:R-:W-:Y:S01]  /*10810*/  STL [R1+0x4], RZ ;  /* 0x000004ff01007387 */ /* 0x000fe20000100800 */
[----:B------:R-:W-:-:S03]  /*10820*/  ULEA.HI UR7, UR7, UR5, URZ, 0x5 ;  /* 0x0000000507077291 */ /* 0x000fc6000f8f28ff */
[----:B------:R-:W-:Y:S01]  /*10830*/  STL [R1+0x8], RZ ;  /* 0x000008ff01007387 */ /* 0x000fe20000100800 */
[----:B------:R-:W-:-:S03]  /*10840*/  USHF.R.S32.HI UR5, URZ, 0x1f, UR9 ;  /* 0x0000001fff057899 */ /* 0x000fc60008011409 */
[----:B------:R-:W-:Y:S04]  /*10850*/  STL [R1+0xc], RZ ;  /* 0x00000cff01007387 */ /* 0x000fe80000100800 */
[----:B------:R1:W-:Y:S04]  /*10860*/  STL [R1+0xa24], R3 ;  /* 0x000a240301007387 */ /* 0x0003e80000100800 */
[----:B------:R2:W-:Y:S01]  /*10870*/  STL [R1+0xa2c], R2 ;  /* 0x000a2c0201007387 */ /* 0x0005e20000100800 */
[----:B-1----:R-:W-:-:S03]  /*10880*/  IADD3 R3, P5, PT, R10, UR9, RZ ;  /* 0x000000090a037c10 */ /* 0x002fc6000ffbe0ff */
[----:B------:R1:W-:Y:S01]  /*10890*/  STL [R1+0xa34], R4 ;  /* 0x000a340401007387 */ /* 0x0003e20000100800 */
[----:B--2---:R-:W-:-:S03]  /*108a0*/  IADD3 R2, P3, PT, R13, UR10, RZ ;  /* 0x0000000a0d027c10 */ /* 0x004fc6000ff7e0ff */
[----:B------:R2:W-:Y:S01]  /*108b0*/  STL [R1+0xa3c], R3 ;  /* 0x000a3c0301007387 */ /* 0x0005e20000100800 */
[----:B------:R-:W-:-:S03]  /*108c0*/  UIMAD UR11, UR8, 0x1d, URZ ;  /* 0x0000001d080b78a4 */ /* 0x000fc6000f8e02ff */
[----:B------:R3:W-:Y:S01]  /*108d0*/  STL [R1+0xa44], R2 ;  /* 0x000a440201007387 */ /* 0x0007e20000100800 */
[----:B-1----:R-:W-:Y:S02]  /*108e0*/  IADD3 R4, P2, PT, R12, UR10, RZ ;  /* 0x0000000a0c047c10 */ /* 0x002fe4000ff5e0ff */
[----:B--2---:R-:W-:-:S03]  /*108f0*/  IADD3 R3, P1, PT, R11, UR10, RZ ;  /* 0x0000000a0b037c10 */ /* 0x004fc6000ff3e0ff */
[----:B------:R1:W-:Y:S01]  /*10900*/  STL [R1+0xa4c], R4 ;  /* 0x000a4c0401007387 */ /* 0x0003e20000100800 */
[----:B---3--:R-:W-:-:S03]  /*10910*/  IADD3.X R2, PT, PT, R9, UR5, RZ, P0, !PT ;  /* 0x0000000509027c10 */ /* 0x008fc600087fe4ff */
[----:B------:R2:W-:Y:S04]  /*10920*/  STL [R1+0xa54], R3 ;  /* 0x000a540301007387 */ /* 0x0005e80000100800 */
[----:B------:R3:W-:Y:S01]  /*10930*/  STL [R1+0xa20], R2 ;  /* 0x000a200201007387 */ /* 0x0007e20000100800 */
[----:B-1----:R-:W-:Y:S02]  /*10940*/  IADD3 R4, P0, PT, R10, UR10, RZ ;  /* 0x0000000a0a047c10 */ /* 0x002fe4000ff1e0ff */
[----:B--2---:R-:W-:-:S03]  /*10950*/  IADD3.X R3, PT, PT, R8, UR5, RZ, P4, !PT ;  /* 0x0000000508037c10 */ /* 0x004fc6000a7fe4ff */
[----:B------:R1:W-:Y:S01]  /*10960*/  STL [R1+0xa5c], R4 ;  /* 0x000a5c0401007387 */ /* 0x0003e20000100800 */
[----:B---3--:R-:W-:-:S03]  /*10970*/  IADD3 R2, P4, PT, R13, UR11, RZ ;  /* 0x0000000b0d027c10 */ /* 0x008fc6000ff9e0ff */
[----:B------:R2:W-:Y:S01]  /*10980*/  STL [R1+0xa28], R3 ;  /* 0x000a280301007387 */ /* 0x0005e20000100800 */
[----:B------:R-:W-:-:S03]  /*10990*/  USHF.R.S32.HI UR42, URZ, 0x1f, UR10 ;  /* 0x0000001fff2a7899 */ /* 0x000fc6000801140a */
[----:B------:R3:W-:Y:S01]  /*109a0*/  STL [R1+0xa64], R2 ;  /* 0x000a640201007387 */ /* 0x0007e20000100800 */
[----:B-1----:R-:W-:Y:S02]  /*109b0*/  IADD3.X R4, PT, PT, R7, UR5, RZ, P6, !PT ;  /* 0x0000000507047c10 */ /* 0x002fe4000b7fe4ff */
[----:B--2---:R-:W-:-:S03]  /*109c0*/  IADD3 R3, P6, PT, R12, UR11, RZ ;  /* 0x0000000b0c037c10 */ /* 0x004fc6000ffde0ff */
[----:B------:R1:W-:Y:S01]  /*109d0*/  STL [R1+0xa30], R4 ;  /* 0x000a300401007387 */ /* 0x0003e20000100800 */
[----:B---3--:R-:W-:-:S03]  /*109e0*/  IADD3.X R2, PT, PT, R6, UR5, RZ, P5, !PT ;  /* 0x0000000506027c10 */ /* 0x008fc6000affe4ff */
[----:B------:R2:W-:Y:S01]  /*109f0*/  STL [R1+0xa6c], R3 ;  /* 0x000a6c0301007387 */ /* 0x0005e20000100800 */
[----:B------:R-:W-:-:S03]  /*10a00*/  UIMAD UR12, UR8, 0x1c, URZ ;  /* 0x0000001c080c78a4 */ /* 0x000fc6000f8e02ff */
[----:B------:R3:W-:Y:S01]  /*10a10*/  STL [R1+0xa38], R2 ;  /* 0x000a380201007387 */ /* 0x0007e20000100800 */
[----:B-1----:R-:W-:Y:S02]  /*10a20*/  IADD3 R4, P5, PT, R11, UR11, RZ ;  /* 0x0000000b0b047c10 */ /* 0x002fe4000ffbe0ff */
[----:B--2---:R-:W-:-:S03]  /*10a30*/  IADD3.X R3, PT, PT, R9, UR42, RZ, P3, !PT ;  /* 0x0000002a09037c10 */ /* 0x004fc60009ffe4ff */
[----:B------:R1:W-:Y:S01]  /*10a40*/  STL [R1+0xa74], R4 ;  /* 0x000a740401007387 */ /* 0x0003e20000100800 */
[----:B---3--:R-:W-:-:S03]  /*10a50*/  IADD3 R2, P3, PT, R10, UR11, RZ ;  /* 0x0000000b0a027c10 */ /* 0x008fc6000ff7e0ff */
[----:B------:R2:W-:Y:S04]  /*10a60*/  STL [R1+0xa40], R3 ;  /* 0x000a400301007387 */ /* 0x0005e80000100800 */
[----:B------:R3:W-:Y:S01]  /*10a70*/  STL [R1+0xa7c], R2 ;  /* 0x000a7c0201007387 */ /* 0x0007e20000100800 */
[----:B-1----:R-:W-:Y:S02]  /*10a80*/  IADD3.X R4, PT, PT, R8, UR42, RZ, P2, !PT ;  /* 0x0000002a08047c10 */ /* 0x002fe400097fe4ff */
[----:B--2---:R-:W-:-:S03]  /*10a90*/  IADD3 R3, P2, PT, R13, UR12, RZ ;  /* 0x0000000c0d037c10 */ /* 0x004fc6000ff5e0ff */
[----:B------:R1:W-:Y:S01]  /*10aa0*/  STL [R1+0xa48], R4 ;  /* 0x000a480401007387 */ /* 0x0003e20000100800 */
[----:B---3--:R-:W-:Y:S01]  /*10ab0*/  IADD3.X R2, PT, PT, R7, UR42, RZ, P1, !PT ;  /* 0x0000002a07027c10 */ /* 0x008fe20008ffe4ff */
[----:B------:R-:W-:Y:S02]  /*10ac0*/  USHF.R.S32.HI UR43, URZ, 0x1f, UR11 ;  /* 0x0000001fff2b7899 */ /* 0x000fe4000801140b */
[----:B------:R2:W-:Y:S04]  /*10ad0*/  STL [R1+0xa84], R3 ;  /* 0x000a840301007387 */ /* 0x0005e80000100800 */
[----:B------:R3:W-:Y:S01]  /*10ae0*/  STL [R1+0xa50], R2 ;  /* 0x000a500201007387 */ /* 0x0007e20000100800 */
[----:B-1----:R-:W-:Y:S02]  /*10af0*/  IADD3 R4, P1, PT, R12, UR12, RZ ;  /* 0x0000000c0c047c10 */ /* 0x002fe4000ff3e0ff */
[----:B--2---:R-:W-:-:S03]  /*10b00*/  IADD3.X R3, PT, PT, R6, UR42, RZ, P0, !PT ;  /* 0x0000002a06037c10 */ /* 0x004fc600087fe4ff */
[----:B------:R1:W-:Y:S01]  /*10b10*/  STL [R1+0xa8c], R4 ;  /* 0x000a8c0401007387 */ /* 0x0003e20000100800 */
[----:B---3--:R-:W-:Y:S01]  /*10b20*/  IADD3 R2, P0, PT, R11, UR12, RZ ;  /* 0x0000000c0b027c10 */ /* 0x008fe2000ff1e0ff */
[----:B------:R-:W-:Y:S02]  /*10b30*/  UIMAD UR13, UR8, 0x1b, URZ ;  /* 0x0000001b080d78a4 */ /* 0x000fe4000f8e02ff */
[----:B------:R2:W-:Y:S04]  /*10b40*/  STL [R1+0xa58], R3 ;  /* 0x000a580301007387 */ /* 0x0005e80000100800 */
[----:B------:R3:W-:Y:S01]  /*10b50*/  STL [R1+0xa94], R2 ;  /* 0x000a940201007387 */ /* 0x0007e20000100800 */
[----:B-1----:R-:W-:Y:S02]  /*10b60*/  IADD3.X R4, PT, PT, R9, UR43, RZ, P4, !PT ;  /* 0x0000002b09047c10 */ /* 0x002fe4000a7fe4ff */
[----:B--2---:R-:W-:-:S03]  /*10b70*/  IADD3 R3, P4, PT, R10, UR12, RZ ;  /* 0x0000000c0a037c10 */ /* 0x004fc6000ff9e0ff */
[----:B------:R1:W-:Y:S01]  /*10b80*/  STL [R1+0xa60], R4 ;  /* 0x000a600401007387 */ /* 0x0003e20000100800 */
[----:B---3--:R-:W-:-:S03]  /*10b90*/  IADD3.X R2, PT, PT, R8, UR43, RZ, P6, !PT ;  /* 0x0000002b08027c10 */ /* 0x008fc6000b7fe4ff */
[----:B------:R2:W-:Y:S01]  /*10ba0*/  STL [R1+0xa9c], R3 ;  /* 0x000a9c0301007387 */ /* 0x0005e20000100800 */
[----:B------:R-:W-:-:S03]  /*10bb0*/  USHF.R.S32.HI UR44, URZ, 0x1f, UR12 ;  /* 0x0000001fff2c7899 */ /* 0x000fc6000801140c */
[----:B------:R3:W-:Y:S01]  /*10bc0*/  STL [R1+0xa68], R2 ;  /* 0x000a680201007387 */ /* 0x0007e20000100800 */
[----:B-1----:R-:W-:Y:S02]  /*10bd0*/  IADD3 R4, P6, PT, R13, UR13, RZ ;  /* 0x0000000d0d047c10 */ /* 0x002fe4000ffde0ff */
[----:B--2---:R-:W-:-:S03]  /*10be0*/  IADD3.X R3, PT, PT, R7, UR43, RZ, P5, !PT ;  /* 0x0000002b07037c10 */ /* 0x004fc6000affe4ff */
[----:B------:R1:W-:Y:S01]  /*10bf0*/  STL [R1+0xaa4], R4 ;  /* 0x000aa40401007387 */ /* 0x0003e20000100800 */
[----:B---3--:R-:W-:-:S03]  /*10c00*/  IADD3 R2, P5, PT, R12, UR13, RZ ;  /* 0x0000000d0c027c10 */ /* 0x008fc6000ffbe0ff */
[----:B------:R2:W-:Y:S01]  /*10c10*/  STL [R1+0xa70], R3 ;  /* 0x000a700301007387 */ /* 0x0005e20000100800 */
[----:B------:R-:W-:-:S03]  /*10c20*/  UIMAD UR14, UR8, 0x1a, URZ ;  /* 0x0000001a080e78a4 */ /* 0x000fc6000f8e02ff */
[----:B------:R3:W-:Y:S01]  /*10c30*/  STL [R1+0xaac], R2 ;  /* 0x000aac0201007387 */ /* 0x0007e20000100800 */
[----:B-1----:R-:W-:Y:S02]  /*10c40*/  IADD3.X R4, PT, PT, R6, UR43, RZ, P3, !PT ;  /* 0x0000002b06047c10 */ /* 0x002fe40009ffe4ff */
        /* <DEDUP_REMOVED lines=179> */
[----:B------:R-:W-:-:S03]  /*11780*/  USHF.L.U32 UR24, UR8, 0x4, URZ ;  /* 0x0000000408187899 */ /* 0x000fc600080006ff */
        /* <DEDUP_REMOVED lines=141> */
[----:B------:R-:W-:-:S03]  /*12060*/  USHF.L.U32 UR32, UR8, 0x3, URZ ;  /* 0x0000000308207899 */ /* 0x000fc600080006ff */
        /* <DEDUP_REMOVED lines=149> */
[----:B--2---:R-:W-:Y:S01]  /*129c0*/  IADD3 R3, P3, PT, R10, UR8, RZ ;  /* 0x000000080a037c10 */ /* 0x004fe2000ff7e0ff */
[----:B------:R-:W1:Y:S01]  /*129d0*/  S2R R32, SR_TID.X ;  /* 0x0000000000207919 */ /* 0x000e620000002100 */
[----:B---3--:R-:W-:Y:S01]  /*129e0*/  IADD3.X R2, PT, PT, R8, UR70, RZ, P2, !PT ;  /* 0x0000004608027c10 */ /* 0x008fe200097fe4ff */
[----:B------:R2:W-:Y:S04]  /*129f0*/  STL [R1+0xdc0], R4 ;  /* 0x000dc00401007387 */ /* 0x0005e80000100800 */
[----:B------:R3:W-:Y:S04]  /*12a00*/  STL [R1+0xdfc], R3 ;  /* 0x000dfc0301007387 */ /* 0x0007e80000100800 */
[----:B------:R4:W-:Y:S01]  /*12a10*/  STL [R1+0xdc8], R2 ;  /* 0x000dc80201007387 */ /* 0x0009e20000100800 */
[----:B--2---:R-:W-:-:S02]  /*12a20*/  IADD3.X R4, PT, PT, R7, UR70, RZ, P1, !PT ;  /* 0x0000004607047c10 */ /* 0x004fc40008ffe4ff */
[----:B---3--:R-:W-:-:S03]  /*12a30*/  IADD3.X R3, PT, PT, R6, UR70, RZ, P0, !PT ;  /* 0x0000004606037c10 */ /* 0x008fc600087fe4ff */
[----:B------:R2:W-:Y:S01]  /*12a40*/  STL [R1+0xdd0], R4 ;  /* 0x000dd00401007387 */ /* 0x0005e20000100800 */
[----:B----4-:R-:W-:-:S03]  /*12a50*/  IADD3.X R2, PT, PT, R9, UR71, RZ, P4, !PT ;  /* 0x0000004709027c10 */ /* 0x010fc6000a7fe4ff */
[----:B------:R3:W-:Y:S04]  /*12a60*/  STL [R1+0xdd8], R3 ;  /* 0x000dd80301007387 */ /* 0x0007e80000100800 */
[----:B------:R4:W-:Y:S01]  /*12a70*/  STL [R1+0xde0], R2 ;  /* 0x000de00201007387 */ /* 0x0009e20000100800 */
[----:B--2---:R-:W-:Y:S02]  /*12a80*/  IADD3.X R4, PT, PT, R8, UR71, RZ, P6, !PT ;  /* 0x0000004708047c10 */ /* 0x004fe4000b7fe4ff */
[----:B---3--:R-:W-:Y:S02]  /*12a90*/  IADD3.X R3, PT, PT, R7, UR71, RZ, P5, !PT ;  /* 0x0000004707037c10 */ /* 0x008fe4000affe4ff */
[----:B----4-:R-:W-:Y:S01]  /*12aa0*/  IADD3.X R2, PT, PT, R6, UR71, RZ, P3, !PT ;  /* 0x0000004706027c10 */ /* 0x010fe20009ffe4ff */
[----:B------:R0:W-:Y:S04]  /*12ab0*/  STL [R1+0xde8], R4 ;  /* 0x000de80401007387 */ /* 0x0001e80000100800 */
[----:B------:R0:W-:Y:S04]  /*12ac0*/  STL [R1+0xdf8], R2 ;  /* 0x000df80201007387 */ /* 0x0001e80000100800 */
[----:B------:R0:W-:Y:S01]  /*12ad0*/  STL [R1+0xdf0], R3 ;  /* 0x000df00301007387 */ /* 0x0001e20000100800 */
[----:B-1----:R-:W-:Y:S01]  /*12ae0*/  LOP3.LUT R32, R32, 0x1f, RZ, 0xc0, !PT ;  /* 0x0000001f20207812 */ /* 0x002fe200078ec0ff */
[----:B------:R-:W-:-:S02]  /*12af0*/  USHF.L.U32 UR6, UR6, 0x5, URZ ;  /* 0x0000000506067899 */ /* 0x000fc400080006ff */
[----:B------:R-:W-:Y:S01]  /*12b00*/  USHF.L.U32 UR39, UR8, 0x5, URZ ;  /* 0x0000000508277899 */ /* 0x000fe200080006ff */
[----:B------:R-:W-:Y:S01]  /*12b10*/  LOP3.LUT R39, R32, 0x10, RZ, 0x3c, !PT ;  /* 0x0000001020277812 */ /* 0x000fe200078e3cff */
[----:B------:R-:W-:Y:S02]  /*12b20*/  USHF.R.S32.HI UR7, URZ, 0x5, UR7 ;  /* 0x00000005ff077899 */ /* 0x000fe40008011407 */
[----:B------:R-:W-:Y:S02]  /*12b30*/  USHF.R.S32.HI UR72, URZ, 0x1f, UR39 ;  /* 0x0000001fff487899 */ /* 0x000fe40008011427 */
[----:B0-----:R-:W-:-:S12]  /*12b40*/  USHF.R.S32.HI UR73, URZ, 0x1f, UR6 ;  /* 0x0000001fff497899 */ /* 0x001fd80008011406 */
.L_x_1:
[----:B------:R-:W2:Y:S01]  /*12b50*/  LDL R5, [R1+0x988] ;  /* 0x0009880001057983 */ /* 0x000ea20000100800 */
[----:B------:R-:W0:Y:S03]  /*12b60*/  LDC R2, c[0x0][0x3a0] ;  /* 0x0000e800ff027b82 */ /* 0x000e260000000800 */
[----:B--2---:R1:W-:Y:S04]  /*12b70*/  STL [R1+0x1dcc], R5 ;  /* 0x001dcc0501007387 */ /* 0x0043e80000100800 */
[----:B------:R-:W2:Y:S04]  /*12b80*/  LDL R4, [R1+0x98c] ;  /* 0x00098c0001047983 */ /* 0x000ea80000100800 */
[----:B-1----:R-:W0:Y:S04]  /*12b90*/  LDL R5, [R1+0x9d0] ;  /* 0x0009d00001057983 */ /* 0x002e280000100800 */
[----:B------:R-:W-:Y:S04]  /*12ba0*/  STL [R1+0x1d98], R39 ;  /* 0x001d982701007387 */ /* 0x000fe80000100800 */
[----:B------:R-:W-:Y:S04]  /*12bb0*/  STL [R1+0x1da0], R39 ;  /* 0x001da02701007387 */ /* 0x000fe80000100800 */
[----:B------:R-:W-:Y:S04]  /*12bc0*/  STL [R1+0x1da8], R39 ;  /* 0x001da82701007387 */ /* 0x000fe80000100800 */
[----:B------:R-:W-:Y:S04]  /*12bd0*/  STL [R1+0x1db0], R39 ;  /* 0x001db02701007387 */ /* 0x000fe80000100800 */
[----:B------:R-:W-:Y:S04]  /*12be0*/  STL [R1+0x1db8], R39 ;  /* 0x001db82701007387 */ /* 0x000fe80000100800 */
[----:B------:R-:W-:Y:S04]  /*12bf0*/  STL [R1+0x1dc0], R39 ;  /* 0x001dc02701007387 */ /* 0x000fe80000100800 */
[----:B------:R1:W-:Y:S04]  /*12c00*/  STL [R1+0x1dc8], R39 ;  /* 0x001dc82701007387 */ /* 0x0003e80000100800 */
[----:B------:R-:W-:Y:S04]  /*12c10*/  STL [R1+0x1d94], R59 ;  /* 0x001d943b01007387 */ /* 0x000fe80000100800 */
        /* <DEDUP_REMOVED lines=58> */
[----:B-----5:R-:W-:Y:S04]  /*12fc0*/  STL [R1+0x1b48], R0 ;  /* 0x001b480001007387 */ /* 0x020fe80000100800 */
        /* <DEDUP_REMOVED lines=70> */
[----:B------:R-:W-:Y:S01]  /*13430*/  STL [R1+0x1c58], R60 ;  /* 0x001c583c01007387 */ /* 0x000fe20000100800 */
[----:B0-----:R-:W-:-:S03]  /*13440*/  IMAD R2, R5, -0x20, R2 ;  /* 0xffffffe005027824 */ /* 0x001fc600078e0202 */
[----:B------:R-:W-:Y:S04]  /*13450*/  STL [R1+0x1c60], R60 ;  /* 0x001c603c01007387 */ /* 0x000fe80000100800 */
[----:B------:R-:W-:Y:S04]  /*13460*/  STL [R1+0x1c6c], R60 ;  /* 0x001c6c3c01007387 */ /* 0x000fe80000100800 */
[----:B------:R-:W-:Y:S04]  /*13470*/  STL [R1+0x1470], R61 ;  /* 0x0014703d01007387 */ /* 0x000fe80000100800 */
[----:B------:R-:W-:Y:S04]  /*13480*/  STL [R1+0x146c], R38 ;  /* 0x00146c2601007387 */ /* 0x000fe80000100800 */
[----:B------:R-:W2:Y:S01]  /*13490*/  LDL.LU R5, [R1+0x1dcc] ;  /* 0x001dcc0001057983 */ /* 0x000ea20000300800 */
[----:B------:R-:W-:-:S02]  /*134a0*/  ISETP.GT.AND P0, PT, R2, RZ, PT ;  /* 0x000000ff0200720c */ /* 0x000fc40003f04270 */
[----:B-1----:R-:W-:-:S11]  /*134b0*/  PRMT R39, RZ, 0x7610, R39 ;  /* 0x00007610ff277816 */ /* 0x002fd60000000027 */
[----:B--2---:R-:W2:Y:S04]  /*134c0*/  @P0 LDG.E.U8 R39, desc[UR40][R4.64] ;  /* 0x0000002804270981 */ /* 0x004ea8000c1e1100 */
[----:B--2---:R0:W-:Y:S04]  /*134d0*/  STL [R1+0x934], R39 ;  /* 0x0009342701007387 */ /* 0x0041e80000100800 */
[----:B0-----:R-:W2:Y:S04]  /*134e0*/  LDL.LU R39, [R1+0x1dc8] ;  /* 0x001dc80001277983 */ /* 0x001ea80000300800 */
[----:B------:R-:W3:Y:S04]  /*134f0*/  LDL R4, [R1+0x980] ;  /* 0x0009800001047983 */ /* 0x000ee80000100800 */
[----:B------:R-:W3:Y:S01]  /*13500*/  LDL R5, [R1+0x984] ;  /* 0x0009840001057983 */ /* 0x000ee20000100800 */
[----:B------:R-:W-:-:S02]  /*13510*/  PRMT R59, RZ, 0x7610, R59 ;  /* 0x00007610ff3b7816 */ /* 0x000fc4000000003b */
[----:B---3--:R-:W-:-:S04]  /*13520*/  @P0 LOP3.LUT R5, R5, R4, RZ, 0x3c, !PT ;  /* 0x0000000405050212 */ /* 0x008fc800078e3cff */
[----:B------:R-:W-:-:S04]  /*13530*/  @P0 LOP3.LUT R4, R5, R4, RZ, 0x3c, !PT ;  /* 0x0000000405040212 */ /* 0x000fc800078e3cff */
[----:B------:R-:W-:-:S05]  /*13540*/  @P0 LOP3.LUT R5, R5, R4, RZ, 0x3c, !PT ;  /* 0x0000000405050212 */ /* 0x000fca00078e3cff */
[----:B------:R-:W3:Y:S04]  /*13550*/  @P0 LDG.E.U8 R59, desc[UR40][R4.64] ;  /* 0x00000028043b0981 */ /* 0x000ee8000c1e1100 */
[----:B---3--:R0:W-:Y:S04]  /*13560*/  STL [R1+0x930], R59 ;  /* 0x0009303b01007387 */ /* 0x0081e80000100800 */
[----:B0-----:R-:W3:Y:S04]  /*13570*/  LDL.LU R59, [R1+0x1dc4] ;  /* 0x001dc400013b7983 */ /* 0x001ee80000300800 */
[----:B------:R-:W4:Y:S04]  /*13580*/  LDL R4, [R1+0x978] ;  /* 0x0009780001047983 */ /* 0x000f280000100800 */
[----:B------:R-:W4:Y:S01]  /*13590*/  LDL R5, [R1+0x97c] ;  /* 0x00097c0001057983 */ /* 0x000f220000100800 */
[----:B--2---:R-:W-:-:S02]  /*135a0*/  PRMT R39, RZ, 0x7610, R39 ;  /* 0x00007610ff277816 */ /* 0x004fc40000000027 */
[----:B----4-:R-:W-:-:S04]  /*135b0*/  @P0 LOP3.LUT R5, R5, R4, RZ, 0x3c, !PT ;  /* 0x0000000405050212 */ /* 0x010fc800078e3cff */
[----:B------:R-:W-:-:S04]  /*135c0*/  @P0 LOP3.LUT R4, R5, R4, RZ, 0x3c, !PT ;  /* 0x0000000405040212 */ /* 0x000fc800078e3cff */
[----:B------:R-:W-:-:S05]  /*135d0*/  @P0 LOP3.LUT R5, R5, R4, RZ, 0x3c, !PT ;  /* 0x0000000405050212 */ /* 0x000fca00078e3cff */
[----:B------:R-:W2:Y:S04]  /*135e0*/  @P0 LDG.E.U8 R39, desc[UR40][R4.64] ;  /* 0x0000002804270981 */ /* 0x000ea8000c1e1100 */
[----:B--2---:R0:W-:Y:S04]  /*135f0*/  STL [R1+0x92c], R39 ;  /* 0x00092c2701007387 */ /* 0x0041e80000100800 */
[----:B0-----:R-:W2:Y:S04]  /*13600*/  LDL.LU R39, [R1+0x1dc0] ;  /* 0x001dc00001277983 */ /* 0x001ea80000300800 */
[----:B------:R-:W4:Y:S04]  /*13610*/  LDL R4, [R1+0x970] ;  /* 0x0009700001047983 */ /* 0x000f280000100800 */
[----:B------:R-:W4:Y:S01]  /*13620*/  LDL R5, [R1+0x974] ;  /* 0x0009740001057983 */ /* 0x000f220000100800 */
[----:B---3--:R-:W-:-:S02]  /*13630*/  PRMT R59, RZ, 0x7610, R59 ;  /* 0x00007610ff3b7816 */ /* 0x008fc4000000003b */
[----:B----4-:R-:W-:-:S04]  /*13640*/  @P0 LOP3.LUT R5, R5, R4, RZ, 0x3c, !PT ;  /* 0x0000000405050212 */ /* 0x010fc800078e3cff */
[----:B------:R-:W-:-:S04]  /*13650*/  @P0 LOP3.LUT R4, R5, R4, RZ, 0x3c, !PT ;  /* 0x0000000405040212 */ /* 0x000fc800078e3cff */
[----:B------:R-:W-:-:S05]  /*13660*/  @P0 LOP3.LUT R5, R5, R4, RZ, 0x3c, !PT ;  /* 0x0000000405050212 */ /* 0x000fca00078e3cff */
[----:B------:R-:W3:Y:S01]  /*13670*/  @P0 LDG.E.U8 R59, desc[UR40][R4.64] ;  /* 0x00000028043b0981 */ /* 0x000ee2000c1e1100 */
[----:B------:R-:W-:-:S03]  /*13680*/  ISETP.GT.AND P1, PT, R2, 0x1, PT ;  /* 0x000000010200780c */ /* 0x000fc60003f24270 */
        /* <DEDUP_REMOVED lines=96> */
[----:B------:R-:W-:-:S02]  /*13c90*/  PRMT R58, RZ, 0x7610, R58 ;  /* 0x00007610ff3a7816 */ /* 0x000fc4000000003a */
[----:B----4-:R-:W-:-:S04]  /*13ca0*/  @P1 LOP3.LUT R5, R5, R4, RZ, 0x3c, !PT ;  /* 0x0000000405051212 */ /* 0x010fc800078e3cff */
[----:B------:R-:W-:-:S04]  /*13cb0*/  @P1 LOP3.LUT R4, R5, R4, RZ, 0x3c, !PT ;  /* 0x0000000405041212 */ /* 0x000fc800078e3cff */
[----:B------:R-:W-:-:S05]  /*13cc0*/  @P1 LOP3.LUT R5, R5, R4, RZ, 0x3c, !PT ;  /* 0x0000000405051212 */ /* 0x000fca00078e3cff */
[----:B------:R-:W4:Y:S04]  /*13cd0*/  @P1 LDG.E.U8 R58, desc[UR40][R4.64] ;  /* 0x00000028043a1981 */ /* 0x000f28000c1e1100 */
[----:B----4-:R0:W-:Y:S04]  /*13ce0*/  STL [R1+0x8fc], R58 ;  /* 0x0008fc3a01007387 */ /* 0x0101e80000100800 */
[----:B0-----:R-:W4:Y:S04]  /*13cf0*/  LDL.LU R58, [R1+0x1d90] ;  /* 0x001d9000013a7983 */ /* 0x001f280000300800 */
[----:B------:R-:W2:Y:S04]  /*13d00*/  LDL R4, [R1+0xda0] ;  /* 0x000da00001047983 */ /* 0x000ea80000100800 */
[----:B------:R-:W2:Y:S01]  /*13d10*/  LDL R5, [R1+0xda4] ;  /* 0x000da40001057983 */ /* 0x000ea20000100800 */
[----:B------:R-:W-:-:S02]  /*13d20*/  PRMT R57, RZ, 0x7610, R57 ;  /* 0x00007610ff397816 */ /* 0x000fc40000000039 */
[----:B--2---:R-:W-:-:S04]  /*13d30*/  @P1 LOP3.LUT R5, R5, R4, RZ, 0x3c, !PT ;  /* 0x0000000405051212 */ /* 0x004fc800078e3cff */
[----:B------:R-:W-:-:S04]  /*13d40*/  @P1 LOP3.LUT R4, R5, R4, RZ, 0x3c, !PT ;  /* 0x0000000405041212 */ /* 0x000fc800078e3cff */
[----:B------:R-:W-:-:S05]  /*13d50*/  @P1 LOP3.LUT R5, R5, R4, RZ, 0x3c, !PT ;  /* 0x0000000405051212 */ /* 0x000fca00078e3cff */
[----:B------:R-:W2:Y:S01]  /*13d60*/  @P1 LDG.E.U8 R57, desc[UR40][R4.64] ;  /* 0x0000002804391981 */ /* 0x000ea2000c1e1100 */
[----:B------:R-:W-:-:S03]  /*13d70*/  ISETP.GT.AND P0, PT, R2, 0x4, PT ;  /* 0x000000040200780c */ /* 0x000fc60003f04270 */
[----:B--2---:R0:W-:Y:S04]  /*13d80*/  STL [R1+0x8f8], R57 ;  /* 0x0008f83901007387 */ /* 0x0041e80000100800 */
[----:B0-----:R-:W2:Y:S04]  /*13d90*/  LDL.LU R57, [R1+0x1d8c] ;  /* 0x001d8c0001397983 */ /* 0x001ea80000300800 */
[----:B------:R-:W2:Y:S04]  /*13da0*/  LDL R4, [R1+0xd98] ;  /* 0x000d980001047983 */ /* 0x000ea80000100800 */
[----:B------:R-:W2:Y:S01]  /*13db0*/  LDL R5, [R1+0xd9c] ;  /* 0x000d9c0001057983 */ /* 0x000ea20000100800 */
[----:B------:R-:W-:-:S02]  /*13dc0*/  PRMT R56, RZ, 0x7610, R56 ;  /* 0x00007610ff387816 */ /* 0x000fc40000000038 */
[----:B--2---:R-:W-:-:S04]  /*13dd0*/  @P0 LOP3.LUT R5, R5, R4, RZ, 0x3c, !PT ;  /* 0x0000000405050212 */ /* 0x004fc800078e3cff */
[----:B------:R-:W-:-:S04]  /*13de0*/  @P0 LOP3.LUT R4, R5, R4, RZ, 0x3c, !PT ;  /* 0x0000000405040212 */ /* 0x000fc800078e3cff */
[----:B------:R-:W-:-:S05]  /*13df0*/  @P0 LOP3.LUT R5, R5, R4, RZ, 0x3c, !PT ;  /* 0x0000000405050212 */ /* 0x000fca00078e3cff */
[----:B------:R-:W2:Y:S04]  /*13e00*/  @P0 LDG.E.U8 R56, desc[UR40][R4.64] ;  /* 0x0000002804380981 */ /* 0x000ea8000c1e1100 */
        /* <DEDUP_REMOVED lines=416> */
[----:B------:R-:W3:Y:S04]  /*15810*/  LDL R4, [R1+0xc28] ;  /* 0x000c280001047983 */ /* 0x000ee80000100800 */
[----:B------:R-:W3:Y:S01]  /*15820*/  LDL R5, [R1+0xc2c] ;  /* 0x000c2c0001057983 */ /* 0x000ee20000100800 */
[----:B------:R-:W-:-:S03]  /*15830*/  PRMT R0, RZ, 0x7610, R0 ;  /* 0x00007610ff007816 */ /* 0x000fc60000000000 */
[----:B--2---:R-:W-:Y:S01]  /*15840*/  STL [R1+0x1c70], R60 ;  /* 0x001c703c01007387 */ /* 0x004fe20000100800 */
[----:B---3--:R-:W-:-:S04]  /*15850*/  @P1 LOP3.LUT R5, R5, R4, RZ, 0x3c, !PT ;  /* 0x0000000405051212 */ /* 0x008fc800078e3cff */
        /* <DEDUP_REMOVED lines=10> */
[----:B------:R0:W2:Y:S04]  /*15900*/  @P1 LDG.E.U8 R61, desc[UR40][R4.64] ;  /* 0x00000028043d1981 */ /* 0x0000a8000c1e1100 */
[----:B------:R-:W0:Y:S04]  /*15910*/  LDL R4, [R1+0xc18] ;  /* 0x000c180001047983 */ /* 0x000e280000100800 */
[----:B------:R-:W0:Y:S01]  /*15920*/  LDL R5, [R1+0xc1c] ;  /* 0x000c1c0001057983 */ /* 0x000e220000100800 */
[----:B------:R-:W-:Y:S02]  /*15930*/  ISETP.GT.AND P0, PT, R2, 0x10, PT ;  /* 0x000000100200780c */ /* 0x000fe40003f04270 */
[----:B------:R-:W-:-:S11]  /*15940*/  PRMT R9, RZ, 0x7610, R9 ;  /* 0x00007610ff097816 */ /* 0x000fd60000000009 */
[----:B0-----:R-:W-:-:S04]  /*15950*/  @P0 LOP3.LUT R5, R5, R4, RZ, 0x3c, !PT ;  /* 0x0000000405050212 */ /* 0x001fc800078e3cff */
[----:B------:R-:W-:-:S04]  /*15960*/  @P0 LOP3.LUT R4, R5, R4, RZ, 0x3c, !PT ;  /* 0x0000000405040212 */ /* 0x000fc800078e3cff */
[----:B------:R-:W-:-:S05]  /*15970*/  @P0 LOP3.LUT R5, R5, R4, RZ, 0x3c, !PT ;  /* 0x0000000405050212 */ /* 0x000fca00078e3cff */
[----:B------:R-:W3:Y:S04]  /*15980*/  @P0 LDG.E.U8 R9, desc[UR40][R4.64] ;  /* 0x0000002804090981 */ /* 0x000ee8000c1e1100 */
[----:B--2---:R-:W-:Y:S04]  /*15990*/  STL [R1+0x1c78], R61 ;  /* 0x001c783d01007387 */ /* 0x004fe80000100800 */
[----:B---3--:R0:W-:Y:S04]  /*159a0*/  STL [R1+0x38], R9 ;  /* 0x0000380901007387 */ /* 0x0081e80000100800 */
        /* <DEDUP_REMOVED lines=39> */
[----:B--2---:R0:W-:Y:S01]  /*15c20*/  STL [R1+0x1cb4], R39 ;  /* 0x001cb42701007387 */ /* 0x0041e20000100800 */
[----:B------:R-:W-:-:S03]  /*15c30*/  PRMT R60, RZ, 0x7610, R60 ;  /* 0x00007610ff3c7816 */ /* 0x000fc6000000003c */
[----:B0-----:R-:W2:Y:S01]  /*15c40*/  LDL R39, [R1+0xbe4] ;  /* 0x000be40001277983 */ /* 0x001ea20000100800 */
[----:B---3--:R-:W-:-:S04]  /*15c50*/  @P1 LOP3.LUT R5, R5, R4, RZ, 0x3c, !PT ;  /* 0x0000000405051212 */ /* 0x008fc800078e3cff */
[----:B------:R-:W-:-:S04]  /*15c60*/  @P1 LOP3.LUT R4, R5, R4, RZ, 0x3c, !PT ;  /* 0x0000000405041212 */ /* 0x000fc800078e3cff */
[----:B------:R-:W-:-:S05]  /*15c70*/  @P1 LOP3.LUT R5, R5, R4, RZ, 0x3c, !PT ;  /* 0x0000000405051212 */ /* 0x000fca00078e3cff */
[----:B------:R0:W3:Y:S04]  /*15c80*/  @P1 LDG.E.U8 R61, desc[UR40][R4.64] ;  /* 0x00000028043d1981 */ /* 0x0000e8000c1e1100 */
[----:B------:R-:W0:Y:S04]  /*15c90*/  LDL R4, [R1+0xbe8] ;  /* 0x000be80001047983 */ /* 0x000e280000100800 */
[----:B------:R-:W0:Y:S02]  /*15ca0*/  LDL R5, [R1+0xbec] ;  /* 0x000bec0001057983 */ /* 0x000e240000100800 */
[----:B0-----:R-:W-:-:S04]  /*15cb0*/  @P1 LOP3.LUT R5, R5, R4, RZ, 0x3c, !PT ;  /* 0x0000000405051212 */ /* 0x001fc800078e3cff */
[----:B------:R-:W-:-:S04]  /*15cc0*/  @P1 LOP3.LUT R4, R5, R4, RZ, 0x3c, !PT ;  /* 0x0000000405041212 */ /* 0x000fc800078e3cff */
[----:B------:R-:W-:Y:S01]  /*15cd0*/  @P1 LOP3.LUT R5, R5, R4, RZ, 0x3c, !PT ;  /* 0x0000000405051212 */ /* 0x000fe200078e3cff */
[----:B---3--:R-:W-:Y:S04]  /*15ce0*/  STL [R1+0x1cb8], R61 ;  /* 0x001cb83d01007387 */ /* 0x008fe80000100800 */
[----:B------:R2:W3:Y:S04]  /*15cf0*/  @P1 LDG.E.U8 R60, desc[UR40][R4.64] ;  /* 0x00000028043c1981 */ /* 0x0004e8000c1e1100 */
[----:B------:R-:W4:Y:S01]  /*15d00*/  LDL R5, [R1+0xbe0] ;  /* 0x000be00001057983 */ /* 0x000f220000100800 */
[----:B------:R-:W-:Y:S01]  /*15d10*/  PRMT R0, RZ, 0x7610, R0 ;  /* 0x00007610ff007816 */ /* 0x000fe20000000000 */
[----:B--2---:R-:W-:-:S02]  /*15d20*/  @P1 IMAD.MOV.U32 R4, RZ, RZ, R39 ;  /* 0x000000ffff041224 */ /* 0x004fc400078e0027 */
[----:B---3--:R0:W-:Y:S01]  /*15d30*/  STL [R1+0x1cbc], R60 ;  /* 0x001cbc3c01007387 */ /* 0x0081e20000100800 */
[----:B------:R-:W-:Y:S02]  /*15d40*/  ISETP.GT.AND P0, PT, R2, 0x12, PT ;  /* 0x000000120200780c */ /* 0x000fe40003f04270 */
[----:B------:R-:W-:Y:S01]  /*15d50*/  PRMT R38, RZ, 0x7610, R38 ;  /* 0x00007610ff267816 */ /* 0x000fe20000000026 */
[----:B------:R-:W2:Y:S04]  /*15d60*/  LDL R39, [R1+0xbc4] ;  /* 0x000bc40001277983 */ /* 0x000ea80000100800 */
[----:B0-----:R-:W3:Y:S04]  /*15d70*/  LDL R60, [R1+0xbdc] ;  /* 0x000bdc00013c7983 */ /* 0x001ee80000100800 */
[----:B----4-:R3:W4:Y:S04]  /*15d80*/  @P1 LDG.E.U8 R0, desc[UR40][R4.64] ;  /* 0x0000002804001981 */ /* 0x010728000c1e1100 */
[----:B------:R-:W2:Y:S01]  /*15d90*/  LDL R5, [R1+0xbd8] ;  /* 0x000bd80001057983 */ /* 0x000ea20000100800 */
[----:B---3--:R-:W-:-:S03]  /*15da0*/  @P0 IMAD.MOV.U32 R4, RZ, RZ, R60 ;  /* 0x000000ffff040224 */ /* 0x008fc600078e003c */
[----:B----4-:R0:W-:Y:S01]  /*15db0*/  STL [R1+0x1cc0], R0 ;  /* 0x001cc00001007387 */ /* 0x0101e20000100800 */
[----:B------:R-:W-:-:S03]  /*15dc0*/  PRMT R61, RZ, 0x7610, R61 ;  /* 0x00007610ff3d7816 */ /* 0x000fc6000000003d */
[----:B------:R-:W3:Y:S04]  /*15dd0*/  LDL R60, [R1+0xbb8] ;  /* 0x000bb800013c7983 */ /* 0x000ee80000100800 */
[----:B--2---:R-:W2:Y:S04]  /*15de0*/  @P0 LDG.E.U8 R38, desc[UR40][R4.64] ;  /* 0x0000002804260981 */ /* 0x004ea8000c1e1100 */
[----:B0-----:R-:W4:Y:S04]  /*15df0*/  LDL R0, [R1+0xbc0] ;  /* 0x000bc00001007983 */ /* 0x001f280000100800 */
[----:B------:R-:W3:Y:S04]  /*15e00*/  LDL R4, [R1+0xbd0] ;  /* 0x000bd00001047983 */ /* 0x000ee80000100800 */
[----:B------:R-:W3:Y:S04]  /*15e10*/  LDL R5, [R1+0xbd4] ;  /* 0x000bd40001057983 */ /* 0x000ee80000100800 */
[----:B--2---:R0:W-:Y:S01]  /*15e20*/  STL [R1+0x18], R38 ;  /* 0x0000182601007387 */ /* 0x0041e20000100800 */
[----:B------:R-:W-:-:S02]  /*15e30*/  PRMT R3, RZ, 0x7610, R3 ;  /* 0x00007610ff037816 */ /* 0x000fc40000000003 */
[----:B------:R-:W-:Y:S01]  /*15e40*/  PRMT R59, RZ, 0x7610, R59 ;  /* 0x00007610ff3b7816 */ /* 0x000fe2000000003b */
        /* <DEDUP_REMOVED lines=9> */
[----:B------:R-:W-:-:S05]  /*15ee0*/  @P0 LOP3.LUT R5, R5, R4, RZ, 0x3c, !PT ;  /* 0x0000000405050212 */ /* 0x000fca00078e3cff */
[----:B------:R0:W2:Y:S02]  /*15ef0*/  @P0 LDG.E.U8 R3, desc[UR40][R4.64] ;  /* 0x0000002804030981 */ /* 0x0000a4000c1e1100 */
[----:B0-----:R-:W-:Y:S02]  /*15f00*/  @P0 IMAD.MOV.U32 R4, RZ, RZ, R39 ;  /* 0x000000ffff040224 */ /* 0x001fe400078e0027 */
[----:B----4-:R-:W-:-:S05]  /*15f10*/  @P0 IMAD.MOV.U32 R5, RZ, RZ, R0 ;  /* 0x000000ffff050224 */ /* 0x010fca00078e0000 */
[----:B------:R-:W4:Y:S04]  /*15f20*/  @P0 LDG.E.U8 R59, desc[UR40][R4.64] ;  /* 0x00000028043b0981 */ /* 0x000f28000c1e1100 */
[----:B---3--:R0:W-:Y:S04]  /*15f30*/  STL [R1+0x14], R61 ;  /* 0x0000143d01007387 */ /* 0x0081e80000100800 */
[----:B0-----:R-:W3:Y:S04]  /*15f40*/  LDL R61, [R1+0xbb4] ;  /* 0x000bb400013d7983 */ /* 0x001ee80000100800 */
[----:B--2---:R0:W-:Y:S04]  /*15f50*/  STL [R1+0x10], R3 ;  /* 0x0000100301007387 */ /* 0x0041e80000100800 */
[----:B0-----:R-:W2:Y:S04]  /*15f60*/  LDL.LU R3, [R1+0x1cc4] ;  /* 0x001cc40001037983 */ /* 0x001ea80000300800 */
[----:B------:R-:W2:Y:S04]  /*15f70*/  LDL R39, [R1+0xba8] ;  /* 0x000ba80001277983 */ /* 0x000ea80000100800 */
[----:B------:R-:W2:Y:S04]  /*15f80*/  LDL R0, [R1+0xbac] ;  /* 0x000bac0001007983 */ /* 0x000ea80000100800 */
[----:B----4-:R0:W-:Y:S04]  /*15f90*/  STL [R1+0x1ca0], R59 ;  /* 0x001ca03b01007387 */ /* 0x0101e80000100800 */
[----:B0-----:R-:W4:Y:S01]  /*15fa0*/  LDL R59, [R1+0xbb0] ;  /* 0x000bb000013b7983 */ /* 0x001f220000100800 */
[----:B------:R-:W-:-:S02]  /*15fb0*/  ISETP.GT.AND P1, PT, R2, 0x13, PT ;  /* 0x000000130200780c */ /* 0x000fc40003f24270 */
[----:B------:R-:W-:Y:S02]  /*15fc0*/  PRMT R58, RZ, 0x7610, R58 ;  /* 0x00007610ff3a7816 */ /* 0x000fe4000000003a */
[----:B------:R-:W-:-:S09]  /*15fd0*/  PRMT R57, RZ, 0x7610, R57 ;  /* 0x00007610ff397816 */ /* 0x000fd20000000039 */
[----:B------:R-:W-:Y:S02]  /*15fe0*/  @P1 IMAD.MOV.U32 R4, RZ, RZ, R38 ;  /* 0x000000ffff041224 */ /* 0x000fe400078e0026 */
[----:B------:R-:W-:Y:S01]  /*15ff0*/  @P1 IMAD.MOV.U32 R5, RZ, RZ, R60 ;  /* 0x000000ffff051224 */ /* 0x000fe200078e003c */
[----:B------:R-:W2:Y:S04]  /*16000*/  LDL R38, [R1+0xba4] ;  /* 0x000ba40001267983 */ /* 0x000ea80000100800 */
[----:B------:R3:W2:Y:S04]  /*16010*/  @P1 LDG.E.U8 R58, desc[UR40][R4.64] ;  /* 0x00000028043a1981 */ /* 0x0006a8000c1e1100 */
[----:B------:R-:W2:Y:S01]  /*16020*/  LDL R60, [R1+0xba0] ;  /* 0x000ba000013c7983 */ /* 0x000ea20000100800 */
[----:B---3--:R-:W-:-:S02]  /*16030*/  @P1 IMAD.MOV.U32 R4, RZ, RZ, R61 ;  /* 0x000000ffff041224 */ /* 0x008fc400078e003d */
[----:B----4-:R-:W-:-:S05]  /*16040*/  @P1 IMAD.MOV.U32 R5, RZ, RZ, R59 ;  /* 0x000000ffff051224 */ /* 0x010fca00078e003b */
[----:B------:R2:W3:Y:S01]  /*16050*/  @P1 LDG.E.U8 R57, desc[UR40][R4.64] ;  /* 0x0000002804391981 */ /* 0x0004e2000c1e1100 */
[----:B------:R-:W-:Y:S02]  /*16060*/  PRMT R56, RZ, 0x7610, R56 ;  /* 0x00007610ff387816 */ /* 0x000fe40000000038 */
[----:B------:R-:W-:Y:S01]  /*16070*/  PRMT R55, RZ, 0x7610, R55 ;  /* 0x00007610ff377816 */ /* 0x000fe20000000037 */
[----:B--2---:R-:W-:Y:S02]  /*16080*/  @P1 IMAD.MOV.U32 R4, RZ, RZ, R0 ;  /* 0x000000ffff041224 */ /* 0x004fe400078e0000 */
[----:B------:R-:W-:-:S05]  /*16090*/  @P1 IMAD.MOV.U32 R5, RZ, RZ, R39 ;  /* 0x000000ffff051224 */ /* 0x000fca00078e0027 */
[----:B------:R0:W2:Y:S04]  /*160a0*/  @P1 LDG.E.U8 R56, desc[UR40][R4.64] ;  /* 0x0000002804381981 */ /* 0x0000a8000c1e1100 */
[----:B------:R1:W-:Y:S04]  /*160b0*/  STL [R1+0x1c7c], R58 ;  /* 0x001c7c3a01007387 */ /* 0x0003e80000100800 */
[----:B------:R-:W4:Y:S01]  /*160c0*/  LDL R61, [R1+0xb9c] ;  /* 0x000b9c00013d7983 */ /* 0x000f220000100800 */
[----:B0-----:R-:W-:Y:S02]  /*160d0*/  @P1 IMAD.MOV.U32 R4, RZ, RZ, R38 ;  /* 0x000000ffff041224 */ /* 0x001fe400078e0026 */
[----:B------:R-:W-:-:S05]  /*160e0*/  @P1 IMAD.MOV.U32 R5, RZ, RZ, R60 ;  /* 0x000000ffff051224 */ /* 0x000fca00078e003c */
[----:B------:R-:W4:Y:S04]  /*160f0*/  @P1 LDG.E.U8 R55, desc[UR40][R4.64] ;  /* 0x0000002804371981 */ /* 0x000f28000c1e1100 */
[----:B---3--:R0:W-:Y:S04]  /*16100*/  STL [R1+0x1c80], R57 ;  /* 0x001c803901007387 */ /* 0x0081e80000100800 */
[----:B------:R-:W3:Y:S04]  /*16110*/  LDL R59, [R1+0xb90] ;  /* 0x000b9000013b7983 */ /* 0x000ee80000100800 */
[----:B-1----:R-:W3:Y:S04]  /*16120*/  LDL R58, [R1+0xb94] ;  /* 0x000b9400013a7983 */ /* 0x002ee80000100800 */
[----:B0-----:R-:W3:Y:S01]  /*16130*/  LDL R57, [R1+0xb98] ;  /* 0x000b980001397983 */ /* 0x001ee20000100800 */
[----:B------:R-:W-:-:S03]  /*16140*/  ISETP.GT.AND P0, PT, R2, 0x14, PT ;  /* 0x000000140200780c */ /* 0x000fc60003f04270 */
[----:B------:R-:W3:Y:S04]  /*16150*/  LDL R39, [R1+0xb88] ;  /* 0x000b880001277983 */ /* 0x000ee80000100800 */
[----:B------:R-:W3:Y:S04]  /*16160*/  LDL R0, [R1+0xb8c] ;  /* 0x000b8c0001007983 */ /* 0x000ee80000100800 */
[----:B--2---:R0:W-:Y:S04]  /*16170*/  STL [R1+0x1c84], R56 ;  /* 0x001c843801007387 */ /* 0x0041e80000100800 */
[----:B------:R-:W2:Y:S04]  /*16180*/  LDL R60, [R1+0xb80] ;  /* 0x000b8000013c7983 */ /* 0x000ea80000100800 */
[----:B------:R-:W2:Y:S04]  /*16190*/  LDL R38, [R1+0xb84] ;  /* 0x000b840001267983 */ /* 0x000ea80000100800 */
[----:B----4-:R1:W-:Y:S04]  /*161a0*/  STL [R1+0x1c88], R55 ;  /* 0x001c883701007387 */ /* 0x0103e80000100800 */
[----:B0-----:R-:W4:Y:S01]  /*161b0*/  LDL R56, [R1+0xb7c] ;  /* 0x000b7c0001387983 */ /* 0x001f220000100800 */
[----:B---3--:R-:W-:Y:S01]  /*161c0*/  @P0 IMAD.MOV.U32 R5, RZ, RZ, R57 ;  /* 0x000000ffff050224 */ /* 0x008fe200078e0039 */
[----:B------:R-:W-:-:S02]  /*161d0*/  PRMT R54, RZ, 0x7610, R54 ;  /* 0x00007610ff367816 */ /* 0x000fc40000000036 */
[----:B------:R-:W3:Y:S01]  /*161e0*/  LDL R57, [R1+0xb78] ;  /* 0x000b780001397983 */ /* 0x000ee20000100800 */
[----:B------:R-:W-:Y:S01]  /*161f0*/  @P0 IMAD.MOV.U32 R4, RZ, RZ, R61 ;  /* 0x000000ffff040224 */ /* 0x000fe200078e003d */
[----:B------:R-:W-:Y:S02]  /*16200*/  PRMT R53, RZ, 0x7610, R53 ;  /* 0x00007610ff357816 */ /* 0x000fe40000000035 */
[----:B------:R-:W-:Y:S01]  /*16210*/  ISETP.GT.AND P1, PT, R2, 0x15, PT ;  /* 0x000000150200780c */ /* 0x000fe20003f24270 */
[----:B-1----:R-:W3:Y:S04]  /*16220*/  LDL R55, [R1+0xb60] ;  /* 0x000b600001377983 */ /* 0x002ee80000100800 */
[----:B------:R0:W3:Y:S01]  /*16230*/  @P0 LDG.E.U8 R54, desc[UR40][R4.64] ;  /* 0x0000002804360981 */ /* 0x0000e2000c1e1100 */
[----:B------:R-:W-:Y:S01]  /*16240*/  PRMT R52, RZ, 0x7610, R52 ;  /* 0x00007610ff347816 */ /* 0x000fe20000000034 */
[----:B0-----:R-:W-:-:S02]  /*16250*/  @P0 IMAD.MOV.U32 R4, RZ, RZ, R58 ;  /* 0x000000ffff040224 */ /* 0x001fc400078e003a */
[----:B------:R-:W-:Y:S01]  /*16260*/  @P0 IMAD.MOV.U32 R5, RZ, RZ, R59 ;  /* 0x000000ffff050224 */ /* 0x000fe200078e003b */
[----:B------:R-:W3:Y:S04]  /*16270*/  LDL R58, [R1+0xb74] ;  /* 0x000b7400013a7983 */ /* 0x000ee80000100800 */
[----:B------:R-:W3:Y:S04]  /*16280*/  LDL R59, [R1+0xb70] ;  /* 0x000b7000013b7983 */ /* 0x000ee80000100800 */
[----:B------:R0:W3:Y:S01]  /*16290*/  @P0 LDG.E.U8 R53, desc[UR40][R4.64] ;  /* 0x0000002804350981 */ /* 0x0000e2000c1e1100 */
[----:B------:R-:W-:Y:S01]  /*162a0*/  PRMT R51, RZ, 0x7610, R51 ;  /* 0x00007610ff337816 */ /* 0x000fe20000000033 */
[----:B0-----:R-:W-:-:S02]  /*162b0*/  @P0 IMAD.MOV.U32 R4, RZ, RZ, R0 ;  /* 0x000000ffff040224 */ /* 0x001fc400078e0000 */
[----:B------:R-:W-:Y:S01]  /*162c0*/  @P0 IMAD.MOV.U32 R5, RZ, RZ, R39 ;  /* 0x000000ffff050224 */ /* 0x000fe200078e0027 */
[----:B------:R-:W3:Y:S04]  /*162d0*/  LDL R0, [R1+0xb6c] ;  /* 0x000b6c0001007983 */ /* 0x000ee80000100800 */
[----:B------:R-:W3:Y:S04]  /*162e0*/  LDL R39, [R1+0xb68] ;  /* 0x000b680001277983 */ /* 0x000ee80000100800 */
[----:B------:R2:W3:Y:S02]  /*162f0*/  @P0 LDG.E.U8 R52, desc[UR40][R4.64] ;  /* 0x0000002804340981 */ /* 0x0004e4000c1e1100 */
[----:B--2---:R-:W-:-:S02]  /*16300*/  @P0 IMAD.MOV.U32 R4, RZ, RZ, R38 ;  /* 0x000000ffff040224 */ /* 0x004fc400078e0026 */
[----:B------:R-:W-:Y:S01]  /*16310*/  @P0 IMAD.MOV.U32 R5, RZ, RZ, R60 ;  /* 0x000000ffff050224 */ /* 0x000fe200078e003c */
[----:B------:R-:W2:Y:S04]  /*16320*/  LDL R38, [R1+0xb64] ;  /* 0x000b640001267983 */ /* 0x000ea80000100800 */
[----:B------:R4:W2:Y:S02]  /*16330*/  @P0 LDG.E.U8 R51, desc[UR40][R4.64] ;  /* 0x0000002804330981 */ /* 0x0008a4000c1e1100 */
[----:B----4-:R-:W-:Y:S02]  /*16340*/  @P1 IMAD.MOV.U32 R4, RZ, RZ, R56 ;  /* 0x000000ffff041224 */ /* 0x010fe400078e0038 */
[----:B------:R-:W4:Y:S01]  /*16350*/  LDL R56, [R1+0xb5c] ;  /* 0x000b5c0001387983 */ /* 0x000f220000100800 */
[----:B---3--:R-:W-:-:S03]  /*16360*/  @P1 IMAD.MOV.U32 R5, RZ, RZ, R57 ;  /* 0x000000ffff051224 */ /* 0x008fc600078e0039 */
[----:B------:R-:W3:Y:S01]  /*16370*/  LDL R57, [R1+0xb58] ;  /* 0x000b580001397983 */ /* 0x000ee20000100800 */
[----:B------:R-:W-:Y:S02]  /*16380*/  PRMT R50, RZ, 0x7610, R50 ;  /* 0x00007610ff327816 */ /* 0x000fe40000000032 */
[----:B------:R-:W-:-:S04]  /*16390*/  PRMT R49, RZ, 0x7610, R49 ;  /* 0x00007610ff317816 */ /* 0x000fc80000000031 */
[----:B------:R0:W3:Y:S01]  /*163a0*/  @P1 LDG.E.U8 R50, desc[UR40][R4.64] ;  /* 0x0000002804321981 */ /* 0x0000e2000c1e1100 */
[----:B------:R-:W-:Y:S02]  /*163b0*/  ISETP.GT.AND P0, PT, R2, 0x16, PT ;  /* 0x000000160200780c */ /* 0x000fe40003f04270 */
[----:B------:R-:W-:Y:S01]  /*163c0*/  PRMT R48, RZ, 0x7610, R48 ;  /* 0x00007610ff307816 */ /* 0x000fe20000000030 */
[----:B0-----:R-:W-:Y:S01]  /*163d0*/  @P1 IMAD.MOV.U32 R4, RZ, RZ, R58 ;  /* 0x000000ffff041224 */ /* 0x001fe200078e003a */
[----:B------:R-:W-:Y:S01]  /*163e0*/  PRMT R47, RZ, 0x7610, R47 ;  /* 0x00007610ff2f7816 */ /* 0x000fe2000000002f */
[----:B------:R-:W3:Y:S01]  /*163f0*/  LDL R58, [R1+0xb08] ;  /* 0x000b0800013a7983 */ /* 0x000ee20000100800 */
[----:B------:R-:W-:Y:S01]  /*16400*/  @P1 IMAD.MOV.U32 R5, RZ, RZ, R59 ;  /* 0x000000ffff051224 */ /* 0x000fe200078e003b */
[----:B------:R-:W-:Y:S02]  /*16410*/  PRMT R46, RZ, 0x7610, R46 ;  /* 0x00007610ff2e7816 */ /* 0x000fe4000000002e */
[----:B------:R-:W3:Y:S04]  /*16420*/  LDL R59, [R1+0xb00] ;  /* 0x000b0000013b7983 */ /* 0x000ee80000100800 */
[----:B------:R0:W3:Y:S02]  /*16430*/  @P1 LDG.E.U8 R49, desc[UR40][R4.64] ;  /* 0x0000002804311981 */ /* 0x0000e4000c1e1100 */
[----:B0-----:R-:W-:-:S02]  /*16440*/  @P1 IMAD.MOV.U32 R4, RZ, RZ, R0 ;  /* 0x000000ffff041224 */ /* 0x001fc400078e0000 */
[----:B------:R-:W3:Y:S01]  /*16450*/  LDL R0, [R1+0xb1c] ;  /* 0x000b1c0001007983 */ /* 0x000ee20000100800 */
[----:B------:R-:W-:-:S03]  /*16460*/  @P1 IMAD.MOV.U32 R5, RZ, RZ, R39 ;  /* 0x000000ffff051224 */ /* 0x000fc600078e0027 */
[----:B------:R-:W3:Y:S04]  /*16470*/  LDL R39, [R1+0xb18] ;  /* 0x000b180001277983 */ /* 0x000ee80000100800 */
[----:B------:R0:W3:Y:S02]  /*16480*/  @P1 LDG.E.U8 R48, desc[UR40][R4.64] ;  /* 0x0000002804301981 */ /* 0x0000e4000c1e1100 */
[----:B0-----:R-:W-:Y:S02]  /*16490*/  @P1 IMAD.MOV.U32 R5, RZ, RZ, R55 ;  /* 0x000000ffff051224 */ /* 0x001fe400078e0037 */
[----:B--2---:R-:W-:Y:S01]  /*164a0*/  @P1 IMAD.MOV.U32 R4, RZ, RZ, R38 ;  /* 0x000000ffff041224 */ /* 0x004fe200078e0026 */
[----:B------:R-:W2:Y:S04]  /*164b0*/  LDL R55, [R1+0xb10] ;  /* 0x000b100001377983 */ /* 0x000ea80000100800 */
[----:B------:R4:W2:Y:S04]  /*164c0*/  @P1 LDG.E.U8 R47, desc[UR40][R4.64] ;  /* 0x00000028042f1981 */ /* 0x0008a8000c1e1100 */
[----:B------:R-:W2:Y:S01]  /*164d0*/  LDL R38, [R1+0xb14] ;  /* 0x000b140001267983 */ /* 0x000ea20000100800 */
[----:B----4-:R-:W-:Y:S01]  /*164e0*/  @P0 IMAD.MOV.U32 R4, RZ, RZ, R56 ;  /* 0x000000ffff040224 */ /* 0x010fe200078e0038 */
[----:B------:R-:W-:-:S02]  /*164f0*/  ISETP.GT.AND P2, PT, R2, 0x18, PT ;  /* 0x000000180200780c */ /* 0x000fc40003f44270 */
[----:B------:R-:W4:Y:S01]  /*16500*/  LDL R56, [R1+0xb04] ;  /* 0x000b040001387983 */ /* 0x000f220000100800 */
[----:B---3--:R-:W-:-:S03]  /*16510*/  @P0 IMAD.MOV.U32 R5, RZ, RZ, R57 ;  /* 0x000000ffff050224 */ /* 0x008fc600078e0039 */
[----:B------:R-:W3:Y:S04]  /*16520*/  LDL R57, [R1+0xb0c] ;  /* 0x000b0c0001397983 */ /* 0x000ee80000100800 */
[----:B------:R0:W3:Y:S01]  /*16530*/  @P0 LDG.E.U8 R46, desc[UR40][R4.64] ;  /* 0x00000028042e0981 */ /* 0x0000e2000c1e1100 */
[----:B------:R-:W-:Y:S02]  /*16540*/  PRMT R45, RZ, 0x7610, R45 ;  /* 0x00007610ff2d7816 */ /* 0x000fe4000000002d */
[----:B0-----:R-:W-:Y:S02]  /*16550*/  @P2 IMAD.MOV.U32 R4, RZ, RZ, R0 ;  /* 0x000000ffff042224 */ /* 0x001fe400078e0000 */
[----:B------:R-:W-:-:S05]  /*16560*/  @P2 IMAD.MOV.U32 R5, RZ, RZ, R39 ;  /* 0x000000ffff052224 */ /* 0x000fca00078e0027 */
[----:B------:R2:W4:Y:S02]  /*16570*/  @P2 LDG.E.U8 R45, desc[UR40][R4.64] ;  /* 0x00000028042d2981 */ /* 0x000524000c1e1100 */
[----:B--2---:R-:W-:Y:S02]  /*16580*/  @P2 IMAD.MOV.U32 R5, RZ, RZ, R55 ;  /* 0x000000ffff052224 */ /* 0x004fe400078e0037 */
[----:B------:R-:W-:Y:S01]  /*16590*/  @P2 IMAD.MOV.U32 R4, RZ, RZ, R38 ;  /* 0x000000ffff042224 */ /* 0x000fe200078e0026 */
[----:B---3--:R0:W-:Y:S04]  /*165a0*/  STL [R1+0x1ca4], R46 ;  /* 0x001ca42e01007387 */ /* 0x0081e80000100800 */
[----:B------:R-:W2:Y:S04]  /*165b0*/  LDL R39, [R1+0xa98] ;  /* 0x000a980001277983 */ /* 0x000ea80000100800 */
[----:B------:R-:W3:Y:S04]  /*165c0*/  LDL R0, [R1+0xa9c] ;  /* 0x000a9c0001007983 */ /* 0x000ee80000100800 */
[----:B------:R-:W3:Y:S04]  /*165d0*/  LDL R55, [R1+0xa90] ;  /* 0x000a900001377983 */ /* 0x000ee80000100800 */
[----:B------:R-:W3:Y:S01]  /*165e0*/  LDL R38, [R1+0xa94] ;  /* 0x000a940001267983 */ /* 0x000ee20000100800 */
[----:B------:R-:W-:-:S02]  /*165f0*/  PRMT R44, RZ, 0x7610, R44 ;  /* 0x00007610ff2c7816 */ /* 0x000fc4000000002c */
[----:B------:R-:W-:Y:S01]  /*16600*/  ISETP.GT.AND P3, PT, R2, 0x1c, PT ;  /* 0x0000001c0200780c */ /* 0x000fe20003f64270 */
[----:B0-----:R-:W3:Y:S01]  /*16610*/  LDL R46, [R1+0xa84] ;  /* 0x000a8400012e7983 */ /* 0x001ee20000100800 */
[----:B------:R-:W-:-:S03]  /*16620*/  PRMT R43, RZ, 0x7610, R43 ;  /* 0x00007610ff2b7816 */ /* 0x000fc6000000002b */
[----:B------:R0:W3:Y:S01]  /*16630*/  @P2 LDG.E.U8 R44, desc[UR40][R4.64] ;  /* 0x00000028042c2981 */ /* 0x0000e2000c1e1100 */
[----:B------:R-:W-:Y:S01]  /*16640*/  PRMT R42, RZ, 0x7610, R42 ;  /* 0x00007610ff2a7816 */ /* 0x000fe2000000002a */
[----:B0-----:R-:W-:Y:S02]  /*16650*/  @P2 IMAD.MOV.U32 R4, RZ, RZ, R57 ;  /* 0x000000ffff042224 */ /* 0x001fe400078e0039 */
[----:B------:R-:W-:Y:S01]  /*16660*/  @P2 IMAD.MOV.U32 R5, RZ, RZ, R58 ;  /* 0x000000ffff052224 */ /* 0x000fe200078e003a */
[----:B------:R-:W3:Y:S04]  /*16670*/  LDL R57, [R1+0xa8c] ;  /* 0x000a8c0001397983 */ /* 0x000ee80000100800 */
[----:B------:R-:W3:Y:S04]  /*16680*/  LDL R58, [R1+0xa88] ;  /* 0x000a8800013a7983 */ /* 0x000ee80000100800 */
[----:B------:R4:W3:Y:S02]  /*16690*/  @P2 LDG.E.U8 R43, desc[UR40][R4.64] ;  /* 0x00000028042b2981 */ /* 0x0008e4000c1e1100 */
[----:B----4-:R-:W-:-:S02]  /*166a0*/  @P2 IMAD.MOV.U32 R4, RZ, RZ, R56 ;  /* 0x000000ffff042224 */ /* 0x010fc400078e0038 */
[----:B------:R-:W-:Y:S01]  /*166b0*/  @P2 IMAD.MOV.U32 R5, RZ, RZ, R59 ;  /* 0x000000ffff052224 */ /* 0x000fe200078e003b */
[----:B------:R-:W4:Y:S04]  /*166c0*/  LDL R56, [R1+0xa80] ;  /* 0x000a800001387983 */ /* 0x000f280000100800 */
[----:B------:R2:W4:Y:S01]  /*166d0*/  @P2 LDG.E.U8 R42, desc[UR40][R4.64] ;  /* 0x00000028042a2981 */ /* 0x000522000c1e1100 */
[----:B------:R-:W-:Y:S01]  /*166e0*/  PRMT R41, RZ, 0x7610, R41 ;  /* 0x00007610ff297816 */ /* 0x000fe20000000029 */
[----:B--2---:R-:W-:Y:S02]  /*166f0*/  @P3 IMAD.MOV.U32 R5, RZ, RZ, R39 ;  /* 0x000000ffff053224 */ /* 0x004fe400078e0027 */
[----:B------:R-:W2:Y:S01]  /*16700*/  LDL R39, [R1+0xb50] ;  /* 0x000b500001277983 */ /* 0x000ea20000100800 */
[----:B---3--:R-:W-:-:S03]  /*16710*/  @P3 IMAD.MOV.U32 R4, RZ, RZ, R0 ;  /* 0x000000ffff043224 */ /* 0x008fc600078e0000 */
[----:B------:R-:W3:Y:S04]  /*16720*/  LDL R0, [R1+0xb54] ;  /* 0x000b540001007983 */ /* 0x000ee80000100800 */
[----:B------:R0:W3:Y:S02]  /*16730*/  @P3 LDG.E.U8 R41, desc[UR40][R4.64] ;  /* 0x0000002804293981 */ /* 0x0000e4000c1e1100 */
[----:B0-----:R-:W-:Y:S02]  /*16740*/  @P3 IMAD.MOV.U32 R4, RZ, RZ, R38 ;  /* 0x000000ffff043224 */ /* 0x001fe400078e0026 */
[----:B------:R-:W-:Y:S01]  /*16750*/  @P3 IMAD.MOV.U32 R5, RZ, RZ, R55 ;  /* 0x000000ffff053224 */ /* 0x000fe200078e0037 */
[----:B------:R-:W3:Y:S04]  /*16760*/  LDL R38, [R1+0xb4c] ;  /* 0x000b4c0001267983 */ /* 0x000ee80000100800 */
[----:B------:R-:W3:Y:S01]  /*16770*/  LDL R55, [R1+0xb48] ;  /* 0x000b480001377983 */ /* 0x000ee20000100800 */
[----:B------:R-:W-:-:S02]  /*16780*/  PRMT R40, RZ, 0x7610, R40 ;  /* 0x00007610ff287816 */ /* 0x000fc40000000028 */
[----:B------:R-:W-:-:S04]  /*16790*/  PRMT R37, RZ, 0x7610, R37 ;  /* 0x00007610ff257816 */ /* 0x000fc80000000025 */
[----:B------:R0:W3:Y:S01]  /*167a0*/  @P3 LDG.E.U8 R40, desc[UR40][R4.64] ;  /* 0x0000002804283981 */ /* 0x0000e2000c1e1100 */
[----:B------:R-:W-:Y:S01]  /*167b0*/  PRMT R36, RZ, 0x7610, R36 ;  /* 0x00007610ff247816 */ /* 0x000fe20000000024 */
[----:B0-----:R-:W-:Y:S02]  /*167c0*/  @P3 IMAD.MOV.U32 R4, RZ, RZ, R57 ;  /* 0x000000ffff043224 */ /* 0x001fe400078e0039 */
[----:B------:R-:W-:Y:S01]  /*167d0*/  @P3 IMAD.MOV.U32 R5, RZ, RZ, R58 ;  /* 0x000000ffff053224 */ /* 0x000fe200078e003a */
[----:B------:R-:W-:Y:S01]  /*167e0*/  PRMT R35, RZ, 0x7610, R35 ;  /* 0x00007610ff237816 */ /* 0x000fe20000000023 */
[----:B------:R-:W3:Y:S04]  /*167f0*/  LDL R57, [R1+0xaf8] ;  /* 0x000af80001397983 */ /* 0x000ee80000100800 */
[----:B------:R0:W3:Y:S02]  /*16800*/  @P3 LDG.E.U8 R37, desc[UR40][R4.64] ;  /* 0x0000002804253981 */ /* 0x0000e4000c1e1100 */
[----:B0-----:R-:W-:-:S02]  /*16810*/  @P3 IMAD.MOV.U32 R4, RZ, RZ, R46 ;  /* 0x000000ffff043224 */ /* 0x001fc400078e002e */
[----:B----4-:R-:W-:Y:S01]  /*16820*/  @P3 IMAD.MOV.U32 R5, RZ, RZ, R56 ;  /* 0x000000ffff053224 */ /* 0x010fe200078e0038 */
[----:B------:R-:W-:Y:S01]  /*16830*/  PRMT R34, RZ, 0x7610, R34 ;  /* 0x00007610ff227816 */ /* 0x000fe20000000022 */
[----:B------:R-:W4:Y:S04]  /*16840*/  LDL R46, [R1+0xafc] ;  /* 0x000afc00012e7983 */ /* 0x000f280000100800 */
[----:B------:R2:W4:Y:S02]  /*16850*/  @P3 LDG.E.U8 R36, desc[UR40][R4.64] ;  /* 0x0000002804243981 */ /* 0x000524000c1e1100 */
[----:B--2---:R-:W-:Y:S02]  /*16860*/  @P0 IMAD.MOV.U32 R5, RZ, RZ, R39 ;  /* 0x000000ffff050224 */ /* 0x004fe400078e0027 */
[----:B------:R-:W2:Y:S01]  /*16870*/  LDL R39, [R1+0xaf0] ;  /* 0x000af00001277983 */ /* 0x000ea20000100800 */
[----:B---3--:R-:W-:-:S03]  /*16880*/  @P0 IMAD.MOV.U32 R4, RZ, RZ, R0 ;  /* 0x000000ffff040224 */ /* 0x008fc600078e0000 */
[----:B------:R-:W3:Y:S04]  /*16890*/  LDL R0, [R1+0xaf4] ;  /* 0x000af40001007983 */ /* 0x000ee80000100800 */
[----:B------:R0:W2:Y:S02]  /*168a0*/  @P0 LDG.E.U8 R35, desc[UR40][R4.64] ;  /* 0x0000002804230981 */ /* 0x0000a4000c1e1100 */
[----:B0-----:R-:W-:Y:S02]  /*168b0*/  @P0 IMAD.MOV.U32 R4, RZ, RZ, R38 ;  /* 0x000000ffff040224 */ /* 0x001fe400078e0026 */
[----:B------:R-:W-:-:S05]  /*168c0*/  @P0 IMAD.MOV.U32 R5, RZ, RZ, R55 ;  /* 0x000000ffff050224 */ /* 0x000fca00078e0037 */
[----:B------:R0:W3:Y:S01]  /*168d0*/  @P0 LDG.E.U8 R34, desc[UR40][R4.64] ;  /* 0x0000002804220981 */ /* 0x0000e2000c1e1100 */
[----:B------:R-:W-:Y:S02]  /*168e0*/  ISETP.GT.AND P1, PT, R2, 0x19, PT ;  /* 0x000000190200780c */ /* 0x000fe40003f24270 */
[----:B------:R-:W-:-:S11]  /*168f0*/  PRMT R33, RZ, 0x7610, R33 ;  /* 0x00007610ff217816 */ /* 0x000fd60000000021 */
[----:B0-----:R-:W-:Y:S02]  /*16900*/  @P1 IMAD.MOV.U32 R5, RZ, RZ, R57 ;  /* 0x000000ffff051224 */ /* 0x001fe400078e0039 */
[----:B----4-:R-:W-:-:S05]  /*16910*/  @P1 IMAD.MOV.U32 R4, RZ, RZ, R46 ;  /* 0x000000ffff041224 */ /* 0x010fca00078e002e */
[----:B------:R0:W4:Y:S04]  /*16920*/  @P1 LDG.E.U8 R33, desc[UR40][R4.64] ;  /* 0x0000002804211981 */ /* 0x000128000c1e1100 */
[----:B--2---:R1:W-:Y:S04]  /*16930*/  STL [R1+0x1ca8], R35 ;  /* 0x001ca82301007387 */ /* 0x0043e80000100800 */
[----:B------:R-:W2:Y:S04]  /*16940*/  LDL R56, [R1+0xae8] ;  /* 0x000ae80001387983 */ /* 0x000ea80000100800 */
[----:B------:R-:W4:Y:S04]  /*16950*/  LDL R55, [R1+0xaec] ;  /* 0x000aec0001377983 */ /* 0x000f280000100800 */
[----:B------:R-:W4:Y:S04]  /*16960*/  LDL R38, [R1+0xae0] ;  /* 0x000ae00001267983 */ /* 0x000f280000100800 */
[----:B-1----:R-:W4:Y:S04]  /*16970*/  LDL R35, [R1+0xae4] ;  /* 0x000ae40001237983 */ /* 0x002f280000100800 */
[----:B---3--:R1:W-:Y:S04]  /*16980*/  STL [R1+0x1cac], R34 ;  /* 0x001cac2201007387 */ /* 0x0083e80000100800 */
[----:B------:R-:W3:Y:S04]  /*16990*/  LDL R46, [R1+0xa78] ;  /* 0x000a7800012e7983 */ /* 0x000ee80000100800 */
[----:B-1----:R-:W3:Y:S01]  /*169a0*/  LDL R34, [R1+0xa7c] ;  /* 0x000a7c0001227983 */ /* 0x002ee20000100800 */
[----:B0-----:R-:W-:-:S02]  /*169b0*/  @P1 IMAD.MOV.U32 R4, RZ, RZ, R0 ;  /* 0x000000ffff041224 */ /* 0x001fc400078e0000 */
[----:B------:R-:W-:Y:S01]  /*169c0*/  @P1 IMAD.MOV.U32 R5, RZ, RZ, R39 ;  /* 0x000000ffff051224 */ /* 0x000fe200078e0027 */
[----:B------:R-:W3:Y:S04]  /*169d0*/  LDL R0, [R1+0xa74] ;  /* 0x000a740001007983 */ /* 0x000ee80000100800 */
[----:B------:R-:W3:Y:S01]  /*169e0*/  LDL R39, [R1+0xa70] ;  /* 0x000a700001277983 */ /* 0x000ee20000100800 */
[----:B------:R-:W-:Y:S02]  /*169f0*/  PRMT R32, RZ, 0x7610, R32 ;  /* 0x00007610ff207816 */ /* 0x000fe40000000020 */
[----:B------:R-:W-:Y:S02]  /*16a00*/  ISETP.GT.AND P3, PT, R2, 0x1d, PT ;  /* 0x0000001d0200780c */ /* 0x000fe40003f64270 */
[----:B------:R-:W-:-:S02]  /*16a10*/  PRMT R31, RZ, 0x7610, R31 ;  /* 0x00007610ff1f7816 */ /* 0x000fc4000000001f */
[----:B------:R2:W3:Y:S01]  /*16a20*/  @P1 LDG.E.U8 R32, desc[UR40][R4.64] ;  /* 0x0000002804201981 */ /* 0x0004e2000c1e1100 */
[----:B------:R-:W-:Y:S02]  /*16a30*/  PRMT R30, RZ, 0x7610, R30 ;  /* 0x00007610ff1e7816 */ /* 0x000fe4000000001e */
[----:B------:R-:W-:Y:S01]  /*16a40*/  PRMT R29, RZ, 0x7610, R29 ;  /* 0x00007610ff1d7816 */ /* 0x000fe2000000001d */
[----:B--2---:R-:W-:Y:S02]  /*16a50*/  @P1 IMAD.MOV.U32 R5, RZ, RZ, R56 ;  /* 0x000000ffff051224 */ /* 0x004fe400078e0038 */
[----:B------:R-:W2:Y:S01]  /*16a60*/  LDL R56, [R1+0xa68] ;  /* 0x000a680001387983 */ /* 0x000ea20000100800 */
[----:B----4-:R-:W-:-:S03]  /*16a70*/  @P1 IMAD.MOV.U32 R4, RZ, RZ, R55 ;  /* 0x000000ffff041224 */ /* 0x010fc600078e0037 */
[----:B------:R-:W4:Y:S04]  /*16a80*/  LDL R55, [R1+0xa6c] ;  /* 0x000a6c0001377983 */ /* 0x000f280000100800 */
[----:B------:R0:W4:Y:S02]  /*16a90*/  @P1 LDG.E.U8 R31, desc[UR40][R4.64] ;  /* 0x00000028041f1981 */ /* 0x000124000c1e1100 */
[----:B0-----:R-:W-:Y:S02]  /*16aa0*/  @P1 IMAD.MOV.U32 R4, RZ, RZ, R35 ;  /* 0x000000ffff041224 */ /* 0x001fe400078e0023 */
[----:B------:R-:W-:Y:S01]  /*16ab0*/  @P1 IMAD.MOV.U32 R5, RZ, RZ, R38 ;  /* 0x000000ffff051224 */ /* 0x000fe200078e0026 */
[----:B------:R-:W4:Y:S04]  /*16ac0*/  LDL R35, [R1+0xa64] ;  /* 0x000a640001237983 */ /* 0x000f280000100800 */
[----:B------:R-:W4:Y:S04]  /*16ad0*/  LDL R38, [R1+0xa60] ;  /* 0x000a600001267983 */ /* 0x000f280000100800 */
[----:B------:R3:W4:Y:S02]  /*16ae0*/  @P1 LDG.E.U8 R30, desc[UR40][R4.64] ;  /* 0x00000028041e1981 */ /* 0x000724000c1e1100 */
[----:B---3--:R-:W-:-:S02]  /*16af0*/  @P3 IMAD.MOV.U32 R4, RZ, RZ, R34 ;  /* 0x000000ffff043224 */ /* 0x008fc400078e0022 */
[----:B------:R-:W-:Y:S01]  /*16b00*/  @P3 IMAD.MOV.U32 R5, RZ, RZ, R46 ;  /* 0x000000ffff053224 */ /* 0x000fe200078e002e */
[----:B------:R-:W3:Y:S04]  /*16b10*/  LDL R34, [R1+0xb44] ;  /* 0x000b440001227983 */ /* 0x000ee80000100800 */
[----:B------:R-:W3:Y:S04]  /*16b20*/  LDL R46, [R1+0xb40] ;  /* 0x000b4000012e7983 */ /* 0x000ee80000100800 */
[----:B------:R0:W3:Y:S02]  /*16b30*/  @P3 LDG.E.U8 R29, desc[UR40][R4.64] ;  /* 0x00000028041d3981 */ /* 0x0000e4000c1e1100 */
[----:B0-----:R-:W-:-:S02]  /*16b40*/  @P3 IMAD.MOV.U32 R4, RZ, RZ, R0 ;  /* 0x000000ffff043224 */ /* 0x001fc400078e0000 */
[----:B------:R-:W-:Y:S01]  /*16b50*/  @P3 IMAD.MOV.U32 R5, RZ, RZ, R39 ;  /* 0x000000ffff053224 */ /* 0x000fe200078e0027 */
[----:B------:R-:W3:Y:S04]  /*16b60*/  LDL R0, [R1+0xb3c] ;  /* 0x000b3c0001007983 */ /* 0x000ee80000100800 */
[----:B------:R-:W3:Y:S01]  /*16b70*/  LDL R39, [R1+0xb38] ;  /* 0x000b380001277983 */ /* 0x000ee20000100800 */
[----:B------:R-:W-:Y:S02]  /*16b80*/  PRMT R28, RZ, 0x7610, R28 ;  /* 0x00007610ff1c7816 */ /* 0x000fe4000000001c */
[----:B------:R-:W-:-:S04]  /*16b90*/  PRMT R27, RZ, 0x7610, R27 ;  /* 0x00007610ff1b7816 */ /* 0x000fc8000000001b */
[----:B------:R2:W3:Y:S01]  /*16ba0*/  @P3 LDG.E.U8 R28, desc[UR40][R4.64] ;  /* 0x00000028041c3981 */ /* 0x0004e2000c1e1100 */
[----:B------:R-:W-:Y:S02]  /*16bb0*/  PRMT R26, RZ, 0x7610, R26 ;  /* 0x00007610ff1a7816 */ /* 0x000fe4000000001a */
[----:B------:R-:W-:Y:S02]  /*16bc0*/  ISETP.GT.AND P1, PT, R2, 0x17, PT ;  /* 0x000000170200780c */ /* 0x000fe40003f24270 */
[----:B------:R-:W-:Y:S02]  /*16bd0*/  PRMT R25, RZ, 0x7610, R25 ;  /* 0x00007610ff197816 */ /* 0x000fe40000000019 */
[----:B------:R-:W-:Y:S01]  /*16be0*/  PRMT R24, RZ, 0x7610, R24 ;  /* 0x00007610ff187816 */ /* 0x000fe20000000018 */
[----:B--2---:R-:W-:Y:S02]  /*16bf0*/  @P3 IMAD.MOV.U32 R5, RZ, RZ, R56 ;  /* 0x000000ffff053224 */ /* 0x004fe400078e0038 */
[----:B------:R-:W2:Y:S01]  /*16c00*/  LDL R56, [R1+0xad0] ;  /* 0x000ad00001387983 */ /* 0x000ea20000100800 */
[----:B----4-:R-:W-:-:S05]  /*16c10*/  @P3 IMAD.MOV.U32 R4, RZ, RZ, R55 ;  /* 0x000000ffff043224 */ /* 0x010fca00078e0037 */
[----:B------:R0:W4:Y:S02]  /*16c20*/  @P3 LDG.E.U8 R27, desc[UR40][R4.64] ;  /* 0x00000028041b3981 */ /* 0x000124000c1e1100 */
[----:B0-----:R-:W-:Y:S02]  /*16c30*/  @P3 IMAD.MOV.U32 R4, RZ, RZ, R35 ;  /* 0x000000ffff043224 */ /* 0x001fe400078e0023 */
[----:B------:R-:W2:Y:S01]  /*16c40*/  LDL R35, [R1+0xadc] ;  /* 0x000adc0001237983 */ /* 0x000ea20000100800 */
[----:B------:R-:W-:-:S03]  /*16c50*/  @P3 IMAD.MOV.U32 R5, RZ, RZ, R38 ;  /* 0x000000ffff053224 */ /* 0x000fc600078e0026 */
[----:B------:R-:W4:Y:S04]  /*16c60*/  LDL R38, [R1+0xad8] ;  /* 0x000ad80001267983 */ /* 0x000f280000100800 */
[----:B------:R3:W4:Y:S02]  /*16c70*/  @P3 LDG.E.U8 R26, desc[UR40][R4.64] ;  /* 0x00000028041a3981 */ /* 0x000724000c1e1100 */
[----:B---3--:R-:W-:Y:S02]  /*16c80*/  @P0 IMAD.MOV.U32 R4, RZ, RZ, R34 ;  /* 0x000000ffff040224 */ /* 0x008fe400078e0022 */
[----:B------:R-:W3:Y:S01]  /*16c90*/  LDL R34, [R1+0xad4] ;  /* 0x000ad40001227983 */ /* 0x000ee20000100800 */
[----:B------:R-:W-:-:S05]  /*16ca0*/  @P0 IMAD.MOV.U32 R5, RZ, RZ, R46 ;  /* 0x000000ffff050224 */ /* 0x000fca00078e002e */
[----:B------:R0:W3:Y:S02]  /*16cb0*/  @P0 LDG.E.U8 R25, desc[UR40][R4.64] ;  /* 0x0000002804190981 */ /* 0x0000e4000c1e1100 */
[----:B0-----:R-:W-:Y:S02]  /*16cc0*/  @P1 IMAD.MOV.U32 R4, RZ, RZ, R0 ;  /* 0x000000ffff041224 */ /* 0x001fe400078e0000 */
[----:B------:R-:W-:-:S05]  /*16cd0*/  @P1 IMAD.MOV.U32 R5, RZ, RZ, R39 ;  /* 0x000000ffff051224 */ /* 0x000fca00078e0027 */
[----:B------:R2:W3:Y:S01]  /*16ce0*/  @P1 LDG.E.U8 R24, desc[UR40][R4.64] ;  /* 0x0000002804181981 */ /* 0x0004e2000c1e1100 */
[----:B------:R-:W-:-:S13]  /*16cf0*/  ISETP.GT.AND P2, PT, R2, 0x1a, PT ;  /* 0x0000001a0200780c */ /* 0x000fda0003f44270 */
[----:B--2---:R-:W-:Y:S02]  /*16d00*/  @P2 IMAD.MOV.U32 R4, RZ, RZ, R35 ;  /* 0x000000ffff042224 */ /* 0x004fe400078e0023 */
[----:B----4-:R-:W-:Y:S01]  /*16d10*/  @P2 IMAD.MOV.U32 R5, RZ, RZ, R38 ;  /* 0x000000ffff052224 */ /* 0x010fe200078e0026 */
[----:B---3--:R0:W-:Y:S04]  /*16d20*/  STL [R1+0x1cb0], R25 ;  /* 0x001cb01901007387 */ /* 0x0081e80000100800 */
[----:B------:R-:W2:Y:S04]  /*16d30*/  LDL R46, [R1+0xac8] ;  /* 0x000ac800012e7983 */ /* 0x000ea80000100800 */
[----:B------:R-:W3:Y:S04]  /*16d40*/  LDL R39, [R1+0xacc] ;  /* 0x000acc0001277983 */ /* 0x000ee80000100800 */
[----:B------:R-:W4:Y:S04]  /*16d50*/  LDL R55, [R1+0xac0] ;  /* 0x000ac00001377983 */ /* 0x000f280000100800 */
[----:B------:R-:W4:Y:S04]  /*16d60*/  LDL R0, [R1+0xac4] ;  /* 0x000ac40001007983 */ /* 0x000f280000100800 */
[----:B------:R1:W-:Y:S04]  /*16d70*/  STL [R1+0x1c8c], R24 ;  /* 0x001c8c1801007387 */ /* 0x0003e80000100800 */
[----:B------:R-:W4:Y:S04]  /*16d80*/  LDL R38, [R1+0xa58] ;  /* 0x000a580001267983 */ /* 0x000f280000100800 */
[----:B------:R-:W4:Y:S01]  /*16d90*/  LDL R35, [R1+0xa5c] ;  /* 0x000a5c0001237983 */ /* 0x000f220000100800 */
[----:B------:R-:W-:-:S02]  /*16da0*/  PRMT R23, RZ, 0x7610, R23 ;  /* 0x00007610ff177816 */ /* 0x000fc40000000017 */
[----:B------:R-:W-:Y:S01]  /*16db0*/  PRMT R22, RZ, 0x7610, R22 ;  /* 0x00007610ff167816 */ /* 0x000fe20000000016 */
[----:B0-----:R-:W4:Y:S04]  /*16dc0*/  LDL R25, [R1+0xa54] ;  /* 0x000a540001197983 */ /* 0x001f280000100800 */
[----:B------:R0:W4:Y:S01]  /*16dd0*/  @P2 LDG.E.U8 R23, desc[UR40][R4.64] ;  /* 0x0000002804172981 */ /* 0x000122000c1e1100 */
[----:B------:R-:W-:Y:S02]  /*16de0*/  ISETP.GT.AND P3, PT, R2, 0x1e, PT ;  /* 0x0000001e0200780c */ /* 0x000fe40003f64270 */
[----:B------:R-:W-:Y:S01]  /*16df0*/  PRMT R21, RZ, 0x7610, R21 ;  /* 0x00007610ff157816 */ /* 0x000fe20000000015 */
[----:B-1----:R-:W4:Y:S01]  /*16e00*/  LDL R24, [R1+0xa40] ;  /* 0x000a400001187983 */ /* 0x002f220000100800 */
[----:B0-----:R-:W-:-:S02]  /*16e10*/  @P2 IMAD.MOV.U32 R4, RZ, RZ, R34 ;  /* 0x000000ffff042224 */ /* 0x001fc400078e0022 */
        /* <DEDUP_REMOVED lines=9> */
[----:B----4-:R-:W-:Y:S02]  /*16eb0*/  @P2 IMAD.MOV.U32 R4, RZ, RZ, R0 ;  /* 0x000000ffff042224 */ /* 0x010fe400078e0000 */
[----:B------:R-:W-:Y:S01]  /*16ec0*/  @P2 IMAD.MOV.U32 R5, RZ, RZ, R55 ;  /* 0x000000ffff052224 */ /* 0x000fe200078e0037 */
[----:B------:R-:W4:Y:S04]  /*16ed0*/  LDL R0, [R1+0xa44] ;  /* 0x000a440001007983 */ /* 0x000f280000100800 */
[----:B------:R0:W4:Y:S02]  /*16ee0*/  @P2 LDG.E.U8 R20, desc[UR40][R4.64] ;  /* 0x0000002804142981 */ /* 0x000124000c1e1100 */
[----:B0-----:R-:W-:-:S02]  /*16ef0*/  @P3 IMAD.MOV.U32 R4, RZ, RZ, R35 ;  /* 0x000000ffff043224 */ /* 0x001fc400078e0023 */
[----:B------:R-:W-:Y:S01]  /*16f00*/  @P3 IMAD.MOV.U32 R5, RZ, RZ, R38 ;  /* 0x000000ffff053224 */ /* 0x000fe200078e0026 */
[----:B------:R-:W4:Y:S04]  /*16f10*/  LDL R35, [R1+0xb34] ;  /* 0x000b340001237983 */ /* 0x000f280000100800 */
[----:B------:R-:W4:Y:S01]  /*16f20*/  LDL R38, [R1+0xb30] ;  /* 0x000b300001267983 */ /* 0x000f220000100800 */
[----:B------:R-:W-:Y:S02]  /*16f30*/  PRMT R19, RZ, 0x7610, R19 ;  /* 0x00007610ff137816 */ /* 0x000fe40000000013 */
[----:B------:R-:W-:-:S04]  /*16f40*/  PRMT R18, RZ, 0x7610, R18 ;  /* 0x00007610ff127816 */ /* 0x000fc80000000012 */
[----:B------:R0:W4:Y:S01]  /*16f50*/  @P3 LDG.E.U8 R19, desc[UR40][R4.64] ;  /* 0x0000002804133981 */ /* 0x000122000c1e1100 */
[----:B------:R-:W-:Y:S01]  /*16f60*/  PRMT R17, RZ, 0x7610, R17 ;  /* 0x00007610ff117816 */ /* 0x000fe20000000011 */
[----:B0-----:R-:W-:Y:S02]  /*16f70*/  @P3 IMAD.MOV.U32 R4, RZ, RZ, R25 ;  /* 0x000000ffff043224 */ /* 0x001fe400078e0019 */
[----:B------:R-:W-:Y:S01]  /*16f80*/  @P3 IMAD.MOV.U32 R5, RZ, RZ, R34 ;  /* 0x000000ffff053224 */ /* 0x000fe200078e0022 */
[----:B------:R-:W-:Y:S01]  /*16f90*/  PRMT R16, RZ, 0x7610, R16 ;  /* 0x00007610ff107816 */ /* 0x000fe20000000010 */
[----:B------:R-:W4:Y:S04]  /*16fa0*/  LDL R34, [R1+0xb28] ;  /* 0x000b280001227983 */ /* 0x000f280000100800 */
[----:B------:R2:W4:Y:S01]  /*16fb0*/  @P3 LDG.E.U8 R18, desc[UR40][R4.64] ;  /* 0x0000002804123981 */ /* 0x000522000c1e1100 */
[----:B------:R-:W-:-:S03]  /*16fc0*/  PRMT R15, RZ, 0x7610, R15 ;  /* 0x00007610ff0f7816 */ /* 0x000fc6000000000f */
[----:B------:R-:W4:Y:S01]  /*16fd0*/  LDL R25, [R1+0xb2c] ;  /* 0x000b2c0001197983 */ /* 0x000f220000100800 */
[----:B--2---:R-:W-:Y:S02]  /*16fe0*/  @P3 IMAD.MOV.U32 R5, RZ, RZ, R46 ;  /* 0x000000ffff053224 */ /* 0x004fe400078e002e */
[----:B---3--:R-:W-:Y:S01]  /*16ff0*/  @P3 IMAD.MOV.U32 R4, RZ, RZ, R39 ;  /* 0x000000ffff043224 */ /* 0x008fe200078e0027 */
[----:B------:R-:W-:Y:S01]  /*17000*/  PRMT R14, RZ, 0x7610, R14 ;  /* 0x00007610ff0e7816 */ /* 0x000fe2000000000e */
[----:B------:R-:W2:Y:S04]  /*17010*/  LDL R39, [R1+0xabc] ;  /* 0x000abc0001277983 */ /* 0x000ea80000100800 */
[----:B------:R0:W3:Y:S02]  /*17020*/  @P3 LDG.E.U8 R17, desc[UR40][R4.64] ;  /* 0x0000002804113981 */ /* 0x0000e4000c1e1100 */
[----:B0-----:R-:W-:-:S02]  /*17030*/  @P3 IMAD.MOV.U32 R5, RZ, RZ, R24 ;  /* 0x000000ffff053224 */ /* 0x001fc400078e0018 */
[----:B----4-:R-:W-:Y:S01]  /*17040*/  @P3 IMAD.MOV.U32 R4, RZ, RZ, R0 ;  /* 0x000000ffff043224 */ /* 0x010fe200078e0000 */
[----:B------:R-:W4:Y:S04]  /*17050*/  LDL R24, [R1+0xb20] ;  /* 0x000b200001187983 */ /* 0x000f280000100800 */
[----:B------:R0:W2:Y:S04]  /*17060*/  @P3 LDG.E.U8 R16, desc[UR40][R4.64] ;  /* 0x0000002804103981 */ /* 0x0000a8000c1e1100 */
[----:B------:R-:W2:Y:S01]  /*17070*/  LDL R0, [R1+0xb24] ;  /* 0x000b240001007983 */ /* 0x000ea20000100800 */
[----:B0-----:R-:W-:-:S02]  /*17080*/  @P1 IMAD.MOV.U32 R4, RZ, RZ, R35 ;  /* 0x000000ffff041224 */ /* 0x001fc400078e0023 */
[----:B------:R-:W-:-:S05]  /*17090*/  @P1 IMAD.MOV.U32 R5, RZ, RZ, R38 ;  /* 0x000000ffff051224 */ /* 0x000fca00078e0026 */
[----:B------:R0:W2:Y:S02]  /*170a0*/  @P1 LDG.E.U8 R15, desc[UR40][R4.64] ;  /* 0x00000028040f1981 */ /* 0x0000a4000c1e1100 */
[----:B0-----:R-:W-:Y:S02]  /*170b0*/  @P1 IMAD.MOV.U32 R5, RZ, RZ, R34 ;  /* 0x000000ffff051224 */ /* 0x001fe400078e0022 */
[----:B------:R-:W-:-:S05]  /*170c0*/  @P1 IMAD.MOV.U32 R4, RZ, RZ, R25 ;  /* 0x000000ffff041224 */ /* 0x000fca00078e0019 */
[----:B------:R0:W3:Y:S04]  /*170d0*/  @P1 LDG.E.U8 R14, desc[UR40][R4.64] ;  /* 0x00000028040e1981 */ /* 0x0000e8000c1e1100 */
[----:B--2---:R1:W-:Y:S04]  /*170e0*/  STL [R1+0x1c90], R15 ;  /* 0x001c900f01007387 */ /* 0x0043e80000100800 */
[----:B------:R-:W2:Y:S01]  /*170f0*/  LDL R46, [R1+0xab8] ;  /* 0x000ab800012e7983 */ /* 0x000ea20000100800 */
[----:B------:R-:W-:-:S03]  /*17100*/  ISETP.GT.AND P0, PT, R2, 0x1b, PT ;  /* 0x0000001b0200780c */ /* 0x000fc60003f04270 */
[----:B------:R-:W2:Y:S01]  /*17110*/  LDL R38, [R1+0xab0] ;  /* 0x000ab00001267983 */ /* 0x000ea20000100800 */
[----:B------:R-:W-:-:S03]  /*17120*/  PRMT R13, RZ, 0x7610, R13 ;  /* 0x00007610ff0d7816 */ /* 0x000fc6000000000d */
[----:B------:R-:W2:Y:S01]  /*17130*/  LDL R35, [R1+0xab4] ;  /* 0x000ab40001237983 */ /* 0x000ea20000100800 */
[----:B0-----:R-:W-:Y:S02]  /*17140*/  @P1 IMAD.MOV.U32 R4, RZ, RZ, R0 ;  /* 0x000000ffff041224 */ /* 0x001fe400078e0000 */
[----:B----4-:R-:W-:Y:S01]  /*17150*/  @P1 IMAD.MOV.U32 R5, RZ, RZ, R24 ;  /* 0x000000ffff051224 */ /* 0x010fe200078e0018 */
[----:B------:R-:W4:Y:S01]  /*17160*/  LDL R34, [R1+0xaa8] ;  /* 0x000aa80001227983 */ /* 0x000f220000100800 */
[----:B------:R-:W-:-:S03]  /*17170*/  PRMT R12, RZ, 0x7610, R12 ;  /* 0x00007610ff0c7816 */ /* 0x000fc6000000000c */
[----:B------:R-:W4:Y:S04]  /*17180*/  LDL R25, [R1+0xaac] ;  /* 0x000aac0001197983 */ /* 0x000f280000100800 */
[----:B------:R0:W4:Y:S04]  /*17190*/  @P1 LDG.E.U8 R13, desc[UR40][R4.64] ;  /* 0x00000028040d1981 */ /* 0x000128000c1e1100 */
[----:B---3--:R3:W-:Y:S04]  /*171a0*/  STL [R1+0x1c94], R14 ;  /* 0x001c940e01007387 */ /* 0x0087e80000100800 */
[----:B------:R-:W4:Y:S01]  /*171b0*/  LDL R24, [R1+0xaa0] ;  /* 0x000aa00001187983 */ /* 0x000f220000100800 */
[----:B0-----:R-:W-:-:S03]  /*171c0*/  @P0 IMAD.MOV.U32 R4, RZ, RZ, R39 ;  /* 0x000000ffff040224 */ /* 0x001fc600078e0027 */
[----:B-1----:R-:W4:Y:S04]  /*171d0*/  LDL R15, [R1+0xaa4] ;  /* 0x000aa400010f7983 */ /* 0x002f280000100800 */
[----:B------:R-:W4:Y:S04]  /*171e0*/  LDL R0, [R1+0xa3c] ;  /* 0x000a3c0001007983 */ /* 0x000f280000100800 */
[----:B---3--:R-:W3:Y:S01]  /*171f0*/  LDL R14, [R1+0xa38] ;  /* 0x000a3800010e7983 */ /* 0x008ee20000100800 */
[----:B--2---:R-:W-:-:S05]  /*17200*/  @P0 IMAD.MOV.U32 R5, RZ, RZ, R46 ;  /* 0x000000ffff050224 */ /* 0x004fca00078e002e */
[----:B------:R0:W2:Y:S01]  /*17210*/  @P0 LDG.E.U8 R12, desc[UR40][R4.64] ;  /* 0x00000028040c0981 */ /* 0x0000a2000c1e1100 */
[----:B------:R-:W-:Y:S02]  /*17220*/  PRMT R11, RZ, 0x7610, R11 ;  /* 0x00007610ff0b7816 */ /* 0x000fe4000000000b */
[----:B------:R-:W-:Y:S02]  /*17230*/  ISETP.GT.AND P1, PT, R2, 0x1f, PT ;  /* 0x0000001f0200780c */ /* 0x000fe40003f24270 */
[----:B------:R-:W-:Y:S01]  /*17240*/  PRMT R10, RZ, 0x7610, R10 ;  /* 0x00007610ff0a7816 */ /* 0x000fe2000000000a */
[----:B0-----:R-:W-:Y:S02]  /*17250*/  @P0 IMAD.MOV.U32 R4, RZ, RZ, R35 ;  /* 0x000000ffff040224 */ /* 0x001fe400078e0023 */
[----:B------:R-:W-:-:S05]  /*17260*/  @P0 IMAD.MOV.U32 R5, RZ, RZ, R38 ;  /* 0x000000ffff050224 */ /* 0x000fca00078e0026 */
[----:B------:R4:W2:Y:S01]  /*17270*/  @P0 LDG.E.U8 R11, desc[UR40][R4.64] ;  /* 0x00000028040b0981 */ /* 0x0008a2000c1e1100 */
[----:B------:R-:W-:Y:S01]  /*17280*/  PRMT R9, RZ, 0x7610, R9 ;  /* 0x00007610ff097816 */ /* 0x000fe20000000009 */
[----:B----4-:R-:W-:Y:S02]  /*17290*/  @P0 IMAD.MOV.U32 R4, RZ, RZ, R25 ;  /* 0x000000ffff040224 */ /* 0x010fe400078e0019 */
[----:B------:R-:W-:Y:S01]  /*172a0*/  @P0 IMAD.MOV.U32 R5, RZ, RZ, R34 ;  /* 0x000000ffff050224 */ /* 0x000fe200078e0022 */
[----:B------:R-:W-:Y:S04]  /*172b0*/  STL [R1+0x1c98], R13 ;  /* 0x001c980d01007387 */ /* 0x000fe80000100800 */
[----:B------:R0:W4:Y:S02]  /*172c0*/  @P0 LDG.E.U8 R10, desc[UR40][R4.64] ;  /* 0x00000028040a0981 */ /* 0x000124000c1e1100 */
[----:B0-----:R-:W-:-:S02]  /*172d0*/  @P0 IMAD.MOV.U32 R4, RZ, RZ, R15 ;  /* 0x000000ffff040224 */ /* 0x001fc400078e000f */
[----:B------:R-:W-:-:S05]  /*172e0*/  @P0 IMAD.MOV.U32 R5, RZ, RZ, R24 ;  /* 0x000000ffff050224 */ /* 0x000fca00078e0018 */
[----:B------:R0:W4:Y:S01]  /*172f0*/  @P0 LDG.E.U8 R9, desc[UR40][R4.64] ;  /* 0x0000002804090981 */ /* 0x000122000c1e1100 */
[----:B------:R-:W-:Y:S01]  /*17300*/  PRMT R8, RZ, 0x7610, R8 ;  /* 0x00007610ff087816 */ /* 0x000fe20000000008 */
[----:B0-----:R-:W-:Y:S02]  /*17310*/  @P1 IMAD.MOV.U32 R4, RZ, RZ, R0 ;  /* 0x000000ffff041224 */ /* 0x001fe400078e0000 */
[----:B---3--:R-:W-:-:S05]  /*17320*/  @P1 IMAD.MOV.U32 R5, RZ, RZ, R14 ;  /* 0x000000ffff051224 */ /* 0x008fca00078e000e */
[----:B------:R0:W3:Y:S04]  /*17330*/  @P1 LDG.E.U8 R8, desc[UR40][R4.64] ;  /* 0x0000002804081981 */ /* 0x0000e8000c1e1100 */
[----:B--2---:R1:W-:Y:S04]  /*17340*/  STL [R1+0x1c9c], R12 ;  /* 0x001c9c0c01007387 */ /* 0x0043e80000100800 */
[----:B------:R-:W0:Y:S04]  /*17350*/  LDL R34, [R1+0xa34] ;  /* 0x000a340001227983 */ /* 0x000e280000100800 */
[----:B------:R-:W2:Y:S04]  /*17360*/  LDL R38, [R1+0xa2c] ;  /* 0x000a2c0001267983 */ /* 0x000ea80000100800 */
[----:B-1----:R-:W2:Y:S04]  /*17370*/  LDL.LU R12, [R1+0x930] ;  /* 0x00093000010c7983 */ /* 0x002ea80000300800 */
[----:B------:R-:W2:Y:S04]  /*17380*/  LDL.LU R13, [R1+0x92c] ;  /* 0x00092c00010d7983 */ /* 0x000ea80000300800 */
        /* <DEDUP_REMOVED lines=15> */
[----:B------:R-:W2:Y:S01]  /*17480*/  LDL R5, [R1+0xa30] ;  /* 0x000a300001057983 */ /* 0x000ea20000100800 */
[----:B------:R-:W-:Y:S01]  /*17490*/  PRMT R7, RZ, 0x7610, R7 ;  /* 0x00007610ff077816 */ /* 0x000fe20000000007 */
[----:B0-----:R-:W-:-:S05]  /*174a0*/  @P1 IMAD.MOV.U32 R4, RZ, RZ, R34 ;  /* 0x000000ffff041224 */ /* 0x001fca00078e0022 */
[----:B--2---:R0:W2:Y:S04]  /*174b0*/  @P1 LDG.E.U8 R7, desc[UR40][R4.64] ;  /* 0x0000002804071981 */ /* 0x0040a8000c1e1100 */
[----:B------:R-:W2:Y:S01]  /*174c0*/  LDL R5, [R1+0xa28] ;  /* 0x000a280001057983 */ /* 0x000ea20000100800 */
[----:B------:R-:W-:Y:S01]  /*174d0*/  PRMT R6, RZ, 0x7610, R6 ;  /* 0x00007610ff067816 */ /* 0x000fe20000000006 */
[----:B0-----:R-:W-:Y:S01]  /*174e0*/  @P1 IMAD.MOV.U32 R4, RZ, RZ, R38 ;  /* 0x000000ffff041224 */ /* 0x001fe200078e0026 */
[----:B------:R-:W0:Y:S04]  /*174f0*/  S2R R34, SR_TID.X ;  /* 0x0000000000227919 */ /* 0x000e280000002100 */
[----:B--2---:R1:W2:Y:S04]  /*17500*/  @P1 LDG.E.U8 R6, desc[UR40][R4.64] ;  /* 0x0000002804061981 */ /* 0x0042a8000c1e1100 */
[----:B------:R-:W1:Y:S04]  /*17510*/  LDL R4, [R1+0xa20] ;  /* 0x000a200001047983 */ /* 0x000e680000100800 */
[----:B------:R-:W1:Y:S01]  /*17520*/  LDL R5, [R1+0xa24] ;  /* 0x000a240001057983 */ /* 0x000e620000100800 */
[----:B0-----:R-:W-:-:S04]  /*17530*/  LOP3.LUT R38, R34, 0x1f, RZ, 0xc0, !PT ;  /* 0x0000001f22267812 */ /* 0x001fc800078ec0ff */
[----:B------:R-:W-:Y:S02]  /*17540*/  ISETP.GE.AND P0, PT, R38, R2, PT ;  /* 0x000000022600720c */ /* 0x000fe40003f06270 */
[----:B------:R-:W-:Y:S02]  /*17550*/  PRMT R3, RZ, 0x7610, R3 ;  /* 0x00007610ff037816 */ /* 0x000fe40000000003 */
[----:B-1----:R-:W-:-:S04]  /*17560*/  @P1 LOP3.LUT R5, R5, R4, RZ, 0x3c, !PT ;  /* 0x0000000405051212 */ /* 0x002fc800078e3cff */
[----:B------:R-:W-:-:S04]  /*17570*/  @P1 LOP3.LUT R4, R5, R4, RZ, 0x3c, !PT ;  /* 0x0000000405041212 */ /* 0x000fc800078e3cff */
[----:B------:R-:W-:-:S05]  /*17580*/  @P1 LOP3.LUT R5, R5, R4, RZ, 0x3c, !PT ;  /* 0x0000000405051212 */ /* 0x000fca00078e3cff */
[----:B------:R-:W-:Y:S04]  /*17590*/  STL [R1+0x1c64], R5 ;  /* 0x001c640501007387 */ /* 0x000fe80000100800 */
[----:B------:R-:W2:Y:S04]  /*175a0*/  LDL.LU R2, [R1+0x934] ;  /* 0x0009340001027983 */ /* 0x000ea80000300800 */
[----:B------:R-:W3:Y:S01]  /*175b0*/  @P1 LDG.E.U8 R3, desc[UR40][R4.64] ;  /* 0x0000002804031981 */ /* 0x000ee2000c1e1100 */
[----:B------:R-:W-:Y:S06]  /*175c0*/  BAR.SYNC.DEFER_BLOCKING 0x0 ;  /* 0x0000000000007b1d */ /* 0x000fec0000010000 */
[----:B--2---:R-:W-:Y:S04]  /*175d0*/  STS.U8 [R38+UR4], R2 ;  /* 0x0000000226007988 */ /* 0x004fe80008000004 */
[----:B------:R-:W-:Y:S04]  /*175e0*/  STS.U8 [R38+UR4+0x20], R12 ;  /* 0x0000200c26007988 */ /* 0x000fe80008000004 */
[----:B------:R-:W-:Y:S04]  /*175f0*/  STS.U8 [R38+UR4+0x40], R13 ;  /* 0x0000400d26007988 */ /* 0x000fe80008000004 */
[----:B------:R0:W-:Y:S04]  /*17600*/  STS.U8 [R38+UR4+0x60], R0 ;  /* 0x0000600026007988 */ /* 0x0001e80008000004 */
[----:B------:R1:W-:Y:S04]  /*17610*/  STS.U8 [R38+UR4+0x220], R60 ;  /* 0x0002203c26007988 */ /* 0x0003e80008000004 */
[----:B------:R-:W-:Y:S04]  /*17620*/  STS.U8 [R38+UR4+0x200], R14 ;  /* 0x0002000e26007988 */ /* 0x000fe80008000004 */
[----:B0-----:R-:W2:Y:S04]  /*17630*/  LDL.LU R0, [R1+0x30] ;  /* 0x0000300001007983 */ /* 0x001ea80000300800 */
[----:B-1----:R-:W3:Y:S04]  /*17640*/  LDL.LU R60, [R1+0x2c] ;  /* 0x00002c00013c7983 */ /* 0x002ee80000300800 */
[----:B------:R-:W-:Y:S04]  /*17650*/  STS.U8 [R38+UR4+0x260], R15 ;  /* 0x0002600f26007988 */ /* 0x000fe80008000004 */
        /* <DEDUP_REMOVED lines=9> */
[----:B------:R0:W-:Y:S04]  /*176f0*/  STS.U8 [R38+UR4+0x800], R61 ;  /* 0x0008003d26007988 */ /* 0x0001e80008000004 */
[----:B------:R1:W-:Y:S04]  /*17700*/  STS.U8 [R38+UR4+0x820], R39 ;  /* 0x0008202726007988 */ /* 0x0003e80008000004 */
[----:B0-----:R-:W4:Y:S04]  /*17710*/  LDL.LU R61, [R1+0x924] ;  /* 0x00092400013d7983 */ /* 0x001f280000300800 */
[----:B-1----:R-:W4:Y:S04]  /*17720*/  LDL.LU R39, [R1+0x920] ;  /* 0x0009200001277983 */ /* 0x002f280000300800 */
[----:B------:R-:W4:Y:S04]  /*17730*/  LDL.LU R2, [R1+0x91c] ;  /* 0x00091c0001027983 */ /* 0x000f280000300800 */
        /* <DEDUP_REMOVED lines=12> */
[----:B------:R-:W4:Y:S01]  /*17800*/  LDL.LU R59, [R1+0x858] ;  /* 0x00085800013b7983 */ /* 0x000f220000300800 */
[----:B------:R-:W-:-:S04]  /*17810*/  LOP3.LUT R34, R34, 0x1f, RZ, 0xc0, !PT ;  /* 0x0000001f22227812 */ /* 0x000fc800078ec0ff */
[----:B------:R-:W-:Y:S01]  /*17820*/  LOP3.LUT R34, R34, 0x8, RZ, 0x3c, !PT ;  /* 0x0000000822227812 */ /* 0x000fe200078e3cff */
[----:B--2---:R0:W-:Y:S04]  /*17830*/  STS.U8 [R38+UR4+0x840], R0 ;  /* 0x0008400026007988 */ /* 0x0041e80008000004 */
[----:B---3--:R1:W-:Y:S04]  /*17840*/  STS.U8 [R38+UR4+0x860], R60 ;  /* 0x0008603c26007988 */ /* 0x0083e80008000004 */
        /* <DEDUP_REMOVED lines=11> */
[----:B0-----:R-:W2:Y:S04]  /*17900*/  LDL.LU R0, [R1+0x1cc0] ;  /* 0x001cc00001007983 */ /* 0x001ea80000300800 */
[----:B------:R-:W-:Y:S04]  /*17910*/  STS.U8 [R38+UR4+0xe00], R36 ;  /* 0x000e002426007988 */ /* 0x000fe80008000004 */
[----:B-1----:R-:W3:Y:S04]  /*17920*/  LDL.LU R60, [R1+0x1cbc] ;  /* 0x001cbc00013c7983 */ /* 0x002ee80000300800 */
[----:B----4-:R0:W-:Y:S04]  /*17930*/  STS.U8 [R34+UR4+0x80], R61 ;  /* 0x0000803d22007988 */ /* 0x0101e80008000004 */
[----:B------:R1:W-:Y:S04]  /*17940*/  STS.U8 [R34+UR4+0xa0], R39 ;  /* 0x0000a02722007988 */ /* 0x0003e80008000004 */
[----:B0-----:R-:W4:Y:S04]  /*17950*/  LDL.LU R61, [R1+0x1cb8] ;  /* 0x001cb800013d7983 */ /* 0x001f280000300800 */
[----:B-1----:R-:W2:Y:S04]  /*17960*/  LDL.LU R39, [R1+0x1cb4] ;  /* 0x001cb40001277983 */ /* 0x002ea80000300800 */
        /* <DEDUP_REMOVED lines=26> */
[----:B--2---:R0:W-:Y:S02]  /*17b10*/  STS.U8 [R34+UR4+0x880], R39 ;  /* 0x0008802722007988 */ /* 0x0041e40008000004 */
[----:B0-----:R-:W0:Y:S02]  /*17b20*/  S2R R39, SR_TID.X ;  /* 0x0000000000277919 */ /* 0x001e240000002100 */
[----:B----4-:R1:W-:Y:S04]  /*17b30*/  STS.U8 [R34+UR4+0x8a0], R61 ;  /* 0x0008a03d22007988 */ /* 0x0103e80008000004 */
[----:B---3--:R-:W-:Y:S04]  /*17b40*/  STS.U8 [R34+UR4+0x8c0], R60 ;  /* 0x0008c03c22007988 */ /* 0x008fe80008000004 */
[----:B------:R2:W-:Y:S04]  /*17b50*/  STS.U8 [R34+UR4+0x8e0], R0 ;  /* 0x0008e00022007988 */ /* 0x0005e80008000004 */
[----:B------:R-:W-:Y:S04]  /*17b60*/  STS.U8 [R34+UR4+0xaa0], R50 ;  /* 0x000aa03222007988 */ /* 0x000fe80008000004 */
[----:B------:R-:W-:Y:S04]  /*17b70*/  STS.U8 [R34+UR4+0xa80], R49 ;  /* 0x000a803122007988 */ /* 0x000fe80008000004 */
[----:B------:R-:W-:Y:S04]  /*17b80*/  STS.U8 [R34+UR4+0xae0], R48 ;  /* 0x000ae03022007988 */ /* 0x000fe80008000004 */
[----:B------:R-:W-:Y:S04]  /*17b90*/  STS.U8 [R34+UR4+0xac0], R47 ;  /* 0x000ac02f22007988 */ /* 0x000fe80008000004 */
[----:B------:R-:W-:Y:S01]  /*17ba0*/  STS.U8 [R34+UR4+0xcc0], R33 ;  /* 0x000cc02122007988 */ /* 0x000fe20008000004 */
[----:B0-----:R-:W-:-:S03]  /*17bb0*/  LOP3.LUT R39, R39, 0x1f, RZ, 0xc0, !PT ;  /* 0x0000001f27277812 */ /* 0x001fc600078ec0ff */
[----:B------:R-:W-:Y:S01]  /*17bc0*/  STS.U8 [R34+UR4+0xce0], R32 ;  /* 0x000ce02022007988 */ /* 0x000fe20008000004 */
[----:B------:R-:W-:-:S03]  /*17bd0*/  LOP3.LUT R39, R39, 0x10, RZ, 0x3c, !PT ;  /* 0x0000001027277812 */ /* 0x000fc600078e3cff */
[----:B------:R-:W-:Y:S04]  /*17be0*/  STS.U8 [R34+UR4+0xc80], R31 ;  /* 0x000c801f22007988 */ /* 0x000fe80008000004 */
[----:B------:R-:W-:Y:S04]  /*17bf0*/  STS.U8 [R34+UR4+0xca0], R30 ;  /* 0x000ca01e22007988 */ /* 0x000fe80008000004 */
[----:B-1----:R-:W3:Y:S04]  /*17c00*/  LDL.LU R61, [R1+0x854] ;  /* 0x00085400013d7983 */ /* 0x002ee80000300800 */
[----:B------:R-:W-:Y:S04]  /*17c10*/  STS.U8 [R34+UR4+0xee0], R29 ;  /* 0x000ee01d22007988 */ /* 0x000fe80008000004 */
[----:B--2---:R-:W2:Y:S04]  /*17c20*/  LDL.LU R0, [R1+0x850] ;  /* 0x0008500001007983 */ /* 0x004ea80000300800 */
[----:B------:R-:W-:Y:S04]  /*17c30*/  STS.U8 [R34+UR4+0xec0], R28 ;  /* 0x000ec01c22007988 */ /* 0x000fe80008000004 */
[----:B------:R-:W4:Y:S04]  /*17c40*/  LDL.LU R60, [R1+0x84c] ;  /* 0x00084c00013c7983 */ /* 0x000f280000300800 */
[----:B------:R-:W-:Y:S04]  /*17c50*/  STS.U8 [R34+UR4+0xea0], R27 ;  /* 0x000ea01b22007988 */ /* 0x000fe80008000004 */
[----:B------:R0:W-:Y:S04]  /*17c60*/  STS.U8 [R34+UR4+0xe80], R26 ;  /* 0x000e801a22007988 */ /* 0x0001e80008000004 */
[----:B------:R1:W-:Y:S04]  /*17c70*/  STS.U8 [R39+UR4+0x100], R59 ;  /* 0x0001003b27007988 */ /* 0x0003e80008000004 */
[----:B0-----:R-:W4:Y:S04]  /*17c80*/  LDL.LU R34, [R1+0x848] ;  /* 0x0008480001227983 */ /* 0x001f280000300800 */
[----:B------:R-:W4:Y:S04]  /*17c90*/  LDL.LU R35, [R1+0x18] ;  /* 0x0000180001237983 */ /* 0x000f280000300800 */
[----:B------:R-:W4:Y:S04]  /*17ca0*/  LDL.LU R46, [R1+0x14] ;  /* 0x00001400012e7983 */ /* 0x000f280000300800 */
[----:B-1----:R-:W4:Y:S04]  /*17cb0*/  LDL.LU R59, [R1+0x10] ;  /* 0x00001000013b7983 */ /* 0x002f280000300800 */
[----:B------:R0:W-:Y:S04]  /*17cc0*/  STS.U8 [R39+UR4+0x120], R25 ;  /* 0x0001201927007988 */ /* 0x0001e80008000004 */
[----:B------:R1:W-:Y:S04]  /*17cd0*/  STS.U8 [R39+UR4+0x160], R12 ;  /* 0x0001600c27007988 */ /* 0x0003e80008000004 */
[----:B------:R1:W-:Y:S04]  /*17ce0*/  STS.U8 [R39+UR4+0x320], R13 ;  /* 0x0003200d27007988 */ /* 0x0003e80008000004 */
[----:B0-----:R-:W4:Y:S04]  /*17cf0*/  LDL.LU R25, [R1+0x1cb0] ;  /* 0x001cb00001197983 */ /* 0x001f280000300800 */
[----:B-1----:R-:W4:Y:S04]  /*17d00*/  LDL.LU R12, [R1+0x904] ;  /* 0x00090400010c7983 */ /* 0x002f280000300800 */
[----:B------:R0:W-:Y:S04]  /*17d10*/  STS.U8 [R39+UR4+0x300], R14 ;  /* 0x0003000e27007988 */ /* 0x0001e80008000004 */
[----:B------:R-:W4:Y:S04]  /*17d20*/  LDL.LU R13, [R1+0x900] ;  /* 0x00090000010d7983 */ /* 0x000f280000300800 */
[----:B------:R1:W-:Y:S04]  /*17d30*/  STS.U8 [R39+UR4+0x360], R15 ;  /* 0x0003600f27007988 */ /* 0x0003e80008000004 */
[----:B0-----:R-:W4:Y:S04]  /*17d40*/  LDL.LU R14, [R1+0x8fc] ;  /* 0x0008fc00010e7983 */ /* 0x001f280000300800 */
[----:B------:R0:W-:Y:S04]  /*17d50*/  STS.U8 [R39+UR4+0x340], R24 ;  /* 0x0003401827007988 */ /* 0x0001e80008000004 */
[----:B-1----:R-:W4:Y:S04]  /*17d60*/  LDL.LU R15, [R1+0x8f8] ;  /* 0x0008f800010f7983 */ /* 0x002f280000300800 */
        /* <DEDUP_REMOVED lines=8> */
[----:B0-----:R-:W4:Y:S04]  /*17df0*/  LDL.LU R58, [R1+0x884] ;  /* 0x00088400013a7983 */ /* 0x001f280000300800 */
[----:B------:R-:W-:Y:S04]  /*17e00*/  STS.U8 [R39+UR4+0x140], R2 ;  /* 0x0001400227007988 */ /* 0x000fe80008000004 */
[----:B---3--:R0:W-:Y:S04]  /*17e10*/  STS.U8 [R39+UR4+0x760], R61 ;  /* 0x0007603d27007988 */ /* 0x0081e80008000004 */
[----:B--2---:R1:W-:Y:S04]  /*17e20*/  STS.U8 [R39+UR4+0x740], R0 ;  /* 0x0007400027007988 */ /* 0x0043e80008000004 */
[----:B0-----:R-:W2:Y:S04]  /*17e30*/  LDL.LU R61, [R1+0x880] ;  /* 0x00088000013d7983 */ /* 0x001ea80000300800 */
[----:B----4-:R0:W-:Y:S04]  /*17e40*/  STS.U8 [R39+UR4+0x720], R60 ;  /* 0x0007203c27007988 */ /* 0x0101e80008000004 */
[----:B-1----:R-:W3:Y:S04]  /*17e50*/  LDL.LU R0, [R1+0x87c] ;  /* 0x00087c0001007983 */ /* 0x002ee80000300800 */
[----:B0-----:R-:W4:Y:S04]  /*17e60*/  LDL.LU R60, [R1+0x878] ;  /* 0x00087800013c7983 */ /* 0x001f280000300800 */
[----:B------:R-:W2:Y:S04]  /*17e70*/  LDL.LU R2, [R1+0x844] ;  /* 0x0008440001027983 */ /* 0x000ea80000300800 */
[----:B------:R0:W-:Y:S04]  /*17e80*/  STS.U8 [R39+UR4+0x700], R34 ;  /* 0x0007002227007988 */ /* 0x0001e80008000004 */
[----:B------:R1:W-:Y:S04]  /*17e90*/  STS.U8 [R39+UR4+0x900], R35 ;  /* 0x0009002327007988 */ /* 0x0003e80008000004 */
[----:B------:R1:W-:Y:S04]  /*17ea0*/  STS.U8 [R39+UR4+0x920], R46 ;  /* 0x0009202e27007988 */ /* 0x0003e80008000004 */
[----:B0-----:R-:W2:Y:S04]  /*17eb0*/  LDL.LU R34, [R1+0x1cac] ;  /* 0x001cac0001227983 */ /* 0x001ea80000300800 */
[----:B-1----:R-:W3:Y:S04]  /*17ec0*/  LDL.LU R35, [R1+0x1ca8] ;  /* 0x001ca80001237983 */ /* 0x002ee80000300800 */
[----:B------:R-:W4:Y:S04]  /*17ed0*/  LDL.LU R46, [R1+0x1ca4] ;  /* 0x001ca400012e7983 */ /* 0x000f280000300800 */
[----:B------:R0:W-:Y:S04]  /*17ee0*/  STS.U8 [R39+UR4+0x940], R59 ;  /* 0x0009403b27007988 */ /* 0x0001e80008000004 */
[----:B0-----:R-:W4:Y:S01]  /*17ef0*/  LDL.LU R59, [R1+0x1ca0] ;  /* 0x001ca000013b7983 */ /* 0x001f220000300800 */
[----:B------:R-:W-:-:S03]  /*17f00*/  LOP3.LUT R38, R38, 0x18, RZ, 0x3c, !PT ;  /* 0x0000001826267812 */ /* 0x000fc600078e3cff */
        /* <DEDUP_REMOVED lines=9> */
[----:B--2---:R-:W-:Y:S04]  /*17fa0*/  STS.U8 [R39+UR4+0xb60], R34 ;  /* 0x000b602227007988 */ /* 0x004fe80008000004 */
[----:B---3--:R-:W-:Y:S04]  /*17fb0*/  STS.U8 [R39+UR4+0xb00], R35 ;  /* 0x000b002327007988 */ /* 0x008fe80008000004 */
[----:B----4-:R-:W-:Y:S04]  /*17fc0*/  STS.U8 [R39+UR4+0xb20], R46 ;  /* 0x000b202e27007988 */ /* 0x010fe80008000004 */
[----:B------:R-:W-:Y:S04]  /*17fd0*/  STS.U8 [R39+UR4+0x960], R59 ;  /* 0x0009603b27007988 */ /* 0x000fe80008000004 */
[----:B------:R0:W-:Y:S04]  /*17fe0*/  STS.U8 [R38+UR4+0x180], R12 ;  /* 0x0001800c26007988 */ /* 0x0001e80008000004 */
[----:B------:R1:W-:Y:S04]  /*17ff0*/  STS.U8 [R38+UR4+0x1a0], R13 ;  /* 0x0001a00d26007988 */ /* 0x0003e80008000004 */
[----:B------:R2:W-:Y:S04]  /*18000*/  STS.U8 [R38+UR4+0x1c0], R14 ;  /* 0x0001c00e26007988 */ /* 0x0005e80008000004 */
[----:B0-----:R-:W3:Y:S04]  /*18010*/  LDL.LU R12, [R1+0x1c9c] ;  /* 0x001c9c00010c7983 */ /* 0x001ee80000300800 */
[----:B-1----:R-:W4:Y:S04]  /*18020*/  LDL.LU R13, [R1+0x1c98] ;  /* 0x001c9800010d7983 */ /* 0x002f280000300800 */
[----:B--2---:R-:W2:Y:S04]  /*18030*/  LDL.LU R14, [R1+0x1c94] ;  /* 0x001c9400010e7983 */ /* 0x004ea80000300800 */
[----:B------:R0:W-:Y:S04]  /*18040*/  STS.U8 [R38+UR4+0x1e0], R15 ;  /* 0x0001e00f26007988 */ /* 0x0001e80008000004 */
[----:B------:R1:W-:Y:S04]  /*18050*/  STS.U8 [R38+UR4+0x3a0], R24 ;  /* 0x0003a01826007988 */ /* 0x0003e80008000004 */
[----:B------:R1:W-:Y:S04]  /*18060*/  STS.U8 [R38+UR4+0x380], R55 ;  /* 0x0003803726007988 */ /* 0x0003e80008000004 */
[----:B0-----:R-:W2:Y:S04]  /*18070*/  LDL.LU R15, [R1+0x1c90] ;  /* 0x001c9000010f7983 */ /* 0x001ea80000300800 */
[----:B-1----:R-:W2:Y:S04]  /*18080*/  LDL.LU R24, [R1+0x1c8c] ;  /* 0x001c8c0001187983 */ /* 0x002ea80000300800 */
[----:B------:R-:W2:Y:S04]  /*18090*/  LDL.LU R55, [R1+0x1c88] ;  /* 0x001c880001377983 */ /* 0x000ea80000300800 */
        /* <DEDUP_REMOVED lines=12> */
[----:B------:R-:W-:Y:S04]  /*18160*/  STS.U8 [R38+UR4+0x7e0], R2 ;  /* 0x0007e00226007988 */ /* 0x000fe80008000004 */
[----:B--2---:R0:W-:Y:S04]  /*18170*/  STS.U8 [R38+UR4+0x7c0], R60 ;  /* 0x0007c03c26007988 */ /* 0x0041e80008000004 */
[----:B------:R1:W-:Y:S04]  /*18180*/  STS.U8 [R38+UR4+0x7a0], R0 ;  /* 0x0007a00026007988 */ /* 0x0003e80008000004 */
        /* <DEDUP_REMOVED lines=8> */
[----:B----4-:R-:W-:Y:S04]  /*18210*/  STS.U8 [R38+UR4+0xbc0], R13 ;  /* 0x000bc00d26007988 */ /* 0x010fe80008000004 */
[----:B---3--:R-:W-:Y:S04]  /*18220*/  STS.U8 [R38+UR4+0xdc0], R12 ;  /* 0x000dc00c26007988 */ /* 0x008fe80008000004 */
        /* <DEDUP_REMOVED lines=8> */
[----:B------:R0:W-:Y:S04]  /*182b0*/  STS.U8 [R38+UR4+0xf80], R3 ;  /* 0x000f800326007988 */ /* 0x0001e80008000004 */
[----:B------:R-:W4:Y:S04]  /*182c0*/  LDL R2, [R1+0x11f8] ;  /* 0x0011f80001027983 */ /* 0x000f280000100800 */
[----:B0-----:R-:W4:Y:S01]  /*182d0*/  LDL R3, [R1+0x11f4] ;  /* 0x0011f40001037983 */ /* 0x001f220000100800 */
[----:B------:R-:W-:Y:S01]  /*182e0*/  PRMT R5, RZ, 0x7610, R5 ;  /* 0x00007610ff057816 */ /* 0x000fe20000000005 */
[----:B------:R-:W-:Y:S06]  /*182f0*/  BAR.SYNC.DEFER_BLOCKING 0x0 ;  /* 0x0000000000007b1d */ /* 0x000fec0000010000 */
[----:B------:R-:W2:Y:S04]  /*18300*/  LDL.LU R61, [R1+0x11c8] ;  /* 0x0011c800013d7983 */ /* 0x000ea80000300800 */
[----:B------:R-:W2:Y:S04]  /*18310*/  LDL.LU R38, [R1+0x11d0] ;  /* 0x0011d00001267983 */ /* 0x000ea80000300800 */
[----:B----4-:R-:W4:Y:S04]  /*18320*/  @!P0 LDG.E.U8 R5, desc[UR40][R2.64] ;  /* 0x0000002802058981 */ /* 0x010f28000c1e1100 */
[----:B----4-:R0:W-:Y:S04]  /*18330*/  STL [R1+0x930], R5 ;  /* 0x0009300501007387 */ /* 0x0101e80000100800 */
[----:B0-----:R-:W4:Y:S04]  /*18340*/  LDL.LU R5, [R1+0x1c64] ;  /* 0x001c640001057983 */ /* 0x001f280000300800 */
[----:B------:R-:W3:Y:S04]  /*18350*/  LDL R2, [R1+0xa1c] ;  /* 0x000a1c0001027983 */ /* 0x000ee80000100800 */
[----:B------:R-:W3:Y:S01]  /*18360*/  LDL R3, [R1+0xe18] ;  /* 0x000e180001037983 */ /* 0x000ee20000100800 */
[----:B--2---:R-:W-:-:S02]  /*18370*/  PRMT R60, RZ, 0x7610, R60 ;  /* 0x00007610ff3c7816 */ /* 0x004fc4000000003c */
[----:B---3--:R-:W-:-:S04]  /*18380*/  @!P0 LOP3.LUT R3, R3, R2, RZ, 0x3c, !PT ;  /* 0x0000000203038212 */ /* 0x008fc800078e3cff */
[----:B------:R-:W-:-:S04]  /*18390*/  @!P0 LOP3.LUT R2, R3, R2, RZ, 0x3c, !PT ;  /* 0x0000000203028212 */ /* 0x000fc800078e3cff */
[----:B------:R-:W-:-:S05]  /*183a0*/  @!P0 LOP3.LUT R3, R3, R2, RZ, 0x3c, !PT ;  /* 0x0000000203038212 */ /* 0x000fca00078e3cff */
[----:B------:R-:W2:Y:S04]  /*183b0*/  @!P0 LDG.E.U8 R60, desc[UR40][R2.64] ;  /* 0x00000028023c8981 */ /* 0x000ea8000c1e1100 */
[----:B--2---:R0:W-:Y:S04]  /*183c0*/  STL [R1+0x92c], R60 ;  /* 0x00092c3c01007387 */ /* 0x0041e80000100800 */
[----:B0-----:R-:W2:Y:S04]  /*183d0*/  LDL.LU R60, [R1+0x1c60] ;  /* 0x001c6000013c7983 */ /* 0x001ea80000300800 */
[----:B------:R-:W3:Y:S04]  /*183e0*/  LDL R2, [R1+0xe14] ;  /* 0x000e140001027983 */ /* 0x000ee80000100800 */
[----:B------:R-:W3:Y:S01]  /*183f0*/  LDL R3, [R1+0x119c] ;  /* 0x00119c0001037983 */ /* 0x000ee20000100800 */
[----:B------:R-:W-:-:S02]  /*18400*/  PRMT R0, RZ, 0x7610, R0 ;  /* 0x00007610ff007816 */ /* 0x000fc40000000000 */
[----:B---3--:R-:W-:-:S04]  /*18410*/  @!P0 LOP3.LUT R3, R3, R2, RZ, 0x3c, !PT ;  /* 0x0000000203038212 */ /* 0x008fc800078e3cff */
[----:B------:R-:W-:-:S04]  /*18420*/  @!P0 LOP3.LUT R2, R3, R2, RZ, 0x3c, !PT ;  /* 0x0000000203028212 */ /* 0x000fc800078e3cff */
[----:B------:R-:W-:-:S05]  /*18430*/  @!P0 LOP3.LUT R3, R3, R2, RZ, 0x3c, !PT ;  /* 0x0000000203038212 */ /* 0x000fca00078e3cff */
[----:B------:R-:W3:Y:S04]  /*18440*/  @!P0 LDG.E.U8 R0, desc[UR40][R2.64] ;  /* 0x0000002802008981 */ /* 0x000ee8000c1e1100 */
[----:B---3--:R0:W-:Y:S04]  /*18450*/  STL [R1+0x928], R0 ;  /* 0x0009280001007387 */ /* 0x0081e80000100800 */
[----:B0-----:R-:W3:Y:S04]  /*18460*/  LDL.LU R0, [R1+0x1c5c] ;  /* 0x001c5c0001007983 */ /* 0x001ee80000300800 */
        /* <DEDUP_REMOVED lines=618> */
[----:B------:R-:W2:Y:S01]  /*1ab10*/  @!P0 LDG.E.U8 R60, desc[UR40][R2.64] ;  /* 0x00000028023c8981 */ /* 0x000ea2000c1e1100 */
[----:B------:R-:W-:-:S05]  /*1ab20*/  PRMT R0, RZ, 0x7610, R0 ;  /* 0x00007610ff007816 */ /* 0x000fca0000000000 */
[----:B------:R0:W-:Y:S04]  /*1ab30*/  STL.S16 [R1+0x14], R0 ;  /* 0x0000140001007387 */ /* 0x0001e80000100600 */
[----:B0-----:R-:W3:Y:S04]  /*1ab40*/  LDL.LU R0, [R1+0x1b48] ;  /* 0x001b480001007983 */ /* 0x001ee80000300800 */
[----:B------:R-:W3:Y:S04]  /*1ab50*/  LDL R2, [R1+0xf80] ;  /* 0x000f800001027983 */ /* 0x000ee80000100800 */
[----:B------:R-:W3:Y:S04]  /*1ab60*/  LDL R3, [R1+0xf84] ;  /* 0x000f840001037983 */ /* 0x000ee80000100800 */
[----:B--2---:R0:W-:Y:S04]  /*1ab70*/  STL [R1+0x1ac4], R60 ;  /* 0x001ac43c01007387 */ /* 0x0041e80000100800 */
[----:B0-----:R-:W2:Y:S01]  /*1ab80*/  LDL.LU R60, [R1+0x14] ;  /* 0x00001400013c7983 */ /* 0x001ea20000300800 */
[----:B---3--:R-:W-:-:S04]  /*1ab90*/  @!P0 LOP3.LUT R3, R3, R2, RZ, 0x3c, !PT ;  /* 0x0000000203038212 */ /* 0x008fc800078e3cff */
[----:B------:R-:W-:-:S04]  /*1aba0*/  @!P0 LOP3.LUT R2, R3, R2, RZ, 0x3c, !PT ;  /* 0x0000000203028212 */ /* 0x000fc800078e3cff */
[----:B------:R-:W-:-:S05]  /*1abb0*/  @!P0 LOP3.LUT R3, R3, R2, RZ, 0x3c, !PT ;  /* 0x0000000203038212 */ /* 0x000fca00078e3cff */
[----:B--2---:R-:W2:Y:S04]  /*1abc0*/  @!P0 LDG.E.U8 R60, desc[UR40][R2.64] ;  /* 0x00000028023c8981 */ /* 0x004ea8000c1e1100 */
[----:B------:R-:W3:Y:S04]  /*1abd0*/  LDL R2, [R1+0xf78] ;  /* 0x000f780001027983 */ /* 0x000ee80000100800 */
[----:B------:R-:W3:Y:S01]  /*1abe0*/  LDL R3, [R1+0xf7c] ;  /* 0x000f7c0001037983 */ /* 0x000ee20000100800 */
[----:B------:R-:W-:-:S03]  /*1abf0*/  PRMT R39, RZ, 0x7610, R39 ;  /* 0x00007610ff277816 */ /* 0x000fc60000000027 */
[----:B--2---:R0:W-:Y:S01]  /*1ac00*/  STL [R1+0x1ad8], R60 ;  /* 0x001ad83c01007387 */ /* 0x0041e20000100800 */
[----:B------:R-:W-:-:S03]  /*1ac10*/  PRMT R59, RZ, 0x7610, R59 ;  /* 0x00007610ff3b7816 */ /* 0x000fc6000000003b */
[----:B0-----:R-:W2:Y:S01]  /*1ac20*/  LDL R60, [R1+0xf64] ;  /* 0x000f6400013c7983 */ /* 0x001ea20000100800 */
[----:B---3--:R-:W-:-:S04]  /*1ac30*/  @!P0 LOP3.LUT R3, R3, R2, RZ, 0x3c, !PT ;  /* 0x0000000203038212 */ /* 0x008fc800078e3cff */
[----:B------:R-:W-:-:S04]  /*1ac40*/  @!P0 LOP3.LUT R2, R3, R2, RZ, 0x3c, !PT ;  /* 0x0000000203028212 */ /* 0x000fc800078e3cff */
[----:B------:R-:W-:-:S05]  /*1ac50*/  @!P0 LOP3.LUT R3, R3, R2, RZ, 0x3c, !PT ;  /* 0x0000000203038212 */ /* 0x000fca00078e3cff */
[----:B------:R-:W3:Y:S04]  /*1ac60*/  @!P0 LDG.E.U8 R39, desc[UR40][R2.64] ;  /* 0x0000002802278981 */ /* 0x000ee8000c1e1100 */
[----:B------:R-:W2:Y:S04]  /*1ac70*/  LDL R2, [R1+0xf70] ;  /* 0x000f700001027983 */ /* 0x000ea80000100800 */
[----:B------:R-:W2:Y:S04]  /*1ac80*/  LDL R3, [R1+0xf74] ;  /* 0x000f740001037983 */ /* 0x000ea80000100800 */
[----:B---3--:R0:W-:Y:S01]  /*1ac90*/  STL [R1+0x1adc], R39 ;  /* 0x001adc2701007387 */ /* 0x0081e20000100800 */
[----:B------:R-:W-:-:S03]  /*1aca0*/  PRMT R58, RZ, 0x7610, R58 ;  /* 0x00007610ff3a7816 */ /* 0x000fc6000000003a */
[----:B0-----:R-:W3:Y:S01]  /*1acb0*/  LDL R39, [R1+0xf5c] ;  /* 0x000f5c0001277983 */ /* 0x001ee20000100800 */
[----:B--2---:R-:W-:-:S04]  /*1acc0*/  @!P0 LOP3.LUT R3, R3, R2, RZ, 0x3c, !PT ;  /* 0x0000000203038212 */ /* 0x004fc800078e3cff */
[----:B------:R-:W-:-:S04]  /*1acd0*/  @!P0 LOP3.LUT R2, R3, R2, RZ, 0x3c, !PT ;  /* 0x0000000203028212 */ /* 0x000fc800078e3cff */
[----:B------:R-:W-:-:S05]  /*1ace0*/  @!P0 LOP3.LUT R3, R3, R2, RZ, 0x3c, !PT ;  /* 0x0000000203038212 */ /* 0x000fca00078e3cff */
[----:B------:R0:W2:Y:S04]  /*1acf0*/  @!P0 LDG.E.U8 R59, desc[UR40][R2.64] ;  /* 0x00000028023b8981 */ /* 0x0000a8000c1e1100 */
[----:B------:R-:W0:Y:S04]  /*1ad00*/  LDL R2, [R1+0xf68] ;  /* 0x000f680001027983 */ /* 0x000e280000100800 */
[----:B------:R-:W0:Y:S02]  /*1ad10*/  LDL R3, [R1+0xf6c] ;  /* 0x000f6c0001037983 */ /* 0x000e240000100800 */
[----:B0-----:R-:W-:-:S04]  /*1ad20*/  @!P0 LOP3.LUT R3, R3, R2, RZ, 0x3c, !PT ;  /* 0x0000000203038212 */ /* 0x001fc800078e3cff */
[----:B------:R-:W-:-:S04]  /*1ad30*/  @!P0 LOP3.LUT R2, R3, R2, RZ, 0x3c, !PT ;  /* 0x0000000203028212 */ /* 0x000fc800078e3cff */
[----:B------:R-:W-:Y:S01]  /*1ad40*/  @!P0 LOP3.LUT R3, R3, R2, RZ, 0x3c, !PT ;  /* 0x0000000203038212 */ /* 0x000fe200078e3cff */
[----:B--2---:R0:W-:Y:S04]  /*1ad50*/  STL [R1+0x1ae0], R59 ;  /* 0x001ae03b01007387 */ /* 0x0041e80000100800 */
[----:B------:R1:W2:Y:S01]  /*1ad60*/  @!P0 LDG.E.U8 R58, desc[UR40][R2.64] ;  /* 0x00000028023a8981 */ /* 0x0002a2000c1e1100 */
[----:B------:R-:W-:-:S03]  /*1ad70*/  PRMT R57, RZ, 0x7610, R57 ;  /* 0x00007610ff397816 */ /* 0x000fc60000000039 */
[----:B0-----:R-:W3:Y:S04]  /*1ad80*/  LDL R59, [R1+0xf54] ;  /* 0x000f5400013b7983 */ /* 0x001ee80000100800 */
[----:B------:R-:W3:Y:S01]  /*1ad90*/  LDL R3, [R1+0xf60] ;  /* 0x000f600001037983 */ /* 0x000ee20000100800 */
[----:B-1----:R-:W-:-:S03]  /*1ada0*/  @!P0 IMAD.MOV.U32 R2, RZ, RZ, R60 ;  /* 0x000000ffff028224 */ /* 0x002fc600078e003c */
[----:B--2---:R0:W-:Y:S01]  /*1adb0*/  STL [R1+0x1ae4], R58 ;  /* 0x001ae43a01007387 */ /* 0x0041e20000100800 */
[----:B------:R-:W-:-:S03]  /*1adc0*/  PRMT R56, RZ, 0x7610, R56 ;  /* 0x00007610ff387816 */ /* 0x000fc60000000038 */
[----:B------:R-:W2:Y:S04]  /*1add0*/  LDL R60, [R1+0xf40] ;  /* 0x000f4000013c7983 */ /* 0x000ea80000100800 */
[----:B---3--:R1:W3:Y:S04]  /*1ade0*/  @!P0 LDG.E.U8 R57, desc[UR40][R2.64] ;  /* 0x0000002802398981 */ /* 0x0082e8000c1e1100 */
[----:B0-----:R-:W2:Y:S04]  /*1adf0*/  LDL R58, [R1+0xf44] ;  /* 0x000f4400013a7983 */ /* 0x001ea80000100800 */
[----:B------:R-:W2:Y:S01]  /*1ae00*/  LDL R3, [R1+0xf58] ;  /* 0x000f580001037983 */ /* 0x000ea20000100800 */
[----:B-1----:R-:W-:-:S03]  /*1ae10*/  @!P0 IMAD.MOV.U32 R2, RZ, RZ, R39 ;  /* 0x000000ffff028224 */ /* 0x002fc600078e0027 */
[----:B---3--:R0:W-:Y:S01]  /*1ae20*/  STL [R1+0x1ac8], R57 ;  /* 0x001ac83901007387 */ /* 0x0081e20000100800 */
[----:B------:R-:W-:-:S03]  /*1ae30*/  PRMT R55, RZ, 0x7610, R55 ;  /* 0x00007610ff377816 */ /* 0x000fc60000000037 */
[----:B------:R-:W3:Y:S04]  /*1ae40*/  LDL R39, [R1+0xf3c] ;  /* 0x000f3c0001277983 */ /* 0x000ee80000100800 */
[----:B--2---:R1:W2:Y:S04]  /*1ae50*/  @!P0 LDG.E.U8 R56, desc[UR40][R2.64] ;  /* 0x0000002802388981 */ /* 0x0042a8000c1e1100 */
        /* <DEDUP_REMOVED lines=8> */
[----:B------:R-:W1:Y:S04]  /*1aee0*/  LDL R2, [R1+0xf48] ;  /* 0x000f480001027983 */ /* 0x000e680000100800 */
[----:B------:R-:W1:Y:S01]  /*1aef0*/  LDL R3, [R1+0xf4c] ;  /* 0x000f4c0001037983 */ /* 0x000e620000100800 */
[----:B------:R-:W-:-:S02]  /*1af00*/  PRMT R53, RZ, 0x7610, R53 ;  /* 0x00007610ff357816 */ /* 0x000fc40000000035 */
[----:B------:R-:W-:Y:S02]  /*1af10*/  PRMT R52, RZ, 0x7610, R52 ;  /* 0x00007610ff347816 */ /* 0x000fe40000000034 */
[----:B-1----:R-:W-:-:S04]  /*1af20*/  @!P0 LOP3.LUT R3, R3, R2, RZ, 0x3c, !PT ;  /* 0x0000000203038212 */ /* 0x002fc800078e3cff */
[----:B------:R-:W-:-:S04]  /*1af30*/  @!P0 LOP3.LUT R2, R3, R2, RZ, 0x3c, !PT ;  /* 0x0000000203028212 */ /* 0x000fc800078e3cff */
[----:B------:R-:W-:-:S05]  /*1af40*/  @!P0 LOP3.LUT R3, R3, R2, RZ, 0x3c, !PT ;  /* 0x0000000203038212 */ /* 0x000fca00078e3cff */
[----:B------:R0:W4:Y:S02]  /*1af50*/  @!P0 LDG.E.U8 R54, desc[UR40][R2.64] ;  /* 0x0000002802368981 */ /* 0x000124000c1e1100 */
[----:B0-----:R-:W-:Y:S02]  /*1af60*/  @!P0 IMAD.MOV.U32 R2, RZ, RZ, R58 ;  /* 0x000000ffff028224 */ /* 0x001fe400078e003a */
[----:B------:R-:W-:-:S05]  /*1af70*/  @!P0 IMAD.MOV.U32 R3, RZ, RZ, R60 ;  /* 0x000000ffff038224 */ /* 0x000fca00078e003c */
[----:B------:R0:W4:Y:S02]  /*1af80*/  @!P0 LDG.E.U8 R53, desc[UR40][R2.64] ;  /* 0x0000002802358981 */ /* 0x000124000c1e1100 */
[----:B0-----:R-:W-:Y:S02]  /*1af90*/  @!P0 IMAD.MOV.U32 R2, RZ, RZ, R39 ;  /* 0x000000ffff028224 */ /* 0x001fe400078e0027 */
[----:B------:R-:W-:-:S05]  /*1afa0*/  @!P0 IMAD.MOV.U32 R3, RZ, RZ, R57 ;  /* 0x000000ffff038224 */ /* 0x000fca00078e0039 */
[----:B------:R2:W4:Y:S01]  /*1afb0*/  @!P0 LDG.E.U8 R52, desc[UR40][R2.64] ;  /* 0x0000002802348981 */ /* 0x000522000c1e1100 */
[----:B------:R-:W-:-:S03]  /*1afc0*/  PRMT R51, RZ, 0x7610, R51 ;  /* 0x00007610ff337816 */ /* 0x000fc60000000033 */
[----:B---3--:R-:W-:Y:S01]  /*1afd0*/  STL [R1+0x1ad0], R55 ;  /* 0x001ad03701007387 */ /* 0x008fe20000100800 */
[----:B--2---:R-:W-:Y:S02]  /*1afe0*/  @!P0 IMAD.MOV.U32 R2, RZ, RZ, R56 ;  /* 0x000000ffff028224 */ /* 0x004fe400078e0038 */
[----:B------:R-:W-:-:S05]  /*1aff0*/  @!P0 IMAD.MOV.U32 R3, RZ, RZ, R59 ;  /* 0x000000ffff038224 */ /* 0x000fca00078e003b */
[----:B------:R-:W2:Y:S04]  /*1b000*/  @!P0 LDG.E.U8 R51, desc[UR40][R2.64] ;  /* 0x0000002802338981 */ /* 0x000ea8000c1e1100 */
[----:B----4-:R0:W-:Y:S04]  /*1b010*/  STL [R1+0x1ad4], R54 ;  /* 0x001ad43601007387 */ /* 0x0101e80000100800 */
[----:B------:R-:W3:Y:S04]  /*1b020*/  LDL R58, [R1+0xf28] ;  /* 0x000f2800013a7983 */ /* 0x000ee80000100800 */
[----:B0-----:R-:W4:Y:S04]  /*1b030*/  LDL R54, [R1+0xf2c] ;  /* 0x000f2c0001367983 */ /* 0x001f280000100800 */
[----:B------:R0:W-:Y:S04]  /*1b040*/  STL [R1+0x1ae8], R53 ;  /* 0x001ae83501007387 */ /* 0x0001e80000100800 */
[----:B------:R-:W4:Y:S04]  /*1b050*/  LDL R57, [R1+0xf20] ;  /* 0x000f200001397983 */ /* 0x000f280000100800 */
[----:B------:R-:W4:Y:S04]  /*1b060*/  LDL R39, [R1+0xf24] ;  /* 0x000f240001277983 */ /* 0x000f280000100800 */
[----:B------:R1:W-:Y:S04]  /*1b070*/  STL [R1+0x1aec], R52 ;  /* 0x001aec3401007387 */ /* 0x0003e80000100800 */
[----:B------:R-:W4:Y:S04]  /*1b080*/  LDL R56, [R1+0xf18] ;  /* 0x000f180001387983 */ /* 0x000f280000100800 */
[----:B------:R-:W4:Y:S04]  /*1b090*/  LDL R55, [R1+0xf1c] ;  /* 0x000f1c0001377983 */ /* 0x000f280000100800 */
[----:B0-----:R-:W4:Y:S01]  /*1b0a0*/  LDL R53, [R1+0xf00] ;  /* 0x000f000001357983 */ /* 0x001f220000100800 */
[----:B------:R-:W-:-:S03]  /*1b0b0*/  PRMT R50, RZ, 0x7610, R50 ;  /* 0x00007610ff327816 */ /* 0x000fc60000000032 */
[----:B-1----:R-:W4:Y:S04]  /*1b0c0*/  LDL R52, [R1+0xf04] ;  /* 0x000f040001347983 */ /* 0x002f280000100800 */
[----:B--2---:R0:W-:Y:S04]  /*1b0d0*/  STL [R1+0x1af0], R51 ;  /* 0x001af03301007387 */ /* 0x0041e80000100800 */
[----:B0-----:R-:W2:Y:S01]  /*1b0e0*/  LDL R51, [R1+0xefc] ;  /* 0x000efc0001337983 */ /* 0x001ea20000100800 */
[----:B------:R-:W-:Y:S02]  /*1b0f0*/  PRMT R49, RZ, 0x7610, R49 ;  /* 0x00007610ff317816 */ /* 0x000fe40000000031 */
[----:B------:R-:W-:Y:S01]  /*1b100*/  PRMT R48, RZ, 0x7610, R48 ;  /* 0x00007610ff307816 */ /* 0x000fe20000000030 */
[----:B---3--:R-:W-:-:S02]  /*1b110*/  @!P0 IMAD.MOV.U32 R3, RZ, RZ, R58 ;  /* 0x000000ffff038224 */ /* 0x008fc400078e003a */
[----:B----4-:R-:W-:Y:S02]  /*1b120*/  @!P0 IMAD.MOV.U32 R2, RZ, RZ, R54 ;  /* 0x000000ffff028224 */ /* 0x010fe400078e0036 */
[----:B------:R-:W3:Y:S04]  /*1b130*/  LDL R54, [R1+0xef8] ;  /* 0x000ef80001367983 */ /* 0x000ee80000100800 */
[----:B------:R0:W4:Y:S02]  /*1b140*/  @!P0 LDG.E.U8 R50, desc[UR40][R2.64] ;  /* 0x0000002802328981 */ /* 0x000124000c1e1100 */
[----:B0-----:R-:W-:Y:S02]  /*1b150*/  @!P0 IMAD.MOV.U32 R2, RZ, RZ, R39 ;  /* 0x000000ffff028224 */ /* 0x001fe400078e0027 */
[----:B------:R-:W-:-:S05]  /*1b160*/  @!P0 IMAD.MOV.U32 R3, RZ, RZ, R57 ;  /* 0x000000ffff038224 */ /* 0x000fca00078e0039 */
[----:B------:R0:W4:Y:S02]  /*1b170*/  @!P0 LDG.E.U8 R49, desc[UR40][R2.64] ;  /* 0x0000002802318981 */ /* 0x000124000c1e1100 */
[----:B0-----:R-:W-:Y:S02]  /*1b180*/  @!P0 IMAD.MOV.U32 R2, RZ, RZ, R55 ;  /* 0x000000ffff028224 */ /* 0x001fe400078e0037 */
[----:B------:R-:W-:-:S05]  /*1b190*/  @!P0 IMAD.MOV.U32 R3, RZ, RZ, R56 ;  /* 0x000000ffff038224 */ /* 0x000fca00078e0038 */
[----:B------:R0:W4:Y:S01]  /*1b1a0*/  @!P0 LDG.E.U8 R48, desc[UR40][R2.64] ;  /* 0x0000002802308981 */ /* 0x000122000c1e1100 */
[----:B------:R-:W-:Y:S02]  /*1b1b0*/  PRMT R47, RZ, 0x7610, R47 ;  /* 0x00007610ff2f7816 */ /* 0x000fe4000000002f */
[----:B------:R-:W-:Y:S01]  /*1b1c0*/  PRMT R46, RZ, 0x7610, R46 ;  /* 0x00007610ff2e7816 */ /* 0x000fe2000000002e */
[----:B0-----:R-:W-:Y:S02]  /*1b1d0*/  @!P0 IMAD.MOV.U32 R2, RZ, RZ, R52 ;  /* 0x000000ffff028224 */ /* 0x001fe400078e0034 */
[----:B------:R-:W-:-:S05]  /*1b1e0*/  @!P0 IMAD.MOV.U32 R3, RZ, RZ, R53 ;  /* 0x000000ffff038224 */ /* 0x000fca00078e0035 */
[----:B------:R2:W4:Y:S02]  /*1b1f0*/  @!P0 LDG.E.U8 R47, desc[UR40][R2.64] ;  /* 0x00000028022f8981 */ /* 0x000524000c1e1100 */
[----:B--2---:R-:W-:Y:S02]  /*1b200*/  @!P0 IMAD.MOV.U32 R2, RZ, RZ, R51 ;  /* 0x000000ffff028224 */ /* 0x004fe400078e0033 */
[----:B---3--:R-:W-:Y:S01]  /*1b210*/  @!P0 IMAD.MOV.U32 R3, RZ, RZ, R54 ;  /* 0x000000ffff038224 */ /* 0x008fe200078e0036 */
[----:B----4-:R0:W-:Y:S04]  /*1b220*/  STL [R1+0x1af4], R50 ;  /* 0x001af43201007387 */ /* 0x0101e80000100800 */
[----:B------:R-:W2:Y:S04]  /*1b230*/  LDL R39, [R1+0xef4] ;  /* 0x000ef40001277983 */ /* 0x000ea80000100800 */
[----:B------:R-:W3:Y:S04]  /*1b240*/  @!P0 LDG.E.U8 R46, desc[UR40][R2.64] ;  /* 0x00000028022e8981 */ /* 0x000ee8000c1e1100 */
[----:B0-----:R-:W4:Y:S04]  /*1b250*/  LDL R50, [R1+0xef0] ;  /* 0x000ef00001327983 */ /* 0x001f280000100800 */
[----:B------:R-:W-:Y:S04]  /*1b260*/  STL [R1+0x1af8], R49 ;  /* 0x001af83101007387 */ /* 0x000fe80000100800 */
[----:B------:R-:W-:Y:S04]  /*1b270*/  STL [R1+0x1afc], R48 ;  /* 0x001afc3001007387 */ /* 0x000fe80000100800 */
[----:B------:R-:W4:Y:S04]  /*1b280*/  LDL R53, [R1+0xee8] ;  /* 0x000ee80001357983 */ /* 0x000f280000100800 */
[----:B------:R-:W4:Y:S04]  /*1b290*/  LDL R52, [R1+0xeec] ;  /* 0x000eec0001347983 */ /* 0x000f280000100800 */
[----:B------:R0:W-:Y:S04]  /*1b2a0*/  STL [R1+0x1b00], R47 ;  /* 0x001b002f01007387 */ /* 0x0001e80000100800 */
[----:B------:R-:W4:Y:S04]  /*1b2b0*/  LDL R51, [R1+0xec0] ;  /* 0x000ec00001337983 */ /* 0x000f280000100800 */
[----:B0-----:R-:W4:Y:S01]  /*1b2c0*/  LDL R47, [R1+0xec4] ;  /* 0x000ec400012f7983 */ /* 0x001f220000100800 */
[----:B------:R-:W-:-:S02]  /*1b2d0*/  PRMT R45, RZ, 0x7610, R45 ;  /* 0x00007610ff2d7816 */ /* 0x000fc4000000002d */
[----:B------:R-:W-:Y:S01]  /*1b2e0*/  PRMT R44, RZ, 0x7610, R44 ;  /* 0x00007610ff2c7816 */ /* 0x000fe2000000002c */
[----:B---3--:R0:W-:Y:S04]  /*1b2f0*/  STL [R1+0x1b04], R46 ;  /* 0x001b042e01007387 */ /* 0x0081e80000100800 */
[----:B------:R-:W3:Y:S01]  /*1b300*/  LDL R49, [R1+0xebc] ;  /* 0x000ebc0001317983 */ /* 0x000ee20000100800 */
[----:B--2---:R-:W-:-:S03]  /*1b310*/  @!P0 IMAD.MOV.U32 R2, RZ, RZ, R39 ;  /* 0x000000ffff028224 */ /* 0x004fc600078e0027 */
[----:B------:R-:W2:Y:S01]  /*1b320*/  LDL R48, [R1+0xeb0] ;  /* 0x000eb00001307983 */ /* 0x000ea20000100800 */
[----:B----4-:R-:W-:-:S03]  /*1b330*/  @!P0 IMAD.MOV.U32 R3, RZ, RZ, R50 ;  /* 0x000000ffff038224 */ /* 0x010fc600078e0032 */
[----:B------:R-:W4:Y:S04]  /*1b340*/  LDL R39, [R1+0xeb4] ;  /* 0x000eb40001277983 */ /* 0x000f280000100800 */
[----:B------:R-:W2:Y:S04]  /*1b350*/  LDL R50, [R1+0xeb8] ;  /* 0x000eb80001327983 */ /* 0x000ea80000100800 */
[----:B------:R1:W4:Y:S02]  /*1b360*/  @!P0 LDG.E.U8 R45, desc[UR40][R2.64] ;  /* 0x00000028022d8981 */ /* 0x000324000c1e1100 */
[----:B-1----:R-:W-:-:S02]  /*1b370*/  @!P0 IMAD.MOV.U32 R3, RZ, RZ, R53 ;  /* 0x000000ffff038224 */ /* 0x002fc400078e0035 */
[----:B------:R-:W-:-:S05]  /*1b380*/  @!P0 IMAD.MOV.U32 R2, RZ, RZ, R52 ;  /* 0x000000ffff028224 */ /* 0x000fca00078e0034 */
[----:B------:R1:W4:Y:S01]  /*1b390*/  @!P0 LDG.E.U8 R44, desc[UR40][R2.64] ;  /* 0x00000028022c8981 */ /* 0x000322000c1e1100 */
[----:B------:R-:W-:Y:S02]  /*1b3a0*/  PRMT R43, RZ, 0x7610, R43 ;  /* 0x00007610ff2b7816 */ /* 0x000fe4000000002b */
[----:B------:R-:W-:Y:S01]  /*1b3b0*/  PRMT R42, RZ, 0x7610, R42 ;  /* 0x00007610ff2a7816 */ /* 0x000fe2000000002a */
[----:B-1----:R-:W-:Y:S02]  /*1b3c0*/  @!P0 IMAD.MOV.U32 R3, RZ, RZ, R51 ;  /* 0x000000ffff038224 */ /* 0x002fe400078e0033 */
[----:B------:R-:W-:-:S05]  /*1b3d0*/  @!P0 IMAD.MOV.U32 R2, RZ, RZ, R47 ;  /* 0x000000ffff028224 */ /* 0x000fca00078e002f */
[----:B------:R3:W4:Y:S01]  /*1b3e0*/  @!P0 LDG.E.U8 R43, desc[UR40][R2.64] ;  /* 0x00000028022b8981 */ /* 0x000722000c1e1100 */
[----:B------:R-:W-:Y:S01]  /*1b3f0*/  PRMT R41, RZ, 0x7610, R41 ;  /* 0x00007610ff297816 */ /* 0x000fe20000000029 */
[----:B---3--:R-:W-:Y:S02]  /*1b400*/  @!P0 IMAD.MOV.U32 R2, RZ, RZ, R49 ;  /* 0x000000ffff028224 */ /* 0x008fe400078e0031 */
[----:B--2---:R-:W-:-:S05]  /*1b410*/  @!P0 IMAD.MOV.U32 R3, RZ, RZ, R50 ;  /* 0x000000ffff038224 */ /* 0x004fca00078e0032 */
[----:B------:R1:W2:Y:S04]  /*1b420*/  @!P0 LDG.E.U8 R42, desc[UR40][R2.64] ;  /* 0x00000028022a8981 */ /* 0x0002a8000c1e1100 */
[----:B----4-:R3:W-:Y:S04]  /*1b430*/  STL [R1+0x1b08], R45 ;  /* 0x001b082d01007387 */ /* 0x0107e80000100800 */
[----:B0-----:R-:W4:Y:S01]  /*1b440*/  LDL R46, [R1+0xeac] ;  /* 0x000eac00012e7983 */ /* 0x001f220000100800 */
[----:B-1----:R-:W-:Y:S02]  /*1b450*/  @!P0 IMAD.MOV.U32 R2, RZ, RZ, R39 ;  /* 0x000000ffff028224 */ /* 0x002fe400078e0027 */
[----:B------:R-:W-:-:S05]  /*1b460*/  @!P0 IMAD.MOV.U32 R3, RZ, RZ, R48 ;  /* 0x000000ffff038224 */ /* 0x000fca00078e0030 */
[----:B------:R4:W4:Y:S04]  /*1b470*/  @!P0 LDG.E.U8 R41, desc[UR40][R2.64] ;  /* 0x0000002802298981 */ /* 0x000928000c1e1100 */
[----:B------:R0:W-:Y:S04]  /*1b480*/  STL [R1+0x1b0c], R44 ;  /* 0x001b0c2c01007387 */ /* 0x0001e80000100800 */
[----:B------:R-:W4:Y:S04]  /*1b490*/  LDL R47, [R1+0xea8] ;  /* 0x000ea800012f7983 */ /* 0x000f280000100800 */
[----:B---3--:R-:W3:Y:S04]  /*1b4a0*/  LDL R45, [R1+0xe80] ;  /* 0x000e8000012d7983 */ /* 0x008ee80000100800 */
[----:B0-----:R-:W3:Y:S04]  /*1b4b0*/  LDL R44, [R1+0xe84] ;  /* 0x000e8400012c7983 */ /* 0x001ee80000100800 */
[----:B------:R-:W-:Y:S01]  /*1b4c0*/  STL [R1+0x1b10], R43 ;  /* 0x001b102b01007387 */ /* 0x000fe20000100800 */
[----:B------:R-:W-:-:S02]  /*1b4d0*/  PRMT R40, RZ, 0x7610, R40 ;  /* 0x00007610ff287816 */ /* 0x000fc40000000028 */
[----:B------:R-:W-:Y:S01]  /*1b4e0*/  PRMT R37, RZ, 0x7610, R37 ;  /* 0x00007610ff257816 */ /* 0x000fe20000000025 */
[----:B--2---:R0:W-:Y:S04]  /*1b4f0*/  STL [R1+0x1b14], R42 ;  /* 0x001b142a01007387 */ /* 0x0041e80000100800 */
[----:B------:R-:W2:Y:S04]  /*1b500*/  LDL R50, [R1+0xe78] ;  /* 0x000e780001327983 */ /* 0x000ea80000100800 */
[----:B------:R-:W2:Y:S04]  /*1b510*/  LDL R39, [R1+0xe7c] ;  /* 0x000e7c0001277983 */ /* 0x000ea80000100800 */
[----:B------:R-:W2:Y:S01]  /*1b520*/  LDL R49, [R1+0xe70] ;  /* 0x000e700001317983 */ /* 0x000ea20000100800 */
[----:B----4-:R-:W-:-:S03]  /*1b530*/  @!P0 IMAD.MOV.U32 R2, RZ, RZ, R46 ;  /* 0x000000ffff028224 */ /* 0x010fc600078e002e */
[----:B0-----:R-:W4:Y:S04]  /*1b540*/  LDL R42, [R1+0xe74] ;  /* 0x000e7400012a7983 */ /* 0x001f280000100800 */
[----:B------:R-:W-:Y:S04]  /*1b550*/  STL [R1+0x1b18], R41 ;  /* 0x001b182901007387 */ /* 0x000fe80000100800 */
[----:B------:R-:W4:Y:S01]  /*1b560*/  LDL R48, [R1+0xe68] ;  /* 0x000e680001307983 */ /* 0x000f220000100800 */
[----:B------:R-:W-:-:S03]  /*1b570*/  @!P0 IMAD.MOV.U32 R3, RZ, RZ, R47 ;  /* 0x000000ffff038224 */ /* 0x000fc600078e002f */
[----:B------:R-:W4:Y:S04]  /*1b580*/  LDL R47, [R1+0xe6c] ;  /* 0x000e6c00012f7983 */ /* 0x000f280000100800 */
[----:B------:R3:W4:Y:S02]  /*1b590*/  @!P0 LDG.E.U8 R40, desc[UR40][R2.64] ;  /* 0x0000002802288981 */ /* 0x000724000c1e1100 */
[----:B---3--:R-:W-:Y:S02]  /*1b5a0*/  @!P0 IMAD.MOV.U32 R2, RZ, RZ, R44 ;  /* 0x000000ffff028224 */ /* 0x008fe400078e002c */
[----:B------:R-:W-:-:S05]  /*1b5b0*/  @!P0 IMAD.MOV.U32 R3, RZ, RZ, R45 ;  /* 0x000000ffff038224 */ /* 0x000fca00078e002d */
[----:B------:R2:W3:Y:S01]  /*1b5c0*/  @!P0 LDG.E.U8 R37, desc[UR40][R2.64] ;  /* 0x0000002802258981 */ /* 0x0004e2000c1e1100 */
[----:B------:R-:W-:Y:S02]  /*1b5d0*/  PRMT R36, RZ, 0x7610, R36 ;  /* 0x00007610ff247816 */ /* 0x000fe40000000024 */
[----:B------:R-:W-:Y:S02]  /*1b5e0*/  PRMT R35, RZ, 0x7610, R35 ;  /* 0x00007610ff237816 */ /* 0x000fe40000000023 */
[----:B------:R-:W-:Y:S01]  /*1b5f0*/  PRMT R34, RZ, 0x7610, R34 ;  /* 0x00007610ff227816 */ /* 0x000fe20000000022 */
[----:B--2---:R-:W-:Y:S02]  /*1b600*/  @!P0 IMAD.MOV.U32 R3, RZ, RZ, R50 ;  /* 0x000000ffff038224 */ /* 0x004fe400078e0032 */
[----:B------:R-:W-:-:S05]  /*1b610*/  @!P0 IMAD.MOV.U32 R2, RZ, RZ, R39 ;  /* 0x000000ffff028224 */ /* 0x000fca00078e0027 */
[----:B------:R4:W2:Y:S02]  /*1b620*/  @!P0 LDG.E.U8 R36, desc[UR40][R2.64] ;  /* 0x0000002802248981 */ /* 0x0008a4000c1e1100 */
[----:B----4-:R-:W-:Y:S02]  /*1b630*/  @!P0 IMAD.MOV.U32 R2, RZ, RZ, R42 ;  /* 0x000000ffff028224 */ /* 0x010fe400078e002a */
[----:B------:R-:W-:-:S05]  /*1b640*/  @!P0 IMAD.MOV.U32 R3, RZ, RZ, R49 ;  /* 0x000000ffff038224 */ /* 0x000fca00078e0031 */
[----:B------:R0:W4:Y:S04]  /*1b650*/  @!P0 LDG.E.U8 R35, desc[UR40][R2.64] ;  /* 0x0000002802238981 */ /* 0x000128000c1e1100 */
[----:B------:R1:W-:Y:S04]  /*1b660*/  STL [R1+0x1b1c], R40 ;  /* 0x001b1c2801007387 */ /* 0x0003e80000100800 */
[----:B------:R-:W4:Y:S04]  /*1b670*/  LDL R46, [R1+0xe40] ;  /* 0x000e4000012e7983 */ /* 0x000f280000100800 */
[----:B------:R-:W4:Y:S01]  /*1b680*/  LDL R45, [R1+0xe44] ;  /* 0x000e4400012d7983 */ /* 0x000f220000100800 */
[----:B0-----:R-:W-:-:S03]  /*1b690*/  @!P0 IMAD.MOV.U32 R2, RZ, RZ, R47 ;  /* 0x000000ffff028224 */ /* 0x001fc600078e002f */
[----:B------:R-:W4:Y:S01]  /*1b6a0*/  LDL R44, [R1+0xe38] ;  /* 0x000e3800012c7983 */ /* 0x000f220000100800 */
[----:B------:R-:W-:-:S03]  /*1b6b0*/  @!P0 IMAD.MOV.U32 R3, RZ, RZ, R48 ;  /* 0x000000ffff038224 */ /* 0x000fc600078e0030 */
[----:B------:R-:W4:Y:S04]  /*1b6c0*/  LDL R43, [R1+0xe3c] ;  /* 0x000e3c00012b7983 */ /* 0x000f280000100800 */
[----:B------:R0:W4:Y:S04]  /*1b6d0*/  @!P0 LDG.E.U8 R34, desc[UR40][R2.64] ;  /* 0x0000002802228981 */ /* 0x000128000c1e1100 */
[----:B---3--:R3:W-:Y:S04]  /*1b6e0*/  STL [R1+0x1b20], R37 ;  /* 0x001b202501007387 */ /* 0x0087e80000100800 */
[----:B-1----:R-:W4:Y:S04]  /*1b6f0*/  LDL R40, [R1+0xe34] ;  /* 0x000e340001287983 */ /* 0x002f280000100800 */
[----:B------:R-:W4:Y:S01]  /*1b700*/  LDL R39, [R1+0x11a4] ;  /* 0x0011a40001277983 */ /* 0x000f220000100800 */
[----:B------:R-:W-:-:S02]  /*1b710*/  PRMT R33, RZ, 0x7610, R33 ;  /* 0x00007610ff217816 */ /* 0x000fc40000000021 */
[----:B------:R-:W-:Y:S02]  /*1b720*/  PRMT R32, RZ, 0x7610, R32 ;  /* 0x00007610ff207816 */ /* 0x000fe40000000020 */
[----:B------:R-:W-:Y:S01]  /*1b730*/  PRMT R31, RZ, 0x7610, R31 ;  /* 0x00007610ff1f7816 */ /* 0x000fe2000000001f */
[----:B--2---:R1:W-:Y:S04]  /*1b740*/  STL [R1+0x1b24], R36 ;  /* 0x001b242401007387 */ /* 0x0043e80000100800 */
[----:B------:R-:W2:Y:S04]  /*1b750*/  LDL R42, [R1+0xe30] ;  /* 0x000e3000012a7983 */ /* 0x000ea80000100800 */
[----:B------:R-:W2:Y:S04]  /*1b760*/  LDL R41, [R1+0x11ac] ;  /* 0x0011ac0001297983 */ /* 0x000ea80000100800 */
[----:B----4-:R4:W-:Y:S04]  /*1b770*/  STL [R1+0x1b28], R35 ;  /* 0x001b282301007387 */ /* 0x0109e80000100800 */
[----:B---3--:R-:W3:Y:S04]  /*1b780*/  LDL R37, [R1+0xe1c] ;  /* 0x000e1c0001257983 */ /* 0x008ee80000100800 */
[----:B-1----:R-:W3:Y:S01]  /*1b790*/  LDL R36, [R1+0x11d4] ;  /* 0x0011d40001247983 */ /* 0x002ee20000100800 */
[----:B0-----:R-:W-:-:S02]  /*1b7a0*/  @!P0 IMAD.MOV.U32 R3, RZ, RZ, R46 ;  /* 0x000000ffff038224 */ /* 0x001fc400078e002e */
[----:B------:R-:W-:-:S05]  /*1b7b0*/  @!P0 IMAD.MOV.U32 R2, RZ, RZ, R45 ;  /* 0x000000ffff028224 */ /* 0x000fca00078e002d */
[----:B------:R0:W3:Y:S04]  /*1b7c0*/  @!P0 LDG.E.U8 R33, desc[UR40][R2.64] ;  /* 0x0000002802218981 */ /* 0x0000e8000c1e1100 */
[----:B------:R1:W-:Y:S04]  /*1b7d0*/  STL [R1+0x1b2c], R34 ;  /* 0x001b2c2201007387 */ /* 0x0003e80000100800 */
[----:B----4-:R-:W4:Y:S04]  /*1b7e0*/  LDL R35, [R1+0x11a0] ;  /* 0x0011a00001237983 */ /* 0x010f280000100800 */
[----:B-1----:R-:W4:Y:S01]  /*1b7f0*/  LDL R34, [R1+0x11f0] ;  /* 0x0011f00001227983 */ /* 0x002f220000100800 */
[----:B0-----:R-:W-:-:S02]  /*1b800*/  @!P0 IMAD.MOV.U32 R2, RZ, RZ, R43 ;  /* 0x000000ffff028224 */ /* 0x001fc400078e002b */
[----:B------:R-:W-:-:S05]  /*1b810*/  @!P0 IMAD.MOV.U32 R3, RZ, RZ, R44 ;  /* 0x000000ffff038224 */ /* 0x000fca00078e002c */
[----:B------:R0:W4:Y:S02]  /*1b820*/  @!P0 LDG.E.U8 R32, desc[UR40][R2.64] ;  /* 0x0000002802208981 */ /* 0x000124000c1e1100 */
[----:B0-----:R-:W-:Y:S02]  /*1b830*/  @!P0 IMAD.MOV.U32 R2, RZ, RZ, R39 ;  /* 0x000000ffff028224 */ /* 0x001fe400078e0027 */
[----:B------:R-:W-:-:S05]  /*1b840*/  @!P0 IMAD.MOV.U32 R3, RZ, RZ, R40 ;  /* 0x000000ffff038224 */ /* 0x000fca00078e0028 */
[----:B------:R2:W4:Y:S01]  /*1b850*/  @!P0 LDG.E.U8 R31, desc[UR40][R2.64] ;  /* 0x00000028021f8981 */ /* 0x000522000c1e1100 */
[----:B------:R-:W-:Y:S02]  /*1b860*/  PRMT R30, RZ, 0x7610, R30 ;  /* 0x00007610ff1e7816 */ /* 0x000fe4000000001e */
[----:B------:R-:W-:Y:S02]  /*1b870*/  PRMT R29, RZ, 0x7610, R29 ;  /* 0x00007610ff1d7816 */ /* 0x000fe4000000001d */
[----:B------:R-:W-:Y:S01]  /*1b880*/  PRMT R28, RZ, 0x7610, R28 ;  /* 0x00007610ff1c7816 */ /* 0x000fe2000000001c */
[----:B--2---:R-:W-:Y:S02]  /*1b890*/  @!P0 IMAD.MOV.U32 R3, RZ, RZ, R42 ;  /* 0x000000ffff038224 */ /* 0x004fe400078e002a */
[----:B------:R-:W-:-:S05]  /*1b8a0*/  @!P0 IMAD.MOV.U32 R2, RZ, RZ, R41 ;  /* 0x000000ffff028224 */ /* 0x000fca00078e0029 */
[----:B------:R3:W2:Y:S02]  /*1b8b0*/  @!P0 LDG.E.U8 R30, desc[UR40][R2.64] ;  /* 0x00000028021e8981 */ /* 0x0006a4000c1e1100 */
[----:B---3--:R-:W-:Y:S02]  /*1b8c0*/  @!P0 IMAD.MOV.U32 R3, RZ, RZ, R37 ;  /* 0x000000ffff038224 */ /* 0x008fe400078e0025 */
[----:B------:R-:W-:-:S05]  /*1b8d0*/  @!P0 IMAD.MOV.U32 R2, RZ, RZ, R36 ;  /* 0x000000ffff028224 */ /* 0x000fca00078e0024 */
[----:B------:R4:W3:Y:S04]  /*1b8e0*/  @!P0 LDG.E.U8 R29, desc[UR40][R2.64] ;  /* 0x00000028021d8981 */ /* 0x0008e8000c1e1100 */
[----:B------:R0:W-:Y:S04]  /*1b8f0*/  STL [R1+0x1b30], R33 ;  /* 0x001b302101007387 */ /* 0x0001e80000100800 */
[----:B------:R-:W3:Y:S01]  /*1b900*/  LDL R44, [R1+0x11a8] ;  /* 0x0011a800012c7983 */ /* 0x000ee20000100800 */
[----:B----4-:R-:W-:-:S03]  /*1b910*/  @!P0 IMAD.MOV.U32 R3, RZ, RZ, R35 ;  /* 0x000000ffff038224 */ /* 0x010fc600078e0023 */
[----:B0-----:R-:W4:Y:S01]  /*1b920*/  LDL R33, [R1+0x11ec] ;  /* 0x0011ec0001217983 */ /* 0x001f220000100800 */
[----:B------:R-:W-:-:S05]  /*1b930*/  @!P0 IMAD.MOV.U32 R2, RZ, RZ, R34 ;  /* 0x000000ffff028224 */ /* 0x000fca00078e0022 */
[----:B------:R0:W4:Y:S04]  /*1b940*/  @!P0 LDG.E.U8 R28, desc[UR40][R2.64] ;  /* 0x00000028021c8981 */ /* 0x000128000c1e1100 */
[----:B------:R-:W-:Y:S04]  /*1b950*/  STL [R1+0x1b34], R32 ;  /* 0x001b342001007387 */ /* 0x000fe80000100800 */
[----:B------:R-:W4:Y:S04]  /*1b960*/  LDL R40, [R1+0x11b0] ;  /* 0x0011b00001287983 */ /* 0x000f280000100800 */
[----:B------:R-:W4:Y:S04]  /*1b970*/  LDL R39, [R1+0x11e8] ;  /* 0x0011e80001277983 */ /* 0x000f280000100800 */
[----:B------:R1:W-:Y:S04]  /*1b980*/  STL [R1+0x1b38], R31 ;  /* 0x001b381f01007387 */ /* 0x0003e80000100800 */
[----:B------:R-:W4:Y:S04]  /*1b990*/  LDL R43, [R1+0xf10] ;  /* 0x000f1000012b7983 */ /* 0x000f280000100800 */
[----:B-1----:R-:W4:Y:S01]  /*1b9a0*/  LDL R31, [R1+0xf14] ;  /* 0x000f1400011f7983 */ /* 0x002f220000100800 */
[----:B------:R-:W-:-:S02]  /*1b9b0*/  PRMT R27, RZ, 0x7610, R27 ;  /* 0x00007610ff1b7816 */ /* 0x000fc4000000001b */
[----:B------:R-:W-:Y:S01]  /*1b9c0*/  PRMT R26, RZ, 0x7610, R26 ;  /* 0x00007610ff1a7816 */ /* 0x000fe2000000001a */
[----:B--2---:R1:W-:Y:S04]  /*1b9d0*/  STL [R1+0x1b3c], R30 ;  /* 0x001b3c1e01007387 */ /* 0x0043e80000100800 */
[----:B------:R-:W2:Y:S04]  /*1b9e0*/  LDL R42, [R1+0xf08] ;  /* 0x000f0800012a7983 */ /* 0x000ea80000100800 */
[----:B------:R-:W2:Y:S04]  /*1b9f0*/  LDL R41, [R1+0xf0c] ;  /* 0x000f0c0001297983 */ /* 0x000ea80000100800 */
[----:B------:R-:W2:Y:S04]  /*1ba00*/  LDL R37, [R1+0xee0] ;  /* 0x000ee00001257983 */ /* 0x000ea80000100800 */
[----:B------:R-:W2:Y:S04]  /*1ba10*/  LDL R36, [R1+0xee4] ;  /* 0x000ee40001247983 */ /* 0x000ea80000100800 */
[----:B---3--:R3:W-:Y:S04]  /*1ba20*/  STL [R1+0x1b40], R29 ;  /* 0x001b401d01007387 */ /* 0x0087e80000100800 */
[----:B------:R-:W2:Y:S04]  /*1ba30*/  LDL R35, [R1+0xed8] ;  /* 0x000ed80001237983 */ /* 0x000ea80000100800 */
[----:B------:R-:W2:Y:S01]  /*1ba40*/  LDL R34, [R1+0xedc] ;  /* 0x000edc0001227983 */ /* 0x000ea20000100800 */
[----:B0-----:R-:W-:-:S02]  /*1ba50*/  @!P0 IMAD.MOV.U32 R3, RZ, RZ, R44 ;  /* 0x000000ffff038224 */ /* 0x001fc400078e002c */
[----:B----4-:R-:W-:-:S05]  /*1ba60*/  @!P0 IMAD.MOV.U32 R2, RZ, RZ, R33 ;  /* 0x000000ffff028224 */ /* 0x010fca00078e0021 */
[----:B------:R0:W4:Y:S04]  /*1ba70*/  @!P0 LDG.E.U8 R27, desc[UR40][R2.64] ;  /* 0x00000028021b8981 */ /* 0x000128000c1e1100 */
[----:B------:R0:W-:Y:S04]  /*1ba80*/  STL [R1+0x1b44], R28 ;  /* 0x001b441c01007387 */ /* 0x0001e80000100800 */
[----:B------:R-:W4:Y:S04]  /*1ba90*/  LDL R33, [R1+0xed0] ;  /* 0x000ed00001217983 */ /* 0x000f280000100800 */
[----:B------:R-:W4:Y:S04]  /*1baa0*/  LDL R32, [R1+0xed4] ;  /* 0x000ed40001207983 */ /* 0x000f280000100800 */
[----:B-1----:R-:W4:Y:S04]  /*1bab0*/  LDL R30, [R1+0xea4] ;  /* 0x000ea400011e7983 */ /* 0x002f280000100800 */
[----:B---3--:R-:W3:Y:S01]  /*1bac0*/  LDL R29, [R1+0xe98] ;  /* 0x000e9800011d7983 */ /* 0x008ee20000100800 */
[----:B------:R-:W-:-:S02]  /*1bad0*/  PRMT R25, RZ, 0x7610, R25 ;  /* 0x00007610ff197816 */ /* 0x000fc40000000019 */
[----:B------:R-:W-:Y:S02]  /*1bae0*/  PRMT R24, RZ, 0x7610, R24 ;  /* 0x00007610ff187816 */ /* 0x000fe40000000018 */
[----:B------:R-:W-:Y:S02]  /*1baf0*/  PRMT R23, RZ, 0x7610, R23 ;  /* 0x00007610ff177816 */ /* 0x000fe40000000017 */
[----:B------:R-:W-:Y:S01]  /*1bb00*/  PRMT R22, RZ, 0x7610, R22 ;  /* 0x00007610ff167816 */ /* 0x000fe20000000016 */
[----:B0-----:R-:W-:Y:S02]  /*1bb10*/  @!P0 IMAD.MOV.U32 R2, RZ, RZ, R39 ;  /* 0x000000ffff028224 */ /* 0x001fe400078e0027 */
[----:B------:R-:W-:Y:S01]  /*1bb20*/  @!P0 IMAD.MOV.U32 R3, RZ, RZ, R40 ;  /* 0x000000ffff038224 */ /* 0x000fe200078e0028 */
[----:B------:R-:W3:Y:S04]  /*1bb30*/  LDL R39, [R1+0xecc] ;  /* 0x000ecc0001277983 */ /* 0x000ee80000100800 */
[----:B------:R-:W3:Y:S04]  /*1bb40*/  LDL R40, [R1+0xec8] ;  /* 0x000ec80001287983 */ /* 0x000ee80000100800 */
[----:B------:R0:W3:Y:S04]  /*1bb50*/  @!P0 LDG.E.U8 R26, desc[UR40][R2.64] ;  /* 0x00000028021a8981 */ /* 0x0000e8000c1e1100 */
[----:B------:R-:W3:Y:S01]  /*1bb60*/  LDL R28, [R1+0xe9c] ;  /* 0x000e9c00011c7983 */ /* 0x000ee20000100800 */
[----:B------:R-:W-:-:S02]  /*1bb70*/  PRMT R21, RZ, 0x7610, R21 ;  /* 0x00007610ff157816 */ /* 0x000fc40000000015 */
[----:B------:R-:W-:Y:S02]  /*1bb80*/  PRMT R20, RZ, 0x7610, R20 ;  /* 0x00007610ff147816 */ /* 0x000fe40000000014 */
[----:B------:R-:W-:Y:S01]  /*1bb90*/  PRMT R19, RZ, 0x7610, R19 ;  /* 0x00007610ff137816 */ /* 0x000fe20000000013 */
[----:B------:R-:W3:Y:S01]  /*1bba0*/  LDL R44, [R1+0xe48] ;  /* 0x000e4800012c7983 */ /* 0x000ee20000100800 */
[----:B0-----:R-:W-:-:S03]  /*1bbb0*/  @!P0 IMAD.MOV.U32 R2, RZ, RZ, R31 ;  /* 0x000000ffff028224 */ /* 0x001fc600078e001f */
[----:B------:R-:W3:Y:S01]  /*1bbc0*/  LDL R31, [R1+0xea0] ;  /* 0x000ea000011f7983 */ /* 0x000ee20000100800 */
[----:B------:R-:W-:-:S03]  /*1bbd0*/  @!P0 IMAD.MOV.U32 R3, RZ, RZ, R43 ;  /* 0x000000ffff038224 */ /* 0x000fc600078e002b */
[----:B------:R-:W3:Y:S04]  /*1bbe0*/  LDL R43, [R1+0xe4c] ;  /* 0x000e4c00012b7983 */ /* 0x000ee80000100800 */
[----:B------:R2:W3:Y:S02]  /*1bbf0*/  @!P0 LDG.E.U8 R25, desc[UR40][R2.64] ;  /* 0x0000002802198981 */ /* 0x0004e4000c1e1100 */
[----:B--2---:R-:W-:Y:S02]  /*1bc00*/  @!P0 IMAD.MOV.U32 R3, RZ, RZ, R42 ;  /* 0x000000ffff038224 */ /* 0x004fe400078e002a */
[----:B------:R-:W-:Y:S01]  /*1bc10*/  @!P0 IMAD.MOV.U32 R2, RZ, RZ, R41 ;  /* 0x000000ffff028224 */ /* 0x000fe200078e0029 */
[----:B------:R-:W2:Y:S04]  /*1bc20*/  LDL R42, [R1+0xe2c] ;  /* 0x000e2c00012a7983 */ /* 0x000ea80000100800 */
[----:B------:R-:W2:Y:S04]  /*1bc30*/  LDL R41, [R1+0x11b4] ;  /* 0x0011b40001297983 */ /* 0x000ea80000100800 */
[----:B------:R0:W2:Y:S02]  /*1bc40*/  @!P0 LDG.E.U8 R24, desc[UR40][R2.64] ;  /* 0x0000002802188981 */ /* 0x0000a4000c1e1100 */
[----:B0-----:R-:W-:-:S02]  /*1bc50*/  @!P0 IMAD.MOV.U32 R2, RZ, RZ, R36 ;  /* 0x000000ffff028224 */ /* 0x001fc400078e0024 */
        /* <DEDUP_REMOVED lines=9> */
[----:B----4-:R-:W-:-:S02]  /*1bcf0*/  @!P0 IMAD.MOV.U32 R2, RZ, RZ, R32 ;  /* 0x000000ffff028224 */ /* 0x010fc400078e0020 */
[----:B------:R-:W-:Y:S01]  /*1bd00*/  @!P0 IMAD.MOV.U32 R3, RZ, RZ, R33 ;  /* 0x000000ffff038224 */ /* 0x000fe200078e0021 */
[----:B------:R-:W4:Y:S04]  /*1bd10*/  LDL R32, [R1+0xe64] ;  /* 0x000e640001207983 */ /* 0x000f280000100800 */
[----:B------:R-:W4:Y:S04]  /*1bd20*/  LDL R33, [R1+0xe60] ;  /* 0x000e600001217983 */ /* 0x000f280000100800 */
[----:B------:R3:W4:Y:S02]  /*1bd30*/  @!P0 LDG.E.U8 R21, desc[UR40][R2.64] ;  /* 0x0000002802158981 */ /* 0x000724000c1e1100 */
[----:B---3--:R-:W-:-:S02]  /*1bd40*/  @!P0 IMAD.MOV.U32 R2, RZ, RZ, R39 ;  /* 0x000000ffff028224 */ /* 0x008fc400078e0027 */
[----:B------:R-:W-:Y:S01]  /*1bd50*/  @!P0 IMAD.MOV.U32 R3, RZ, RZ, R40 ;  /* 0x000000ffff038224 */ /* 0x000fe200078e0028 */
[----:B------:R-:W-:Y:S01]  /*1bd60*/  PRMT R18, RZ, 0x7610, R18 ;  /* 0x00007610ff127816 */ /* 0x000fe20000000012 */
[----:B------:R-:W3:Y:S04]  /*1bd70*/  LDL R40, [R1+0xe28] ;  /* 0x000e280001287983 */ /* 0x000ee80000100800 */
[----:B------:R0:W3:Y:S04]  /*1bd80*/  @!P0 LDG.E.U8 R20, desc[UR40][R2.64] ;  /* 0x0000002802148981 */ /* 0x0000e8000c1e1100 */
[----:B------:R-:W3:Y:S01]  /*1bd90*/  LDL R39, [R1+0x11bc] ;  /* 0x0011bc0001277983 */ /* 0x000ee20000100800 */
[----:B0-----:R-:W-:-:S02]  /*1bda0*/  @!P0 IMAD.MOV.U32 R2, RZ, RZ, R30 ;  /* 0x000000ffff028224 */ /* 0x001fc400078e001e */
[----:B------:R-:W-:Y:S01]  /*1bdb0*/  @!P0 IMAD.MOV.U32 R3, RZ, RZ, R31 ;  /* 0x000000ffff038224 */ /* 0x000fe200078e001f */
[----:B------:R-:W3:Y:S04]  /*1bdc0*/  LDL R30, [R1+0xe5c] ;  /* 0x000e5c00011e7983 */ /* 0x000ee80000100800 */
[----:B------:R-:W3:Y:S04]  /*1bdd0*/  LDL R31, [R1+0xe58] ;  /* 0x000e5800011f7983 */ /* 0x000ee80000100800 */
[----:B------:R0:W3:Y:S02]  /*1bde0*/  @!P0 LDG.E.U8 R19, desc[UR40][R2.64] ;  /* 0x0000002802138981 */ /* 0x0000e4000c1e1100 */
[----:B0-----:R-:W-:-:S02]  /*1bdf0*/  @!P0 IMAD.MOV.U32 R3, RZ, RZ, R29 ;  /* 0x000000ffff038224 */ /* 0x001fc400078e001d */
[----:B------:R-:W3:Y:S01]  /*1be00*/  LDL R29, [R1+0xe50] ;  /* 0x000e5000011d7983 */ /* 0x000ee20000100800 */
[----:B------:R-:W-:-:S03]  /*1be10*/  @!P0 IMAD.MOV.U32 R2, RZ, RZ, R28 ;  /* 0x000000ffff028224 */ /* 0x000fc600078e001c */
[----:B------:R-:W3:Y:S01]  /*1be20*/  LDL R28, [R1+0xe54] ;  /* 0x000e5400011c7983 */ /* 0x000ee20000100800 */
[----:B------:R-:W-:-:S03]  /*1be30*/  PRMT R17, RZ, 0x7610, R17 ;  /* 0x00007610ff117816 */ /* 0x000fc60000000011 */
[----:B------:R2:W3:Y:S01]  /*1be40*/  @!P0 LDG.E.U8 R18, desc[UR40][R2.64] ;  /* 0x0000002802128981 */ /* 0x0004e2000c1e1100 */
[----:B------:R-:W-:Y:S02]  /*1be50*/  PRMT R16, RZ, 0x7610, R16 ;  /* 0x00007610ff107816 */ /* 0x000fe40000000010 */
[----:B------:R-:W-:Y:S02]  /*1be60*/  PRMT R15, RZ, 0x7610, R15 ;  /* 0x00007610ff0f7816 */ /* 0x000fe4000000000f */
[----:B------:R-:W-:Y:S01]  /*1be70*/  PRMT R14, RZ, 0x7610, R14 ;  /* 0x00007610ff0e7816 */ /* 0x000fe2000000000e */
        /* <DEDUP_REMOVED lines=24> */
[----:B------:R-:W-:Y:S02]  /*1c000*/  PRMT R13, RZ, 0x7610, R13 ;  /* 0x00007610ff0d7816 */ /* 0x000fe4000000000d */
[----:B------:R-:W-:-:S04]  /*1c010*/  PRMT R12, RZ, 0x7610, R12 ;  /* 0x00007610ff0c7816 */ /* 0x000fc8000000000c */
[----:B------:R0:W3:Y:S01]  /*1c020*/  @!P0 LDG.E.U8 R13, desc[UR40][R2.64] ;  /* 0x00000028020d8981 */ /* 0x0000e2000c1e1100 */
[----:B------:R-:W-:Y:S01]  /*1c030*/  PRMT R11, RZ, 0x7610, R11 ;  /* 0x00007610ff0b7816 */ /* 0x000fe2000000000b */
[----:B0-----:R-:W-:Y:S02]  /*1c040*/  @!P0 IMAD.MOV.U32 R2, RZ, RZ, R43 ;  /* 0x000000ffff028224 */ /* 0x001fe400078e002b */
[----:B------:R-:W-:-:S05]  /*1c050*/  @!P0 IMAD.MOV.U32 R3, RZ, RZ, R44 ;  /* 0x000000ffff038224 */ /* 0x000fca00078e002c */
        /* <DEDUP_REMOVED lines=9> */
[----:B------:R-:W-:Y:S02]  /*1c0f0*/  PRMT R8, RZ, 0x7610, R8 ;  /* 0x00007610ff087816 */ /* 0x000fe40000000008 */
[----:B------:R-:W-:Y:S02]  /*1c100*/  PRMT R7, RZ, 0x7610, R7 ;  /* 0x00007610ff077816 */ /* 0x000fe40000000007 */
[----:B------:R-:W-:Y:S02]  /*1c110*/  PRMT R6, RZ, 0x7610, R6 ;  /* 0x00007610ff067816 */ /* 0x000fe40000000006 */
[----:B------:R-:W-:Y:S01]  /*1c120*/  PRMT R5, RZ, 0x7610, R5 ;  /* 0x00007610ff057816 */ /* 0x000fe20000000005 */
[----:B------:R-:W-:Y:S04]  /*1c130*/  STL [R1+0x1474], R61 ;  /* 0x0014743d01007387 */ /* 0x000fe80000100800 */
[----:B------:R-:W-:Y:S01]  /*1c140*/  STL [R1+0x1478], R38 ;  /* 0x0014782601007387 */ /* 0x000fe20000100800 */
[----:B--2---:R-:W-:-:S02]  /*1c150*/  @!P0 IMAD.MOV.U32 R2, RZ, RZ, R36 ;  /* 0x000000ffff028224 */ /* 0x004fc400078e0024 */
[----:B------:R-:W-:-:S05]  /*1c160*/  @!P0 IMAD.MOV.U32 R3, RZ, RZ, R37 ;  /* 0x000000ffff038224 */ /* 0x000fca00078e0025 */
[----:B------:R0:W2:Y:S02]  /*1c170*/  @!P0 LDG.E.U8 R9, desc[UR40][R2.64] ;  /* 0x0000002802098981 */ /* 0x0000a4000c1e1100 */
[----:B0-----:R-:W-:Y:S02]  /*1c180*/  @!P0 IMAD.MOV.U32 R2, RZ, RZ, R34 ;  /* 0x000000ffff028224 */ /* 0x001fe400078e0022 */
[----:B------:R-:W-:-:S05]  /*1c190*/  @!P0 IMAD.MOV.U32 R3, RZ, RZ, R35 ;  /* 0x000000ffff038224 */ /* 0x000fca00078e0023 */
[----:B------:R4:W2:Y:S02]  /*1c1a0*/  @!P0 LDG.E.U8 R8, desc[UR40][R2.64] ;  /* 0x0000002802088981 */ /* 0x0008a4000c1e1100 */
[----:B----4-:R-:W-:Y:S02]  /*1c1b0*/  @!P0 IMAD.MOV.U32 R2, RZ, RZ, R32 ;  /* 0x000000ffff028224 */ /* 0x010fe400078e0020 */
[----:B------:R-:W-:-:S05]  /*1c1c0*/  @!P0 IMAD.MOV.U32 R3, RZ, RZ, R33 ;  /* 0x000000ffff038224 */ /* 0x000fca00078e0021 */
[----:B------:R3:W4:Y:S02]  /*1c1d0*/  @!P0 LDG.E.U8 R7, desc[UR40][R2.64] ;  /* 0x0000002802078981 */ /* 0x000724000c1e1100 */
[----:B---3--:R-:W-:Y:S02]  /*1c1e0*/  @!P0 IMAD.MOV.U32 R2, RZ, RZ, R30 ;  /* 0x000000ffff028224 */ /* 0x008fe400078e001e */
[----:B------:R-:W-:Y:S01]  /*1c1f0*/  @!P0 IMAD.MOV.U32 R3, RZ, RZ, R31 ;  /* 0x000000ffff038224 */ /* 0x000fe200078e001f */
[----:B------:R-:W-:Y:S04]  /*1c200*/  LDS.U8 R30, [R0+UR4+0x8] ;  /* 0x00000804001e7984 */ /* 0x000fe80008000000 */
[----:B------:R0:W3:Y:S02]  /*1c210*/  @!P0 LDG.E.U8 R6, desc[UR40][R2.64] ;  /* 0x0000002802068981 */ /* 0x0000e4000c1e1100 */
[----:B0-----:R-:W-:-:S02]  /*1c220*/  @!P0 IMAD.MOV.U32 R2, RZ, RZ, R29 ;  /* 0x000000ffff028224 */ /* 0x001fc400078e001d */
[----:B------:R-:W0:Y:S01]  /*1c230*/  LDS.U8 R29, [R0+UR4+0x110] ;  /* 0x00011004001d7984 */ /* 0x000e220008000000 */
[----:B------:R-:W-:-:S05]  /*1c240*/  @!P0 IMAD.MOV.U32 R3, RZ, RZ, R61 ;  /* 0x000000ffff038224 */ /* 0x000fca00078e003d */
[----:B------:R1:W2:Y:S02]  /*1c250*/  @!P0 LDG.E.U8 R5, desc[UR40][R2.64] ;  /* 0x0000002802058981 */ /* 0x0002a4000c1e1100 */
[----:B-1----:R-:W-:Y:S02]  /*1c260*/  @!P0 IMAD.MOV.U32 R2, RZ, RZ, R28 ;  /* 0x000000ffff028224 */ /* 0x002fe400078e001c */
[----:B------:R-:W1:Y:S04]  /*1c270*/  LDS.U8 R28, [R0+UR4+0x198] ;  /* 0x00019804001c7984 */ /* 0x000e680008000000 */
[----:B0-----:R-:W-:Y:S04]  /*1c280*/  STL [R1+0x1240], R29 ;  /* 0x0012401d01007387 */ /* 0x001fe80000100800 */
[----:B------:R-:W0:Y:S04]  /*1c290*/  LDS.U8 R29, [R0+UR4+0x80] ;  /* 0x00008004001d7984 */ /* 0x000e280008000000 */
[----:B-1----:R-:W-:Y:S04]  /*1c2a0*/  STL [R1+0x123c], R28 ;  /* 0x00123c1c01007387 */ /* 0x002fe80000100800 */
[----:B------:R-:W1:Y:S04]  /*1c2b0*/  LDS.U8 R28, [R0+UR4+0x118] ;  /* 0x00011804001c7984 */ /* 0x000e680008000000 */
[----:B------:R-:W-:Y:S04]  /*1c2c0*/  STL [R1+0x93c], R30 ;  /* 0x00093c1e01007387 */ /* 0x000fe80000100800 */
        /* <DEDUP_REMOVED lines=18> */
[----:B------:R-:W4:Y:S04]  /*1c3f0*/  LDS.U8 R30, [R0+UR4+0x10] ;  /* 0x00001004001e7984 */ /* 0x000f280008000000 */
[----:B0-----:R-:W-:Y:S04]  /*1c400*/  STL [R1+0x1258], R29 ;  /* 0x0012581d01007387 */ /* 0x001fe80000100800 */
[----:B------:R-:W0:Y:S04]  /*1c410*/  LDS.U8 R29, [R0+UR4+0x98] ;  /* 0x00009804001d7984 */ /* 0x000e280008000000 */
[----:B-1----:R-:W-:Y:S04]  /*1c420*/  STL [R1+0x1254], R28 ;  /* 0x0012541c01007387 */ /* 0x002fe80000100800 */
[----:B------:R-:W1:Y:S04]  /*1c430*/  LDS.U8 R28, [R0+UR4+0x100] ;  /* 0x00010004001c7984 */ /* 0x000e680008000000 */
[----:B----4-:R-:W-:Y:S04]  /*1c440*/  STL [R1+0x954], R30 ;  /* 0x0009541e01007387 */ /* 0x010fe80000100800 */
        /* <DEDUP_REMOVED lines=21> */
[----:B-1----:R1:W-:Y:S04]  /*1c5a0*/  STL [R1+0x126c], R28 ;  /* 0x00126c1c01007387 */ /* 0x0023e80000100800 */
[----:B----4-:R-:W-:Y:S04]  /*1c5b0*/  STL [R1+0x96c], R30 ;  /* 0x00096c1e01007387 */ /* 0x010fe80000100800 */
[----:B------:R-:W4:Y:S04]  /*1c5c0*/  LDS.U8 R30, [R0+UR4+0x908] ;  /* 0x00090804001e7984 */ /* 0x000f280008000000 */
[----:B0-----:R-:W-:Y:S04]  /*1c5d0*/  STL [R1+0x968], R29 ;  /* 0x0009681d01007387 */ /* 0x001fe80000100800 */
[----:B------:R-:W0:Y:S01]  /*1c5e0*/  LDS.U8 R29, [R0+UR4+0x980] ;  /* 0x00098004001d7984 */ /* 0x000e220008000000 */
[----:B-1----:R-:W-:-:S03]  /*1c5f0*/  LOP3.LUT R28, R0, 0x20, RZ, 0x3c, !PT ;  /* 0x00000020001c7812 */ /* 0x002fc600078e3cff */
[----:B------:R-:W-:Y:S04]  /*1c600*/  STL [R1+0x147c], R0 ;  /* 0x00147c0001007387 */ /* 0x000fe80000100800 */
[----:B----4-:R-:W-:Y:S04]  /*1c610*/  STL [R1+0x1278], R30 ;  /* 0x0012781e01007387 */ /* 0x010fe80000100800 */
[----:B------:R-:W1:Y:S04]  /*1c620*/  LDS.U8 R30, [R28+UR4] ;  /* 0x000000041c1e7984 */ /* 0x000e680008000000 */
[----:B0-----:R-:W-:Y:S04]  /*1c630*/  STL [R1+0x1274], R29 ;  /* 0x0012741d01007387 */ /* 0x001fe80000100800 */
[----:B------:R-:W0:Y:S01]  /*1c640*/  LDS.U8 R29, [R28+UR4+0x88] ;  /* 0x000088041c1d7984 */ /* 0x000e220008000000 */
[----:B------:R-:W-:Y:S01]  /*1c650*/  PRMT R4, RZ, 0x7610, R4 ;  /* 0x00007610ff047816 */ /* 0x000fe20000000004 */
[----:B------:R-:W-:-:S05]  /*1c660*/  @!P0 IMAD.MOV.U32 R3, RZ, RZ, R38 ;  /* 0x000000ffff038224 */ /* 0x000fca00078e0026 */
[----:B------:R4:W2:Y:S04]  /*1c670*/  @!P0 LDG.E.U8 R4, desc[UR40][R2.64] ;  /* 0x0000002802048981 */ /* 0x0008a8000c1e1100 */
[----:B----4-:R-:W-:Y:S04]  /*1c680*/  LDS.U8 R3, [R0+UR4] ;  /* 0x0000000400037984 */ /* 0x010fe80008000000 */
[----:B------:R-:W-:Y:S04]  /*1c690*/  LDS.U8 R2, [R0+UR4+0x88] ;  /* 0x0000880400027984 */ /* 0x000fe80008000000 */
[----:B------:R-:W4:Y:S04]  /*1c6a0*/  LDS.U8 R0, [R28+UR4+0x110] ;  /* 0x000110041c007984 */ /* 0x000f280008000000 */
[----:B-1----:R-:W-:Y:S04]  /*1c6b0*/  STL [R1+0x994], R30 ;  /* 0x0009941e01007387 */ /* 0x002fe80000100800 */
[----:B------:R-:W1:Y:S04]  /*1c6c0*/  LDS.U8 R30, [R28+UR4+0x198] ;  /* 0x000198041c1e7984 */ /* 0x000e680008000000 */
[----:B0-----:R-:W-:Y:S04]  /*1c6d0*/  STL [R1+0x990], R29 ;  /* 0x0009901d01007387 */ /* 0x001fe80000100800 */
[----:B------:R-:W0:Y:S04]  /*1c6e0*/  LDS.U8 R29, [R28+UR4+0x8] ;  /* 0x000008041c1d7984 */ /* 0x000e280008000000 */
[----:B----4-:R-:W-:Y:S04]  /*1c6f0*/  STL [R1+0x1280], R0 ;  /* 0x0012800001007387 */ /* 0x010fe80000100800 */
        /* <DEDUP_REMOVED lines=46> */
[----:B------:R-:W0:Y:S01]  /*1c9e0*/  LDS.U8 R29, [R28+UR4+0x818] ;  /* 0x000818041c1d7984 */ /* 0x000e220008000000 */
[----:B------:R-:W0:Y:S03]  /*1c9f0*/  S2R R59, SR_TID.X ;  /* 0x00000000003b7919 */ /* 0x000e260000002100 */
[----:B----4-:R4:W-:Y:S04]  /*1ca00*/  STL [R1+0x12b0], R0 ;  /* 0x0012b00001007387 */ /* 0x0109e80000100800 */
[----:B-1----:R-:W-:Y:S04]  /*1ca10*/  STL [R1+0x12ac], R30 ;  /* 0x0012ac1e01007387 */ /* 0x002fe80000100800 */
[----:B------:R-:W1:Y:S04]  /*1ca20*/  LDS.U8 R30, [R28+UR4+0x890] ;  /* 0x000890041c1e7984 */ /* 0x000e680008000000 */
[----:B0-----:R-:W-:Y:S04]  /*1ca30*/  STL [R1+0x9cc], R29 ;  /* 0x0009cc1d01007387 */ /* 0x001fe80000100800 */
[----:B------:R-:W0:Y:S01]  /*1ca40*/  LDS.U8 R29, [R28+UR4+0x908] ;  /* 0x000908041c1d7984 */ /* 0x000e220008000000 */
[----:B------:R-:W-:-:S02]  /*1ca50*/  LOP3.LUT R39, R59, 0x3, RZ, 0xc0, !PT ;  /* 0x000000033b277812 */ /* 0x000fc400078ec0ff */
[----:B------:R-:W-:Y:S01]  /*1ca60*/  SHF.R.U32.HI R59, RZ, 0x2, R59 ;  /* 0x00000002ff3b7819 */ /* 0x000fe2000001163b */
[----:B------:R-:W2:Y:S02]  /*1ca70*/  LDS.U8 R28, [R28+UR4+0x980] ;  /* 0x000980041c1c7984 */ /* 0x000ea40008000000 */
[C---:B------:R-:W-:Y:S02]  /*1ca80*/  IMAD.SHL.U32 R60, R39.reuse, 0x20, RZ ;  /* 0x00000020273c7824 */ /* 0x040fe400078e00ff */
[----:B------:R-:W-:Y:S01]  /*1ca90*/  IMAD.SHL.U32 R39, R39, 0x200, RZ ;  /* 0x0000020027277824 */ /* 0x000fe200078e00ff */
[----:B----4-:R-:W-:-:S04]  /*1caa0*/  SGXT.U32 R0, R59, 0x3 ;  /* 0x000000033b00781a */ /* 0x010fc80000000000 */
[----:B------:R-:W-:-:S04]  /*1cab0*/  LOP3.LUT R0, R60, R39, R0, 0xfe, !PT ;  /* 0x000000273c007212 */ /* 0x000fc800078efe00 */
[----:B------:R-:W-:Y:S01]  /*1cac0*/  LOP3.LUT R0, R0, 0x40, RZ, 0x3c, !PT ;  /* 0x0000004000007812 */ /* 0x000fe200078e3cff */
[----:B-1----:R-:W-:Y:S04]  /*1cad0*/  STL [R1+0x9c8], R30 ;  /* 0x0009c81e01007387 */ /* 0x002fe80000100800 */
[----:B------:R-:W1:Y:S04]  /*1cae0*/  LDS.U8 R30, [R0+UR4] ;  /* 0x00000004001e7984 */ /* 0x000e680008000000 */
[----:B------:R-:W-:Y:S04]  /*1caf0*/  LDS.U8 R31, [R0+UR4+0x908] ;  /* 0x00090804001f7984 */ /* 0x000fe80008000000 */
[----:B0-----:R-:W-:Y:S04]  /*1cb00*/  STL [R1+0x12b8], R29 ;  /* 0x0012b81d01007387 */ /* 0x001fe80000100800 */
[----:B------:R-:W0:Y:S04]  /*1cb10*/  LDS.U8 R29, [R0+UR4+0x88] ;  /* 0x00008804001d7984 */ /* 0x000e280008000000 */
[----:B--2---:R-:W-:Y:S04]  /*1cb20*/  STL [R1+0x12b4], R28 ;  /* 0x0012b41c01007387 */ /* 0x004fe80000100800 */
[----:B------:R-:W2:Y:S04]  /*1cb30*/  LDS.U8 R28, [R0+UR4+0x110] ;  /* 0x00011004001c7984 */ /* 0x000ea80008000000 */
[----:B-1----:R-:W-:Y:S04]  /*1cb40*/  STL [R1+0x9d8], R30 ;  /* 0x0009d81e01007387 */ /* 0x002fe80000100800 */
[----:B------:R-:W1:Y:S04]  /*1cb50*/  LDS.U8 R30, [R0+UR4+0x198] ;  /* 0x00019804001e7984 */ /* 0x000e680008000000 */
        /* <DEDUP_REMOVED lines=50> */
[----:B--2---:R2:W-:Y:S04]  /*1ce80*/  STL [R1+0x12f0], R28 ;  /* 0x0012f01c01007387 */ /* 0x0045e80000100800 */
[----:B-1----:R-:W-:Y:S01]  /*1ce90*/  STL [R1+0x12ec], R30 ;  /* 0x0012ec1e01007387 */ /* 0x002fe20000100800 */
[----:B--2---:R-:W-:-:S03]  /*1cea0*/  SGXT.U32 R28, R59, 0x3 ;  /* 0x000000033b1c781a */ /* 0x004fc60000000000 */
[----:B------:R-:W-:Y:S04]  /*1ceb0*/  LDS.U8 R30, [R0+UR4+0x980] ;  /* 0x00098004001e7984 */ /* 0x000fe80008000000 */
[----:B0-----:R-:W-:Y:S04]  /*1cec0*/  STL [R1+0xa10], R29 ;  /* 0x000a101d01007387 */ /* 0x001fe80000100800 */
[----:B------:R-:W0:Y:S01]  /*1ced0*/  LDS.U8 R29, [R0+UR4+0x890] ;  /* 0x00089004001d7984 */ /* 0x000e220008000000 */
[----:B------:R-:W-:-:S04]  /*1cee0*/  LOP3.LUT R28, R60, R39, R28, 0xfe, !PT ;  /* 0x000000273c1c7212 */ /* 0x000fc800078efe1c */
[----:B------:R-:W-:-:S05]  /*1cef0*/  LOP3.LUT R28, R28, 0x60, RZ, 0x3c, !PT ;  /* 0x000000601c1c7812 */ /* 0x000fca00078e3cff */
[----:B------:R-:W-:Y:S04]  /*1cf00*/  LDS.U8 R0, [R28+UR4+0x88] ;  /* 0x000088041c007984 */ /* 0x000fe80008000000 */
[----:B------:R-:W-:Y:S04]  /*1cf10*/  LDS.U8 R38, [R28+UR4+0x898] ;  /* 0x000898041c267984 */ /* 0x000fe80008000000 */
[----:B------:R-:W-:Y:S04]  /*1cf20*/  LDS.U8 R61, [R28+UR4+0x818] ;  /* 0x000818041c3d7984 */ /* 0x000fe80008000000 */
[----:B0-----:R-:W-:Y:S04]  /*1cf30*/  STL [R1+0xa0c], R29 ;  /* 0x000a0c1d01007387 */ /* 0x001fe80000100800 */
[----:B------:R-:W0:Y:S04]  /*1cf40*/  LDS.U8 R29, [R28+UR4] ;  /* 0x000000041c1d7984 */ /* 0x000e280008000000 */
[----:B------:R-:W-:Y:S04]  /*1cf50*/  STL [R1+0x12f8], R31 ;  /* 0x0012f81f01007387 */ /* 0x000fe80000100800 */
[----:B------:R-:W-:Y:S04]  /*1cf60*/  STL [R1+0x12f4], R30 ;  /* 0x0012f41e01007387 */ /* 0x000fe80000100800 */
[----:B------:R-:W1:Y:S04]  /*1cf70*/  LDS.U8 R30, [R28+UR4+0x110] ;  /* 0x000110041c1e7984 */ /* 0x000e680008000000 */
[----:B0-----:R-:W-:Y:S04]  /*1cf80*/  STL [R1+0x1200], R29 ;  /* 0x0012001d01007387 */ /* 0x001fe80000100800 */
[----:B------:R-:W0:Y:S04]  /*1cf90*/  LDS.U8 R29, [R28+UR4+0x198] ;  /* 0x000198041c1d7984 */ /* 0x000e280008000000 */
[----:B------:R-:W-:Y:S04]  /*1cfa0*/  STL [R1+0x11fc], R0 ;  /* 0x0011fc0001007387 */ /* 0x000fe80000100800 */
        /* <DEDUP_REMOVED lines=8> */
[----:B------:R-:W4:Y:S04]  /*1d030*/  LDL.LU R57, [R1+0x930] ;  /* 0x0009300001397983 */ /* 0x000f280000300800 */
[----:B------:R-:W-:Y:S04]  /*1d040*/  LDS.U8 R30, [R28+UR4+0x910] ;  /* 0x000910041c1e7984 */ /* 0x000fe80008000000 */
[----:B0-----:R-:W-:Y:S04]  /*1d050*/  STL [R1+0x1308], R29 ;  /* 0x0013081d01007387 */ /* 0x001fe80000100800 */
[----:B------:R-:W3:Y:S04]  /*1d060*/  LDL.LU R58, [R1+0x92c] ;  /* 0x00092c00013a7983 */ /* 0x000ee80000300800 */
[----:B--2---:R-:W-:Y:S04]  /*1d070*/  STL [R1+0x1304], R0 ;  /* 0x0013040001007387 */ /* 0x004fe80000100800 */
[----:B------:R-:W0:Y:S04]  /*1d080*/  LDS.U8 R0, [R28+UR4+0x800] ;  /* 0x000800041c007984 */ /* 0x000e280008000000 */
[----:B------:R-:W1:Y:S04]  /*1d090*/  LDS.U8 R29, [R28+UR4+0x888] ;  /* 0x000888041c1d7984 */ /* 0x000e680008000000 */
[----:B------:R-:W2:Y:S04]  /*1d0a0*/  LDL.LU R59, [R1+0x928] ;  /* 0x00092800013b7983 */ /* 0x000ea80000300800 */
[----:B------:R-:W2:Y:S04]  /*1d0b0*/  LDL.LU R39, [R1+0x924] ;  /* 0x0009240001277983 */ /* 0x000ea80000300800 */
[----:B------:R-:W2:Y:S04]  /*1d0c0*/  LDL.LU R60, [R1+0x910] ;  /* 0x00091000013c7983 */ /* 0x000ea80000300800 */
        /* <DEDUP_REMOVED lines=29> */
[----:B0-----:R-:W-:Y:S04]  /*1d2a0*/  STL [R1+0x1324], R0 ;  /* 0x0013240001007387 */ /* 0x001fe80000100800 */
[----:B------:R-:W0:Y:S04]  /*1d2b0*/  LDS.U8 R0, [R28+UR4+0x900] ;  /* 0x000900041c007984 */ /* 0x000e280008000000 */
[----:B-1----:R-:W-:Y:S04]  /*1d2c0*/  STL [R1+0x1230], R29 ;  /* 0x0012301d01007387 */ /* 0x002fe80000100800 */
[----:B------:R-:W1:Y:S01]  /*1d2d0*/  LDS.U8 R29, [R28+UR4+0x988] ;  /* 0x000988041c1d7984 */ /* 0x000e620008000000 */
[----:B------:R-:W1:Y:S03]  /*1d2e0*/  S2R R56, SR_TID.X ;  /* 0x0000000000387919 */ /* 0x000e660000002100 */
[----:B0-----:R-:W-:Y:S04]  /*1d2f0*/  STL [R1+0x1330], R0 ;  /* 0x0013300001007387 */ /* 0x001fe80000100800 */
[----:B-1----:R-:W-:Y:S04]  /*1d300*/  STL [R1+0x132c], R29 ;  /* 0x00132c1d01007387 */ /* 0x002fe80000100800 */
[----:B------:R-:W-:Y:S04]  /*1d310*/  LDS.U8 R0, [R28+UR4+0x890] ;  /* 0x000890041c007984 */ /* 0x000fe80008000000 */
[----:B------:R-:W0:Y:S04]  /*1d320*/  LDS.U8 R29, [R28+UR4+0x908] ;  /* 0x000908041c1d7984 */ /* 0x000e280008000000 */
[----:B------:R-:W1:Y:S01]  /*1d330*/  LDS.U8 R28, [R28+UR4+0x980] ;  /* 0x000980041c1c7984 */ /* 0x000e620008000000 */
[----:B------:R-:W-:Y:S01]  /*1d340*/  BAR.SYNC.DEFER_BLOCKING 0x0 ;  /* 0x0000000000007b1d */ /* 0x000fe20000010000 */
[----:B------:R-:W-:-:S05]  /*1d350*/  LOP3.LUT R54, R56, 0x1f, RZ, 0xc0, !PT ;  /* 0x0000001f38367812 */ /* 0x000fca00078ec0ff */
[----:B0-----:R-:W-:Y:S04]  /*1d360*/  STL [R1+0x1338], R29 ;  /* 0x0013381d01007387 */ /* 0x001fe80000100800 */
[----:B-1----:R0:W-:Y:S04]  /*1d370*/  STL [R1+0x1334], R28 ;  /* 0x0013341c01007387 */ /* 0x0021e80000100800 */
[----:B0-----:R-:W2:Y:S04]  /*1d380*/  LDL.LU R28, [R1+0x90c] ;  /* 0x00090c00011c7983 */ /* 0x001ea80000300800 */
        /* <DEDUP_REMOVED lines=21> */
[----:B----4-:R-:W-:Y:S04]  /*1d4e0*/  STS.U8 [R54+UR4], R57 ;  /* 0x0000003936007988 */ /* 0x010fe80008000004 */
[----:B------:R-:W4:Y:S04]  /*1d4f0*/  LDL.LU R52, [R1+0x864] ;  /* 0x0008640001347983 */ /* 0x000f280000300800 */
[----:B---3--:R0:W-:Y:S04]  /*1d500*/  STS.U8 [R54+UR4+0x20], R58 ;  /* 0x0000203a36007988 */ /* 0x0081e80008000004 */
[----:B------:R-:W3:Y:S04]  /*1d510*/  LDL.LU R53, [R1+0x850] ;  /* 0x0008500001357983 */ /* 0x000ee80000300800 */
[----:B--2---:R1:W-:Y:S04]  /*1d520*/  STS.U8 [R54+UR4+0x40], R59 ;  /* 0x0000403b36007988 */ /* 0x0043e80008000004 */
[----:B------:R2:W-:Y:S04]  /*1d530*/  STS.U8 [R54+UR4+0x60], R39 ;  /* 0x0000602736007988 */ /* 0x0005e80008000004 */
[----:B------:R2:W-:Y:S04]  /*1d540*/  STS.U8 [R54+UR4+0x100], R60 ;  /* 0x0001003c36007988 */ /* 0x0005e80008000004 */
[----:B0-----:R-:W3:Y:S04]  /*1d550*/  LDL.LU R58, [R1+0x84c] ;  /* 0x00084c00013a7983 */ /* 0x001ee80000300800 */
[----:B-1----:R-:W3:Y:S04]  /*1d560*/  LDL.LU R59, [R1+0x848] ;  /* 0x00084800013b7983 */ /* 0x002ee80000300800 */
[----:B--2---:R-:W2:Y:S04]  /*1d570*/  LDL.LU R39, [R1+0x844] ;  /* 0x0008440001277983 */ /* 0x004ea80000300800 */
[----:B------:R-:W2:Y:S04]  /*1d580*/  LDL.LU R60, [R1+0x34] ;  /* 0x00003400013c7983 */ /* 0x000ea80000300800 */
[----:B------:R-:W2:Y:S04]  /*1d590*/  LDL.LU R55, [R1+0x30] ;  /* 0x0000300001377983 */ /* 0x000ea80000300800 */
[----:B------:R-:W2:Y:S04]  /*1d5a0*/  LDL.LU R56, [R1+0x2c] ;  /* 0x00002c0001387983 */ /* 0x000ea80000300800 */
[----:B------:R-:W2:Y:S04]  /*1d5b0*/  LDL.LU R57, [R1+0x28] ;  /* 0x0000280001397983 */ /* 0x000ea80000300800 */
[----:B------:R0:W-:Y:S04]  /*1d5c0*/  STS.U8 [R54+UR4+0x120], R28 ;  /* 0x0001201c36007988 */ /* 0x0001e80008000004 */
[----:B------:R1:W-:Y:S04]  /*1d5d0*/  STS.U8 [R54+UR4+0x140], R29 ;  /* 0x0001401d36007988 */ /* 0x0003e80008000004 */
[----:B------:R0:W-:Y:S04]  /*1d5e0*/  STS.U8 [R54+UR4+0x160], R30 ;  /* 0x0001601e36007988 */ /* 0x0001e80008000004 */
[----:B------:R0:W-:Y:S04]  /*1d5f0*/  STS.U8 [R54+UR4+0x200], R31 ;  /* 0x0002001f36007988 */ /* 0x0001e80008000004 */
[----:B------:R1:W-:Y:S04]  /*1d600*/  STS.U8 [R54+UR4+0x220], R32 ;  /* 0x0002202036007988 */ /* 0x0003e80008000004 */
[----:B------:R1:W-:Y:S04]  /*1d610*/  STS.U8 [R54+UR4+0x240], R33 ;  /* 0x0002402136007988 */ /* 0x0003e80008000004 */
[----:B0-----:R-:W2:Y:S04]  /*1d620*/  LDL.LU R28, [R1+0x1b44] ;  /* 0x001b4400011c7983 */ /* 0x001ea80000300800 */
[----:B-1----:R-:W2:Y:S04]  /*1d630*/  LDL.LU R29, [R1+0x1b40] ;  /* 0x001b4000011d7983 */ /* 0x002ea80000300800 */
        /* <DEDUP_REMOVED lines=15> */
[----:B----4-:R-:W4:Y:S04]  /*1d730*/  LDL.LU R41, [R1+0x1b18] ;  /* 0x001b180001297983 */ /* 0x010f280000300800 */
[----:B------:R0:W-:Y:S04]  /*1d740*/  STS.U8 [R54+UR4+0x420], R42 ;  /* 0x0004202a36007988 */ /* 0x0001e80008000004 */
[----:B------:R1:W-:Y:S04]  /*1d750*/  STS.U8 [R54+UR4+0x440], R43 ;  /* 0x0004402b36007988 */ /* 0x0003e80008000004 */
[----:B------:R0:W-:Y:S04]  /*1d760*/  STS.U8 [R54+UR4+0x460], R44 ;  /* 0x0004602c36007988 */ /* 0x0001e80008000004 */
[----:B------:R0:W-:Y:S04]  /*1d770*/  STS.U8 [R54+UR4+0x500], R45 ;  /* 0x0005002d36007988 */ /* 0x0001e80008000004 */
[----:B------:R1:W-:Y:S04]  /*1d780*/  STS.U8 [R54+UR4+0x520], R46 ;  /* 0x0005202e36007988 */ /* 0x0003e80008000004 */
[----:B------:R3:W-:Y:S04]  /*1d790*/  STS.U8 [R54+UR4+0x540], R47 ;  /* 0x0005402f36007988 */ /* 0x0007e80008000004 */
[----:B0-----:R-:W4:Y:S04]  /*1d7a0*/  LDL.LU R42, [R1+0x1b14] ;  /* 0x001b1400012a7983 */ /* 0x001f280000300800 */
[----:B-1----:R-:W4:Y:S04]  /*1d7b0*/  LDL.LU R43, [R1+0x1b10] ;  /* 0x001b1000012b7983 */ /* 0x002f280000300800 */
[----:B------:R-:W4:Y:S04]  /*1d7c0*/  LDL.LU R44, [R1+0x1b0c] ;  /* 0x001b0c00012c7983 */ /* 0x000f280000300800 */
[----:B------:R-:W4:Y:S04]  /*1d7d0*/  LDL.LU R45, [R1+0x1b08] ;  /* 0x001b0800012d7983 */ /* 0x000f280000300800 */
[----:B------:R-:W4:Y:S04]  /*1d7e0*/  LDL.LU R46, [R1+0x1b04] ;  /* 0x001b0400012e7983 */ /* 0x000f280000300800 */
[----:B---3--:R-:W3:Y:S04]  /*1d7f0*/  LDL.LU R47, [R1+0x1b00] ;  /* 0x001b0000012f7983 */ /* 0x008ee80000300800 */
[----:B------:R0:W-:Y:S04]  /*1d800*/  STS.U8 [R54+UR4+0x560], R48 ;  /* 0x0005603036007988 */ /* 0x0001e80008000004 */
[----:B------:R1:W-:Y:S04]  /*1d810*/  STS.U8 [R54+UR4+0x600], R49 ;  /* 0x0006003136007988 */ /* 0x0003e80008000004 */
[----:B------:R0:W-:Y:S04]  /*1d820*/  STS.U8 [R54+UR4+0x620], R50 ;  /* 0x0006203236007988 */ /* 0x0001e80008000004 */
[----:B------:R0:W-:Y:S04]  /*1d830*/  STS.U8 [R54+UR4+0x640], R51 ;  /* 0x0006403336007988 */ /* 0x0001e80008000004 */
[----:B------:R1:W-:Y:S04]  /*1d840*/  STS.U8 [R54+UR4+0x660], R52 ;  /* 0x0006603436007988 */ /* 0x0003e80008000004 */
[----:B------:R1:W-:Y:S04]  /*1d850*/  STS.U8 [R54+UR4+0x700], R53 ;  /* 0x0007003536007988 */ /* 0x0003e80008000004 */
[----:B0-----:R-:W3:Y:S04]  /*1d860*/  LDL.LU R48, [R1+0x1afc] ;  /* 0x001afc0001307983 */ /* 0x001ee80000300800 */
[----:B-1----:R-:W3:Y:S04]  /*1d870*/  LDL.LU R49, [R1+0x1af8] ;  /* 0x001af80001317983 */ /* 0x002ee80000300800 */
[----:B------:R-:W3:Y:S04]  /*1d880*/  LDL.LU R50, [R1+0x1af4] ;  /* 0x001af40001327983 */ /* 0x000ee80000300800 */
[----:B------:R-:W3:Y:S04]  /*1d890*/  LDL.LU R51, [R1+0x1af0] ;  /* 0x001af00001337983 */ /* 0x000ee80000300800 */
[----:B------:R-:W3:Y:S04]  /*1d8a0*/  LDL.LU R52, [R1+0x1aec] ;  /* 0x001aec0001347983 */ /* 0x000ee80000300800 */
[----:B------:R-:W3:Y:S04]  /*1d8b0*/  LDL.LU R53, [R1+0x1ae8] ;  /* 0x001ae80001357983 */ /* 0x000ee80000300800 */
[----:B------:R0:W-:Y:S04]  /*1d8c0*/  STS.U8 [R54+UR4+0x720], R58 ;  /* 0x0007203a36007988 */ /* 0x0001e80008000004 */
[----:B------:R1:W-:Y:S04]  /*1d8d0*/  STS.U8 [R54+UR4+0x740], R59 ;  /* 0x0007403b36007988 */ /* 0x0003e80008000004 */
[----:B--2---:R2:W-:Y:S04]  /*1d8e0*/  STS.U8 [R54+UR4+0x760], R39 ;  /* 0x0007602736007988 */ /* 0x0045e80008000004 */
[----:B------:R2:W-:Y:S04]  /*1d8f0*/  STS.U8 [R54+UR4+0x800], R60 ;  /* 0x0008003c36007988 */ /* 0x0005e80008000004 */
[----:B0-----:R-:W3:Y:S04]  /*1d900*/  LDL.LU R58, [R1+0x1ae4] ;  /* 0x001ae400013a7983 */ /* 0x001ee80000300800 */
[----:B-1----:R-:W3:Y:S04]  /*1d910*/  LDL.LU R59, [R1+0x1ae0] ;  /* 0x001ae000013b7983 */ /* 0x002ee80000300800 */
[----:B--2---:R-:W2:Y:S04]  /*1d920*/  LDL.LU R39, [R1+0x1adc] ;  /* 0x001adc0001277983 */ /* 0x004ea80000300800 */
[----:B------:R-:W2:Y:S04]  /*1d930*/  LDL.LU R60, [R1+0x1ad8] ;  /* 0x001ad800013c7983 */ /* 0x000ea80000300800 */
[----:B------:R0:W-:Y:S04]  /*1d940*/  STS.U8 [R54+UR4+0x820], R55 ;  /* 0x0008203736007988 */ /* 0x0001e80008000004 */
[----:B------:R1:W-:Y:S04]  /*1d950*/  STS.U8 [R54+UR4+0x840], R56 ;  /* 0x0008403836007988 */ /* 0x0003e80008000004 */
[----:B------:R1:W-:Y:S04]  /*1d960*/  STS.U8 [R54+UR4+0x860], R57 ;  /* 0x0008603936007988 */ /* 0x0003e80008000004 */
[----:B0-----:R-:W3:Y:S04]  /*1d970*/  LDL.LU R55, [R1+0x920] ;  /* 0x0009200001377983 */ /* 0x001ee80000300800 */
[----:B-1----:R-:W3:Y:S04]  /*1d980*/  LDL.LU R56, [R1+0x91c] ;  /* 0x00091c0001387983 */ /* 0x002ee80000300800 */
[----:B------:R-:W3:Y:S04]  /*1d990*/  LDL.LU R57, [R1+0x918] ;  /* 0x0009180001397983 */ /* 0x000ee80000300800 */
[----:B--2---:R0:W-:Y:S04]  /*1d9a0*/  STS.U8 [R54+UR4+0x900], R60 ;  /* 0x0009003c36007988 */ /* 0x0041e80008000004 */
[----:B0-----:R-:W2:Y:S04]  /*1d9b0*/  LDL.LU R60, [R1+0x914] ;  /* 0x00091400013c7983 */ /* 0x001ea80000300800 */
[----:B------:R0:W-:Y:S02]  /*1d9c0*/  STS.U8 [R54+UR4+0x920], R39 ;  /* 0x0009202736007988 */ /* 0x0001e40008000004 */
[----:B0-----:R-:W0:Y:S02]  /*1d9d0*/  S2R R39, SR_TID.X ;  /* 0x0000000000277919 */ /* 0x001e240000002100 */
[----:B---3--:R-:W-:Y:S04]  /*1d9e0*/  STS.U8 [R54+UR4+0x940], R59 ;  /* 0x0009403b36007988 */ /* 0x008fe80008000004 */
[----:B------:R-:W-:Y:S04]  /*1d9f0*/  STS.U8 [R54+UR4+0x960], R58 ;  /* 0x0009603a36007988 */ /* 0x000fe80008000004 */
[----:B------:R-:W-:Y:S04]  /*1da00*/  STS.U8 [R54+UR4+0xa00], R53 ;  /* 0x000a003536007988 */ /* 0x000fe80008000004 */
[----:B------:R-:W-:Y:S04]  /*1da10*/  STS.U8 [R54+UR4+0xa20], R52 ;  /* 0x000a203436007988 */ /* 0x000fe80008000004 */
[----:B------:R-:W-:Y:S04]  /*1da20*/  STS.U8 [R54+UR4+0xa40], R51 ;  /* 0x000a403336007988 */ /* 0x000fe80008000004 */
[----:B------:R-:W-:Y:S04]  /*1da30*/  STS.U8 [R54+UR4+0xa60], R50 ;  /* 0x000a603236007988 */ /* 0x000fe80008000004 */
[----:B------:R-:W-:Y:S04]  /*1da40*/  STS.U8 [R54+UR4+0xb00], R47 ;  /* 0x000b002f36007988 */ /* 0x000fe80008000004 */
[----:B----4-:R-:W-:Y:S04]  /*1da50*/  STS.U8 [R54+UR4+0xb20], R46 ;  /* 0x000b202e36007988 */ /* 0x010fe80008000004 */
        /* <DEDUP_REMOVED lines=16> */
[----:B------:R-:W-:Y:S01]  /*1db60*/  STS.U8 [R54+UR4+0xf40], R27 ;  /* 0x000f401b36007988 */ /* 0x000fe20008000004 */
[----:B0-----:R-:W-:-:S04]  /*1db70*/  LOP3.LUT R39, R39, 0x1f, RZ, 0xc0, !PT ;  /* 0x0000001f27277812 */ /* 0x001fc800078ec0ff */
[----:B------:R-:W-:Y:S01]  /*1db80*/  LOP3.LUT R39, R39, 0x10, RZ, 0x3c, !PT ;  /* 0x0000001027277812 */ /* 0x000fe200078e3cff */
[----:B------:R0:W-:Y:S04]  /*1db90*/  STS.U8 [R54+UR4+0xf60], R26 ;  /* 0x000f601a36007988 */ /* 0x0001e80008000004 */
[----:B------:R1:W-:Y:S04]  /*1dba0*/  STS.U8 [R39+UR4+0x80], R55 ;  /* 0x0000803727007988 */ /* 0x0003e80008000004 */
[----:B------:R3:W-:Y:S04]  /*1dbb0*/  STS.U8 [R39+UR4+0xa0], R56 ;  /* 0x0000a03827007988 */ /* 0x0007e80008000004 */
[----:B------:R4:W-:Y:S04]  /*1dbc0*/  STS.U8 [R39+UR4+0xc0], R57 ;  /* 0x0000c03927007988 */ /* 0x0009e80008000004 */
[----:B0-----:R-:W2:Y:S04]  /*1dbd0*/  LDL.LU R54, [R1+0x900] ;  /* 0x0009000001367983 */ /* 0x001ea80000300800 */
[----:B-1----:R-:W2:Y:S04]  /*1dbe0*/  LDL.LU R55, [R1+0x8fc] ;  /* 0x0008fc0001377983 */ /* 0x002ea80000300800 */
[----:B---3--:R-:W3:Y:S04]  /*1dbf0*/  LDL.LU R56, [R1+0x8f8] ;  /* 0x0008f80001387983 */ /* 0x008ee80000300800 */
[----:B----4-:R-:W4:Y:S04]  /*1dc00*/  LDL.LU R57, [R1+0x8f4] ;  /* 0x0008f40001397983 */ /* 0x010f280000300800 */
[----:B--2---:R0:W-:Y:S04]  /*1dc10*/  STS.U8 [R39+UR4+0xe0], R60 ;  /* 0x0000e03c27007988 */ /* 0x0041e80008000004 */
        /* <DEDUP_REMOVED lines=27> */
[----:B------:R0:W-:Y:S04]  /*1ddd0*/  STS.U8 [R39+UR4+0x180], R54 ;  /* 0x0001803627007988 */ /* 0x0001e80008000004 */
[----:B------:R1:W-:Y:S04]  /*1dde0*/  STS.U8 [R39+UR4+0x1a0], R55 ;  /* 0x0001a03727007988 */ /* 0x0003e80008000004 */
[----:B---3--:R3:W-:Y:S04]  /*1ddf0*/  STS.U8 [R39+UR4+0x1c0], R56 ;  /* 0x0001c03827007988 */ /* 0x0087e80008000004 */
[----:B----4-:R4:W-:Y:S04]  /*1de00*/  STS.U8 [R39+UR4+0x1e0], R57 ;  /* 0x0001e03927007988 */ /* 0x0109e80008000004 */
[----:B0-----:R-:W2:Y:S04]  /*1de10*/  LDL.LU R54, [R1+0x1ad4] ;  /* 0x001ad40001367983 */ /* 0x001ea80000300800 */
[----:B-1----:R-:W2:Y:S04]  /*1de20*/  LDL.LU R55, [R1+0x1ad0] ;  /* 0x001ad00001377983 */ /* 0x002ea80000300800 */
[----:B---3--:R-:W3:Y:S04]  /*1de30*/  LDL.LU R56, [R1+0x1acc] ;  /* 0x001acc0001387983 */ /* 0x008ee80000300800 */
[----:B----4-:R-:W4:Y:S04]  /*1de40*/  LDL.LU R57, [R1+0x1ac8] ;  /* 0x001ac80001397983 */ /* 0x010f280000300800 */
[----:B--2---:R0:W-:Y:S04]  /*1de50*/  STS.U8 [R39+UR4+0x280], R60 ;  /* 0x0002803c27007988 */ /* 0x0041e80008000004 */
[----:B0-----:R-:W2:Y:S04]  /*1de60*/  LDL.LU R60, [R1+0x1ac4] ;  /* 0x001ac400013c7983 */ /* 0x001ea80000300800 */
        /* <DEDUP_REMOVED lines=16> */
[----:B---3--:R-:W-:Y:S04]  /*1df70*/  STS.U8 [R39+UR4+0x9a0], R56 ;  /* 0x0009a03827007988 */ /* 0x008fe80008000004 */
[----:B----4-:R-:W-:Y:S04]  /*1df80*/  STS.U8 [R39+UR4+0x980], R57 ;  /* 0x0009803927007988 */ /* 0x010fe80008000004 */
[----:B--2---:R0:W-:Y:S04]  /*1df90*/  STS.U8 [R39+UR4+0x8e0], R60 ;  /* 0x0008e03c27007988 */ /* 0x0041e80008000004 */
[----:B0-----:R-:W2:Y:S04]  /*1dfa0*/  LDL.LU R60, [R1+0x1ac0] ;  /* 0x001ac000013c7983 */ /* 0x001ea80000300800 */
[----:B------:R-:W3:Y:S04]  /*1dfb0*/  LDL.LU R34, [R1+0x93c] ;  /* 0x00093c0001227983 */ /* 0x000ee80000300800 */
[----:B------:R-:W3:Y:S04]  /*1dfc0*/  LDL.LU R35, [R1+0x934] ;  /* 0x0009340001237983 */ /* 0x000ee80000300800 */
[----:B------:R-:W4:Y:S04]  /*1dfd0*/  LDL.LU R36, [R1+0x944] ;  /* 0x0009440001247983 */ /* 0x000f280000300800 */
[----:B------:R-:W4:Y:S04]  /*1dfe0*/  LDL.LU R37, [R1+0x940] ;  /* 0x0009400001257983 */ /* 0x000f280000300800 */
[----:B------:R-:W4:Y:S04]  /*1dff0*/  LDL.LU R52, [R1+0x94c] ;  /* 0x00094c0001347983 */ /* 0x000f280000300800 */
[----:B------:R-:W4:Y:S04]  /*1e000*/  LDL.LU R53, [R1+0x948] ;  /* 0x0009480001357983 */ /* 0x000f280000300800 */
[----:B------:R-:W4:Y:S04]  /*1e010*/  LDL.LU.64 R56, [R1+0x60] ;  /* 0x0000600001387983 */ /* 0x000f280000300a00 */
[----:B------:R-:W4:Y:S04]  /*1e020*/  LDL.LU.64 R58, [R1+0x68] ;  /* 0x00006800013a7983 */ /* 0x000f280000300a00 */
[----:B------:R-:W4:Y:S04]  /*1e030*/  LDL.LU.64 R8, [R1+0x80] ;  /* 0x0000800001087983 */ /* 0x000f280000300a00 */
[----:B------:R-:W4:Y:S04]  /*1e040*/  LDL.LU.64 R10, [R1+0x88] ;  /* 0x00008800010a7983 */ /* 0x000f280000300a00 */
[----:B------:R-:W4:Y:S04]  /*1e050*/  LDL.LU.64 R4, [R1+0xa0] ;  /* 0x0000a00001047983 */ /* 0x000f280000300a00 */
[----:B------:R-:W4:Y:S04]  /*1e060*/  LDL.LU.64 R6, [R1+0xa8] ;  /* 0x0000a80001067983 */ /* 0x000f280000300a00 */
[----:B------:R-:W-:Y:S04]  /*1e070*/  STS.U8 [R39+UR4+0x2a0], R26 ;  /* 0x0002a01a27007988 */ /* 0x000fe80008000004 */
[----:B------:R-:W-:Y:S04]  /*1e080*/  STS.U8 [R39+UR4+0x2c0], R27 ;  /* 0x0002c01b27007988 */ /* 0x000fe80008000004 */
[----:B------:R0:W-:Y:S04]  /*1e090*/  STS.U8 [R39+UR4+0x2e0], R28 ;  /* 0x0002e01c27007988 */ /* 0x0001e80008000004 */
[----:B------:R3:W-:Y:S04]  /*1e0a0*/  STS.U8 [R39+UR4+0x380], R29 ;  /* 0x0003801d27007988 */ /* 0x0007e80008000004 */
[----:B------:R4:W-:Y:S04]  /*1e0b0*/  STS.U8 [R39+UR4+0x3a0], R30 ;  /* 0x0003a01e27007988 */ /* 0x0009e80008000004 */
        /* <DEDUP_REMOVED lines=31> */
[----:B------:R-:W-:Y:S01]  /*1e2b0*/  BAR.SYNC.DEFER_BLOCKING 0x0 ;  /* 0x0000000000007b1d */ /* 0x000fe20000010000 */
[----:B0-----:R-:W-:-:S05]  /*1e2c0*/  IMAD R28, R2, 0x100, R3 ;  /* 0x00000100021c7824 */ /* 0x001fca00078e0203 */
[----:B------:R-:W-:Y:S01]  /*1e2d0*/  F2FP.F16.E5M2.UNPACK_B R28, R28 ;  /* 0x0000001cff1c723e */ /* 0x000fe200020004ff */
[----:B--2---:R-:W0:Y:S04]  /*1e2e0*/  LDSM.16.M88.4 R40, [R60] ;  /* 0x000000003c28783b */ /* 0x004e280000000200 */
[----:B------:R-:W2:Y:S01]  /*1e2f0*/  LDSM.16.M88.4 R44, [R60+0x200] ;  /* 0x000200003c2c783b */ /* 0x000ea20000000200 */
[----:B---3--:R-:W-:-:S03]  /*1e300*/  IMAD R29, R35, 0x100, R34 ;  /* 0x00000100231d7824 */ /* 0x008fc600078e0222 */
[----:B------:R-:W3:Y:S01]  /*1e310*/  LDSM.16.M88.4 R48, [R60+0x400] ;  /* 0x000400003c30783b */ /* 0x000ee20000000200 */
[----:B----4-:R-:W-:-:S03]  /*1e320*/  IMAD R30, R37, 0x100, R36 ;  /* 0x00000100251e7824 */ /* 0x010fc600078e0224 */
[----:B------:R-:W-:Y:S01]  /*1e330*/  LDSM.16.M88.4 R24, [R60+0xc00] ;  /* 0x000c00003c18783b */ /* 0x000fe20000000200 */
[----:B-1----:R-:W-:Y:S01]  /*1e340*/  IMAD R31, R53, 0x100, R52 ;  /* 0x00000100351f7824 */ /* 0x002fe200078e0234 */
[----:B------:R-:W-:Y:S02]  /*1e350*/  F2FP.F16.E5M2.UNPACK_B R29, R29 ;  /* 0x0000001dff1d723e */ /* 0x000fe400020004ff */
[----:B------:R-:W-:Y:S01]  /*1e360*/  LDSM.16.M88.4 R52, [R60+0x600] ;  /* 0x000600003c34783b */ /* 0x000fe20000000200 */
[----:B------:R-:W-:Y:S02]  /*1e370*/  F2FP.F16.E5M2.UNPACK_B R30, R30 ;  /* 0x0000001eff1e723e */ /* 0x000fe400020004ff */
[----:B------:R-:W-:Y:S01]  /*1e380*/  F2FP.F16.E5M2.UNPACK_B R31, R31 ;  /* 0x0000001fff1f723e */ /* 0x000fe200020004ff */
[----:B0-----:R-:W-:Y:S04]  /*1e390*/  STL [R1+0x187c], R40 ;  /* 0x00187c2801007387 */ /* 0x001fe80000100800 */
[----:B------:R-:W-:Y:S04]  /*1e3a0*/  STL [R1+0x1880], R41 ;  /* 0x0018802901007387 */ /* 0x000fe80000100800 */
[----:B------:R-:W-:Y:S04]  /*1e3b0*/  STL [R1+0x1884], R42 ;  /* 0x0018842a01007387 */ /* 0x000fe80000100800 */
[----:B------:R-:W4:Y:S04]  /*1e3c0*/  LDL.LU.64 R12, [R1+0xc0] ;  /* 0x0000c000010c7983 */ /* 0x000f280000300a00 */
[----:B------:R-:W4:Y:S01]  /*1e3d0*/  LDL.LU.64 R14, [R1+0xc8] ;  /* 0x0000c800010e7983 */ /* 0x000f220000300a00 */
[----:B------:R-:W-:-:S02]  /*1e3e0*/  F2FP.F16.E5M2.UNPACK_B R36, R40 ;  /* 0x00000028ff24723e */ /* 0x000fc400020004ff */
[----:B------:R-:W-:Y:S02]  /*1e3f0*/  F2FP.F16.E5M2.UNPACK_B R37, R41 ;  /* 0x00000029ff25723e */ /* 0x000fe400020004ff */
[----:B------:R-:W-:Y:S02]  /*1e400*/  F2FP.F16.E5M2.UNPACK_B R34, R42 ;  /* 0x0000002aff22723e */ /* 0x000fe400020004ff */
[----:B------:R-:W-:Y:S02]  /*1e410*/  F2FP.F16.E5M2.UNPACK_B R35, R43 ;  /* 0x0000002bff23723e */ /* 0x000fe400020004ff */
[----:B--2---:R-:W-:Y:S02]  /*1e420*/  F2FP.F16.E5M2.UNPACK_B R32, R44 ;  /* 0x0000002cff20723e */ /* 0x004fe400020004ff */
[----:B------:R-:W-:Y:S01]  /*1e430*/  F2FP.F16.E5M2.UNPACK_B R33, R45 ;  /* 0x0000002dff21723e */ /* 0x000fe200020004ff */
[C---:B------:R-:W-:Y:S08]  /*1e440*/  HMMA.16816.F32 R16, R28.reuse, R36, R56 ;  /* 0x000000241c10723c */ /* 0x040ff00000001838 */
[C---:B------:R-:W-:Y:S08]  /*1e450*/  HMMA.16816.F32 R8, R28.reuse, R34, R8 ;  /* 0x000000221c08723c */ /* 0x040ff00000001808 */
[----:B------:R-:W-:Y:S01]  /*1e460*/  HMMA.16816.F32 R4, R28, R32, R4 ;  /* 0x000000201c04723c */ /* 0x000fe20000001804 */
[----:B------:R-:W-:-:S02]  /*1e470*/  F2FP.F16.E5M2.UNPACK_B R2, R46 ;  /* 0x0000002eff02723e */ /* 0x000fc400020004ff */
[----:B------:R-:W-:Y:S01]  /*1e480*/  F2FP.F16.E5M2.UNPACK_B R3, R47 ;  /* 0x0000002fff03723e */ /* 0x000fe200020004ff */
[----:B------:R-:W-:Y:S04]  /*1e490*/  LDSM.16.M88.4 R56, [R60+0x800] ;  /* 0x000800003c38783b */ /* 0x000fe80000000200 */
[----:B------:R-:W-:Y:S04]  /*1e4a0*/  STL.64 [R1+0x60], R16 ;  /* 0x0000601001007387 */ /* 0x000fe80000100a00 */
[----:B------:R-:W-:Y:S04]  /*1e4b0*/  STL.64 [R1+0x68], R18 ;  /* 0x0000681201007387 */ /* 0x000fe80000100a00 */
[----:B------:R-:W-:Y:S04]  /*1e4c0*/  STL [R1+0x1888], R43 ;  /* 0x0018882b01007387 */ /* 0x000fe80000100800 */
[----:B------:R-:W-:Y:S04]  /*1e4d0*/  STL [R1+0x188c], R44 ;  /* 0x00188c2c01007387 */ /* 0x000fe80000100800 */
[----:B------:R0:W-:Y:S04]  /*1e4e0*/  STL.64 [R1+0x80], R8 ;  /* 0x0000800801007387 */ /* 0x0001e80000100a00 */
[----:B------:R1:W-:Y:S04]  /*1e4f0*/  STL.64 [R1+0x88], R10 ;  /* 0x0000880a01007387 */ /* 0x0003e80000100a00 */
[----:B------:R3:W-:Y:S04]  /*1e500*/  STL.64 [R1+0xa0], R4 ;  /* 0x0000a00401007387 */ /* 0x0007e80000100a00 */
[----:B------:R-:W-:Y:S04]  /*1e510*/  STL [R1+0xa8], R6 ;  /* 0x0000a80601007387 */ /* 0x000fe80000100800 */
[----:B0-----:R-:W2:Y:S04]  /*1e520*/  LDL.LU.64 R8, [R1+0xe0] ;  /* 0x0000e00001087983 */ /* 0x001ea80000300a00 */
[----:B-1----:R-:W2:Y:S01]  /*1e530*/  LDL.LU.64 R10, [R1+0xe8] ;  /* 0x0000e800010a7983 */ /* 0x002ea20000300a00 */
[----:B---3--:R-:W-:-:S02]  /*1e540*/  F2FP.F16.E5M2.UNPACK_B R4, R48 ;  /* 0x00000030ff04723e */ /* 0x008fc400020004ff */
[----:B------:R-:W-:Y:S01]  /*1e550*/  F2FP.F16.E5M2.UNPACK_B R5, R49 ;  /* 0x00000031ff05723e */ /* 0x000fe200020004ff */
[----:B------:R-:W-:Y:S01]  /*1e560*/  IMAD.MOV.U32 R44, RZ, RZ, R7 ;  /* 0x000000ffff2c7224 */ /* 0x000fe200078e0007 */
[----:B------:R-:W-:Y:S04]  /*1e570*/  STL.64 [R1+0x1898], R46 ;  /* 0x0018982e01007387 */ /* 0x000fe80000100a00 */
[----:B------:R-:W-:Y:S04]  /*1e580*/  STL.64 [R1+0x1890], R44 ;  /* 0x0018902c01007387 */ /* 0x000fe80000100a00 */
[----:B------:R-:W3:Y:S04]  /*1e590*/  LDL.LU.64 R20, [R1+0x100] ;  /* 0x0001000001147983 */ /* 0x000ee80000300a00 */
[----:B------:R-:W3:Y:S01]  /*1e5a0*/  LDL.LU.64 R22, [R1+0x108] ;  /* 0x0001080001167983 */ /* 0x000ee20000300a00 */
[----:B----4-:R-:W-:-:S15]  /*1e5b0*/  HMMA.16816.F32 R12, R28, R2, R12 ;  /* 0x000000021c0c723c */ /* 0x010fde000000180c */
[----:B------:R-:W-:-:S04]  /*1e5c0*/  NOP ;  /* 0x0000000000007918 */ /* 0x000fc80000000000 */
[----:B------:R-:W-:Y:S02]  /*1e5d0*/  IMAD.MOV.U32 R43, RZ, RZ, R12 ;  /* 0x000000ffff2b7224 */ /* 0x000fe400078e000c */
[----:B------:R-:W-:Y:S02]  /*1e5e0*/  IMAD.MOV.U32 R42, RZ, RZ, R13 ;  /* 0x000000ffff2a7224 */ /* 0x000fe400078e000d */
[----:B------:R-:W-:Y:S02]  /*1e5f0*/  IMAD.MOV.U32 R41, RZ, RZ, R14 ;  /* 0x000000ffff297224 */ /* 0x000fe400078e000e */
[----:B------:R-:W-:Y:S02]  /*1e600*/  IMAD.MOV.U32 R40, RZ, RZ, R15 ;  /* 0x000000ffff287224 */ /* 0x000fe400078e000f */
[----:B------:R-:W0:Y:S04]  /*1e610*/  LDSM.16.M88.4 R12, [R60+0xa00] ;  /* 0x000a00003c0c783b */ /* 0x000e280000000200 */
[----:B------:R-:W-:Y:S04]  /*1e620*/  STL.64 [R1+0x18a8], R42 ;  /* 0x0018a82a01007387 */ /* 0x000fe80000100a00 */
[----:B------:R-:W-:Y:S04]  /*1e630*/  STL.64 [R1+0x18a0], R40 ;  /* 0x0018a02801007387 */ /* 0x000fe80000100a00 */
[----:B------:R-:W-:Y:S01]  /*1e640*/  STL [R1+0x1870], R49 ;  /* 0x0018703101007387 */ /* 0x000fe20000100800 */
[----:B--2---:R-:W-:Y:S03]  /*1e650*/  HMMA.16816.F32 R8, R28, R4, R8 ;  /* 0x000000041c08723c */ /* 0x004fe60000001808 */
[----:B0-----:R0:W-:Y:S04]  /*1e660*/  STL.64 [R1+0x10], R12 ;  /* 0x0000100c01007387 */ /* 0x0011e80000100a00 */
[----:B------:R1:W-:Y:S01]  /*1e670*/  STL.64 [R1+0x18], R14 ;  /* 0x0000180e01007387 */ /* 0x0003e20000100a00 */
[----:B------:R-:W-:-:S02]  /*1e680*/  IMAD.MOV.U32 R16, RZ, RZ, R12 ;  /* 0x000000ffff107224 */ /* 0x000fc400078e000c */
[----:B------:R-:W-:Y:S01]  /*1e690*/  IMAD.MOV.U32 R17, RZ, RZ, R13 ;  /* 0x000000ffff117224 */ /* 0x000fe200078e000d */
[----:B------:R-:W-:Y:S01]  /*1e6a0*/  STL [R1+0x1874], R50 ;  /* 0x0018743201007387 */ /* 0x000fe20000100800 */
[----:B------:R-:W-:Y:S02]  /*1e6b0*/  IMAD.MOV.U32 R18, RZ, RZ, R14 ;  /* 0x000000ffff127224 */ /* 0x000fe400078e000e */
[----:B------:R-:W-:Y:S01]  /*1e6c0*/  IMAD.MOV.U32 R19, RZ, RZ, R15 ;  /* 0x000000ffff137224 */ /* 0x000fe200078e000f */
[----:B0-----:R-:W2:Y:S04]  /*1e6d0*/  LDL.LU.64 R12, [R1+0x120] ;  /* 0x00012000010c7983 */ /* 0x001ea80000300a00 */
[----:B-1----:R-:W2:Y:S04]  /*1e6e0*/  LDL.LU.64 R14, [R1+0x128] ;  /* 0x00012800010e7983 */ /* 0x002ea80000300a00 */
[----:B------:R0:W-:Y:S04]  /*1e6f0*/  STL.64 [R1+0xe0], R8 ;  /* 0x0000e00801007387 */ /* 0x0001e80000100a00 */
[----:B------:R1:W-:Y:S04]  /*1e700*/  STL.64 [R1+0xe8], R10 ;  /* 0x0000e80a01007387 */ /* 0x0003e80000100a00 */
[----:B------:R-:W4:Y:S04]  /*1e710*/  LDL.LU.64 R40, [R1+0x140] ;  /* 0x0001400001287983 */ /* 0x000f280000300a00 */
[----:B------:R-:W4:Y:S01]  /*1e720*/  LDL.LU.64 R42, [R1+0x148] ;  /* 0x00014800012a7983 */ /* 0x000f220000300a00 */
[----:B------:R-:W-:-:S02]  /*1e730*/  F2FP.F16.E5M2.UNPACK_B R6, R50 ;  /* 0x00000032ff06723e */ /* 0x000fc400020004ff */
[----:B------:R-:W-:Y:S02]  /*1e740*/  F2FP.F16.E5M2.UNPACK_B R7, R51 ;  /* 0x00000033ff07723e */ /* 0x000fe400020004ff */
[----:B0-----:R-:W-:-:S05]  /*1e750*/  F2FP.F16.E5M2.UNPACK_B R8, R52 ;  /* 0x00000034ff08723e */ /* 0x001fca00020004ff */
[----:B---3--:R-:W-:Y:S01]  /*1e760*/  HMMA.16816.F32 R20, R28, R6, R20 ;  /* 0x000000061c14723c */ /* 0x008fe20000001814 */
[----:B------:R-:W-:Y:S02]  /*1e770*/  F2FP.F16.E5M2.UNPACK_B R9, R53 ;  /* 0x00000035ff09723e */ /* 0x000fe400020004ff */
[----:B-1----:R-:W-:Y:S02]  /*1e780*/  F2FP.F16.E5M2.UNPACK_B R10, R54 ;  /* 0x00000036ff0a723e */ /* 0x002fe400020004ff */
[----:B------:R-:W-:Y:S01]  /*1e790*/  F2FP.F16.E5M2.UNPACK_B R11, R55 ;  /* 0x00000037ff0b723e */ /* 0x000fe200020004ff */
[----:B------:R-:W-:Y:S04]  /*1e7a0*/  STL [R1+0x1860], R51 ;  /* 0x0018603301007387 */ /* 0x000fe80000100800 */
[----:B------:R-:W-:Y:S04]  /*1e7b0*/  STL [R1+0x1844], R52 ;  /* 0x0018443401007387 */ /* 0x000fe80000100800 */
[----:B------:R-:W-:Y:S05]  /*1e7c0*/  STL [R1+0x1840], R53 ;  /* 0x0018403501007387 */ /* 0x000fea0000100800 */
[----:B------:R0:W-:Y:S04]  /*1e7d0*/  STL.64 [R1+0x100], R20 ;  /* 0x0001001401007387 */ /* 0x0001e80000100a00 */
[----:B------:R1:W-:Y:S04]  /*1e7e0*/  STL.64 [R1+0x108], R22 ;  /* 0x0001081601007387 */ /* 0x0003e80000100a00 */
[----:B------:R3:W-:Y:S04]  /*1e7f0*/  STL.64 [R1+0x20], R24 ;  /* 0x0000201801007387 */ /* 0x0007e80000100a00 */
[----:B------:R3:W-:Y:S01]  /*1e800*/  STL.64 [R1+0x28], R26 ;  /* 0x0000281a01007387 */ /* 0x0007e20000100a00 */
[----:B0-----:R-:W-:-:S02]  /*1e810*/  IMAD.MOV.U32 R20, RZ, RZ, R24 ;  /* 0x000000ffff147224 */ /* 0x001fc400078e0018 */
[----:B------:R-:W-:Y:S02]  /*1e820*/  IMAD.MOV.U32 R21, RZ, RZ, R25 ;  /* 0x000000ffff157224 */ /* 0x000fe400078e0019 */
[----:B-1----:R-:W-:Y:S02]  /*1e830*/  IMAD.MOV.U32 R22, RZ, RZ, R26 ;  /* 0x000000ffff167224 */ /* 0x002fe400078e001a */
[----:B------:R-:W-:Y:S01]  /*1e840*/  IMAD.MOV.U32 R23, RZ, RZ, R27 ;  /* 0x000000ffff177224 */ /* 0x000fe200078e001b */
[----:B---3--:R-:W3:Y:S04]  /*1e850*/  LDL.LU.64 R24, [R1+0x160] ;  /* 0x0001600001187983 */ /* 0x008ee80000300a00 */
[----:B------:R-:W3:Y:S04]  /*1e860*/  LDL.LU.64 R26, [R1+0x168] ;  /* 0x00016800011a7983 */ /* 0x000ee80000300a00 */
[----:B------:R-:W-:Y:S01]  /*1e870*/  STL [R1+0x1848], R54 ;  /* 0x0018483601007387 */ /* 0x000fe20000100800 */
[C---:B--2---:R-:W-:Y:S08]  /*1e880*/  HMMA.16816.F32 R44, R28.reuse, R8, R12 ;  /* 0x000000081c2c723c */ /* 0x044ff0000000180c */
[----:B----4-:R-:W-:Y:S11]  /*1e890*/  HMMA.16816.F32 R40, R28, R10, R40 ;  /* 0x0000000a1c28723c */ /* 0x010ff60000001828 */
[----:B------:R0:W-:Y:S04]  /*1e8a0*/  STL.64 [R1+0x120], R44 ;  /* 0x0001202c01007387 */ /* 0x0001e80000100a00 */
[----:B------:R1:W-:Y:S04]  /*1e8b0*/  STL.64 [R1+0x128], R46 ;  /* 0x0001282e01007387 */ /* 0x0003e80000100a00 */
[----:B------:R-:W-:Y:S04]  /*1e8c0*/  STL [R1+0x1864], R56 ;  /* 0x0018643801007387 */ /* 0x000fe80000100800 */
[----:B------:R2:W-:Y:S04]  /*1e8d0*/  STL [R1+0x140], R40 ;  /* 0x0001402801007387 */ /* 0x0005e80000100800 */
[----:B0-----:R-:W4:Y:S04]  /*1e8e0*/  LDL.LU.64 R44, [R1+0x180] ;  /* 0x00018000012c7983 */ /* 0x001f280000300a00 */
[----:B-1----:R-:W4:Y:S01]  /*1e8f0*/  LDL.LU.64 R46, [R1+0x188] ;  /* 0x00018800012e7983 */ /* 0x002f220000300a00 */
[----:B------:R-:W-:-:S02]  /*1e900*/  IMAD.MOV.U32 R54, RZ, RZ, R41 ;  /* 0x000000ffff367224 */ /* 0x000fc400078e0029 */
[----:B------:R-:W-:Y:S02]  /*1e910*/  IMAD.MOV.U32 R52, RZ, RZ, R42 ;  /* 0x000000ffff347224 */ /* 0x000fe400078e002a */
[----:B------:R-:W-:Y:S01]  /*1e920*/  IMAD.MOV.U32 R53, RZ, RZ, R43 ;  /* 0x000000ffff357224 */ /* 0x000fe200078e002b */
[----:B------:R-:W-:Y:S04]  /*1e930*/  STL.64 [R1+0x1858], R54 ;  /* 0x0018583601007387 */ /* 0x000fe80000100a00 */
[----:B------:R-:W-:Y:S04]  /*1e940*/  STL.64 [R1+0x1850], R52 ;  /* 0x0018503401007387 */ /* 0x000fe80000100a00 */
[----:B------:R-:W0:Y:S01]  /*1e950*/  LDSM.16.M88.4 R52, [R60+0xe00] ;  /* 0x000e00003c34783b */ /* 0x000e220000000200 */
[----:B------:R-:W-:-:S02]  /*1e960*/  F2FP.F16.E5M2.UNPACK_B R12, R56 ;  /* 0x00000038ff0c723e */ /* 0x000fc400020004ff */
[----:B------:R-:W-:Y:S02]  /*1e970*/  F2FP.F16.E5M2.UNPACK_B R13, R57 ;  /* 0x00000039ff0d723e */ /* 0x000fe400020004ff */
[----:B------:R-:W-:Y:S02]  /*1e980*/  F2FP.F16.E5M2.UNPACK_B R14, R58 ;  /* 0x0000003aff0e723e */ /* 0x000fe400020004ff */
[----:B------:R-:W-:-:S03]  /*1e990*/  F2FP.F16.E5M2.UNPACK_B R15, R59 ;  /* 0x0000003bff0f723e */ /* 0x000fc600020004ff */
[C---:B---3--:R-:W-:Y:S01]  /*1e9a0*/  HMMA.16816.F32 R24, R28.reuse, R12, R24 ;  /* 0x0000000c1c18723c */ /* 0x048fe20000001818 */
[----:B------:R-:W-:Y:S04]  /*1e9b0*/  STL [R1+0x1868], R57 ;  /* 0x0018683901007387 */ /* 0x000fe80000100800 */
[----:B------:R-:W-:Y:S04]  /*1e9c0*/  STL [R1+0x186c], R58 ;  /* 0x00186c3a01007387 */ /* 0x000fe80000100800 */
[----:B--2---:R-:W2:Y:S04]  /*1e9d0*/  LDL.LU.64 R40, [R1+0x1a0] ;  /* 0x0001a00001287983 */ /* 0x004ea80000300a00 */
[----:B------:R-:W2:Y:S06]  /*1e9e0*/  LDL.LU.64 R42, [R1+0x1a8] ;  /* 0x0001a800012a7983 */ /* 0x000eac0000300a00 */
[----:B------:R-:W-:Y:S04]  /*1e9f0*/  STL.64 [R1+0x160], R24 ;  /* 0x0001601801007387 */ /* 0x000fe80000100a00 */
[----:B------:R-:W-:Y:S04]  /*1ea00*/  STL.64 [R1+0x168], R26 ;  /* 0x0001681a01007387 */ /* 0x000fe80000100a00 */
[----:B------:R-:W-:Y:S04]  /*1ea10*/  STL [R1+0x1878], R59 ;  /* 0x0018783b01007387 */ /* 0x000fe80000100800 */
[----:B0-----:R-:W-:Y:S04]  /*1ea20*/  STL.64 [R1+0x30], R52 ;  /* 0x0000303401007387 */ /* 0x001fe80000100a00 */
[----:B------:R-:W-:Y:S04]  /*1ea30*/  STL.64 [R1+0x38], R54 ;  /* 0x0000383601007387 */ /* 0x000fe80000100a00 */
[----:B------:R-:W-:Y:S01]  /*1ea40*/  STL [R1+0x14a0], R60 ;  /* 0x0014a03c01007387 */ /* 0x000fe20000100800 */
[----:B----4-:R-:W-:-:S15]  /*1ea50*/  HMMA.16816.F32 R44, R28, R14, R44 ;  /* 0x0000000e1c2c723c */ /* 0x010fde000000182c */
[----:B------:R-:W-:-:S04]  /*1ea60*/  NOP ;  /* 0x0000000000007918 */ /* 0x000fc80000000000 */
[----:B------:R-:W-:Y:S04]  /*1ea70*/  STL [R1+0x180], R44 ;  /* 0x0001802c01007387 */ /* 0x000fe80000100800 */
[----:B------:R-:W-:Y:S04]  /*1ea80*/  STL.64 [R1+0x1aa8], R14 ;  /* 0x001aa80e01007387 */ /* 0x000fe80000100a00 */
[----:B------:R0:W-:Y:S04]  /*1ea90*/  STL.64 [R1+0x1aa0], R12 ;  /* 0x001aa00c01007387 */ /* 0x0001e80000100a00 */
[----:B0-----:R-:W3:Y:S04]  /*1eaa0*/  LDL.LU.64 R12, [R1+0x1d0] ;  /* 0x0001d000010c7983 */ /* 0x001ee80000300a00 */
[----:B------:R-:W3:Y:S01]  /*1eab0*/  LDL.LU.64 R14, [R1+0x1d8] ;  /* 0x0001d800010e7983 */ /* 0x000ee20000300a00 */
[----:B------:R-:W-:-:S02]  /*1eac0*/  F2FP.F16.E5M2.UNPACK_B R16, R16 ;  /* 0x00000010ff10723e */ /* 0x000fc400020004ff */
[----:B------:R-:W-:Y:S01]  /*1ead0*/  F2FP.F16.E5M2.UNPACK_B R17, R17 ;  /* 0x00000011ff11723e */ /* 0x000fe200020004ff */
[----:B------:R-:W-:Y:S02]  /*1eae0*/  IMAD.MOV.U32 R59, RZ, RZ, R45 ;  /* 0x000000ffff3b7224 */ /* 0x000fe400078e002d */
[----:B------:R-:W-:Y:S02]  /*1eaf0*/  IMAD.MOV.U32 R50, RZ, RZ, R46 ;  /* 0x000000ffff327224 */ /* 0x000fe400078e002e */
[----:B------:R-:W-:Y:S01]  /*1eb00*/  IMAD.MOV.U32 R49, RZ, RZ, R47 ;  /* 0x000000ffff317224 */ /* 0x000fe200078e002f */
[----:B------:R-:W-:Y:S02]  /*1eb10*/  F2FP.F16.E5M2.UNPACK_B R18, R18 ;  /* 0x00000012ff12723e */ /* 0x000fe400020004ff */
[----:B------:R-:W-:Y:S01]  /*1eb20*/  F2FP.F16.E5M2.UNPACK_B R19, R19 ;  /* 0x00000013ff13723e */ /* 0x000fe200020004ff */
[----:B--2---:R-:W-:Y:S01]  /*1eb30*/  HMMA.16816.F32 R44, R28, R16, R40 ;  /* 0x000000101c2c723c */ /* 0x004fe20000001828 */
[----:B------:R-:W2:Y:S01]  /*1eb40*/  LDL.LU R42, [R1+0x954] ;  /* 0x00095400012a7983 */ /* 0x000ea20000300800 */
[----:B------:R-:W-:-:S15]  /*1eb50*/  IMAD.MOV.U32 R27, RZ, RZ, R55 ;  /* 0x000000ffff1b7224 */ /* 0x000fde00078e0037 */
[----:B------:R-:W-:Y:S02]  /*1eb60*/  NOP ;  /* 0x0000000000007918 */ /* 0x000fe40000000000 */
[----:B------:R0:W-:Y:S04]  /*1eb70*/  STL.64 [R1+0x1a0], R44 ;  /* 0x0001a02c01007387 */ /* 0x0001e80000100a00 */
[----:B------:R1:W-:Y:S04]  /*1eb80*/  STL.64 [R1+0x1a8], R46 ;  /* 0x0001a82e01007387 */ /* 0x0003e80000100a00 */
[----:B------:R-:W2:Y:S04]  /*1eb90*/  LDL.LU R43, [R1+0x950] ;  /* 0x00095000012b7983 */ /* 0x000ea80000300800 */
[----:B------:R-:W4:Y:S04]  /*1eba0*/  LDL.LU R55, [R1+0x95c] ;  /* 0x00095c0001377983 */ /* 0x000f280000300800 */
[----:B0-----:R-:W4:Y:S04]  /*1ebb0*/  LDL.LU R44, [R1+0x958] ;  /* 0x00095800012c7983 */ /* 0x001f280000300800 */
[----:B------:R-:W2:Y:S04]  /*1ebc0*/  LDL.LU R45, [R1+0x964] ;  /* 0x00096400012d7983 */ /* 0x000ea80000300800 */
[----:B-1----:R-:W2:Y:S04]  /*1ebd0*/  LDL.LU R46, [R1+0x960] ;  /* 0x00096000012e7983 */ /* 0x002ea80000300800 */
[----:B------:R-:W2:Y:S04]  /*1ebe0*/  LDL.LU R47, [R1+0x96c] ;  /* 0x00096c00012f7983 */ /* 0x000ea80000300800 */
[----:B------:R-:W2:Y:S01]  /*1ebf0*/  LDL.LU R39, [R1+0x968] ;  /* 0x0009680001277983 */ /* 0x000ea20000300800 */
[----:B---3--:R-:W-:-:S15]  /*1ec00*/  HMMA.16816.F32 R12, R28, R18, R12 ;  /* 0x000000121c0c723c */ /* 0x008fde000000180c */
[----:B------:R-:W-:-:S04]  /*1ec10*/  NOP ;  /* 0x0000000000007918 */ /* 0x000fc80000000000 */
[----:B------:R-:W-:Y:S02]  /*1ec20*/  IMAD.MOV.U32 R58, RZ, RZ, R12 ;  /* 0x000000ffff3a7224 */ /* 0x000fe400078e000c */
[----:B------:R-:W-:Y:S02]  /*1ec30*/  IMAD.MOV.U32 R57, RZ, RZ, R13 ;  /* 0x000000ffff397224 */ /* 0x000fe400078e000d */
[----:B------:R-:W-:Y:S02]  /*1ec40*/  IMAD.MOV.U32 R56, RZ, RZ, R14 ;  /* 0x000000ffff387224 */ /* 0x000fe400078e000e */
[----:B------:R-:W-:Y:S01]  /*1ec50*/  IMAD.MOV.U32 R51, RZ, RZ, R15 ;  /* 0x000000ffff337224 */ /* 0x000fe200078e000f */
[----:B------:R-:W3:Y:S04]  /*1ec60*/  LDL.LU.64 R12, [R1+0x270] ;  /* 0x00027000010c7983 */ /* 0x000ee80000300a00 */
[----:B------:R-:W3:Y:S04]  /*1ec70*/  LDL.LU.64 R14, [R1+0x278] ;  /* 0x00027800010e7983 */ /* 0x000ee80000300a00 */
[----:B------:R-:W-:Y:S04]  /*1ec80*/  STL.64 [R1+0x1a98], R18 ;  /* 0x001a981201007387 */ /* 0x000fe80000100a00 */
[----:B------:R0:W-:Y:S04]  /*1ec90*/  STL.64 [R1+0x1a90], R16 ;  /* 0x001a901001007387 */ /* 0x0001e80000100a00 */
[----:B0-----:R-:W2:Y:S04]  /*1eca0*/  LDL.LU.64 R16, [R1+0x280] ;  /* 0x0002800001107983 */ /* 0x001ea80000300a00 */
[----:B------:R-:W2:Y:S04]  /*1ecb0*/  LDL.LU.64 R18, [R1+0x288] ;  /* 0x0002880001127983 */ /* 0x000ea80000300a00 */
[----:B------:R-:W-:Y:S04]  /*1ecc0*/  STL.64 [R1+0x18c8], R50 ;  /* 0x0018c83201007387 */ /* 0x000fe80000100a00 */
[----:B------:R0:W-:Y:S04]  /*1ecd0*/  STL.64 [R1+0x18c0], R48 ;  /* 0x0018c03001007387 */ /* 0x0001e80000100a00 */
[----:B0-----:R-:W4:Y:S04]  /*1ece0*/  LDL.LU.64 R48, [R1+0x1f0] ;  /* 0x0001f00001307983 */ /* 0x001f280000300a00 */
[----:B------:R-:W4:Y:S04]  /*1ecf0*/  LDL.LU.64 R50, [R1+0x1f8] ;  /* 0x0001f80001327983 */ /* 0x000f280000300a00 */
[----:B------:R-:W-:Y:S04]  /*1ed00*/  STL.64 [R1+0x18b8], R58 ;  /* 0x0018b83a01007387 */ /* 0x000fe80000100a00 */
[----:B------:R0:W-:Y:S04]  /*1ed10*/  STL.64 [R1+0x18b0], R56 ;  /* 0x0018b03801007387 */ /* 0x0001e80000100a00 */
[----:B0-----:R-:W4:Y:S04]  /*1ed20*/  LDL.LU.64 R56, [R1+0x1c0] ;  /* 0x0001c00001387983 */ /* 0x001f280000300a00 */
[----:B------:R-:W4:Y:S01]  /*1ed30*/  LDL.LU.64 R58, [R1+0x1c8] ;  /* 0x0001c800013a7983 */ /* 0x000f220000300a00 */
[----:B------:R-:W-:-:S02]  /*1ed40*/  F2FP.F16.E5M2.UNPACK_B R20, R20 ;  /* 0x00000014ff14723e */ /* 0x000fc400020004ff */
[----:B------:R-:W-:Y:S01]  /*1ed50*/  F2FP.F16.E5M2.UNPACK_B R21, R21 ;  /* 0x00000015ff15723e */ /* 0x000fe200020004ff */
[----:B------:R-:W-:Y:S02]  /*1ed60*/  IMAD.MOV.U32 R24, RZ, RZ, R52 ;  /* 0x000000ffff187224 */ /* 0x000fe400078e0034 */
[----:B------:R-:W-:Y:S01]  /*1ed70*/  IMAD.MOV.U32 R25, RZ, RZ, R53 ;  /* 0x000000ffff197224 */ /* 0x000fe200078e0035 */
[----:B------:R-:W-:Y:S02]  /*1ed80*/  F2FP.F16.E5M2.UNPACK_B R22, R22 ;  /* 0x00000016ff16723e */ /* 0x000fe400020004ff */
[----:B------:R-:W-:Y:S01]  /*1ed90*/  F2FP.F16.E5M2.UNPACK_B R23, R23 ;  /* 0x00000017ff17723e */ /* 0x000fe200020004ff */
[----:B------:R-:W-:Y:S01]  /*1eda0*/  IMAD.MOV.U32 R26, RZ, RZ, R54 ;  /* 0x000000ffff1a7224 */ /* 0x000fe200078e0036 */
[----:B------:R-:W-:Y:S02]  /*1edb0*/  F2FP.F16.E5M2.UNPACK_B R24, R24 ;  /* 0x00000018ff18723e */ /* 0x000fe400020004ff */
[----:B------:R-:W-:-:S02]  /*1edc0*/  F2FP.F16.E5M2.UNPACK_B R25, R25 ;  /* 0x00000019ff19723e */ /* 0x000fc400020004ff */
[----:B------:R-:W-:Y:S02]  /*1edd0*/  F2FP.F16.E5M2.UNPACK_B R27, R27 ;  /* 0x0000001bff1b723e */ /* 0x000fe400020004ff */
[----:B------:R-:W-:-:S07]  /*1ede0*/  F2FP.F16.E5M2.UNPACK_B R26, R26 ;  /* 0x0000001aff1a723e */ /* 0x000fce00020004ff */
[C---:B---3--:R-:W-:Y:S08]  /*1edf0*/  HMMA.16816.F32 R12, R28.reuse, R26, R12 ;  /* 0x0000001a1c0c723c */ /* 0x048ff0000000180c */
[C---:B--2---:R-:W-:Y:S08]  /*1ee00*/  HMMA.16816.F32 R16, R28.reuse, R24, R16 ;  /* 0x000000181c10723c */ /* 0x044ff00000001810 */
[C---:B----4-:R-:W-:Y:S08]  /*1ee10*/  HMMA.16816.F32 R48, R28.reuse, R22, R48 ;  /* 0x000000161c30723c */ /* 0x050ff00000001830 */
[----:B------:R-:W-:Y:S01]  /*1ee20*/  HMMA.16816.F32 R56, R28, R20, R56 ;  /* 0x000000141c38723c */ /* 0x000fe20000001838 */
[----:B------:R-:W-:-:S15]  /*1ee30*/  IMAD R28, R43, 0x100, R42 ;  /* 0x000001002b1c7824 */ /* 0x000fde00078e022a */
[----:B------:R-:W-:-:S03]  /*1ee40*/  NOP ;  /* 0x0000000000007918 */ /* 0x000fc60000000000 */
[----:B------:R-:W-:Y:S04]  /*1ee50*/  STL.64 [R1+0x1c0], R56 ;  /* 0x0001c03801007387 */ /* 0x000fe80000100a00 */
        /* <DEDUP_REMOVED lines=9> */
[----:B------:R0:W-:Y:S04]  /*1eef0*/  STL.64 [R1+0x270], R12 ;  /* 0x0002700c01007387 */ /* 0x0001e80000100a00 */
[----:B------:R1:W-:Y:S04]  /*1ef00*/  STL.64 [R1+0x278], R14 ;  /* 0x0002780e01007387 */ /* 0x0003e80000100a00 */
[----:B------:R-:W2:Y:S04]  /*1ef10*/  LDL.LU.64 R40, [R1+0x820] ;  /* 0x0008200001287983 */ /* 0x000ea80000300a00 */
[----:B------:R-:W2:Y:S04]  /*1ef20*/  LDL.LU.64 R42, [R1+0x828] ;  /* 0x00082800012a7983 */ /* 0x000ea80000300a00 */
[----:B0-----:R-:W3:Y:S04]  /*1ef30*/  LDL.LU.64 R12, [R1+0x810] ;  /* 0x00081000010c7983 */ /* 0x001ee80000300a00 */
[----:B-1----:R-:W3:Y:S04]  /*1ef40*/  LDL.LU.64 R14, [R1+0x818] ;  /* 0x00081800010e7983 */ /* 0x002ee80000300a00 */
[----:B------:R-:W4:Y:S04]  /*1ef50*/  LDL.LU.64 R16, [R1+0x800] ;  /* 0x0008000001107983 */ /* 0x000f280000300a00 */
[----:B------:R-:W4:Y:S04]  /*1ef60*/  LDL.LU.64 R18, [R1+0x808] ;  /* 0x0008080001127983 */ /* 0x000f280000300a00 */
[----:B------:R-:W4:Y:S04]  /*1ef70*/  LDL.LU.64 R24, [R1+0x7f0] ;  /* 0x0007f00001187983 */ /* 0x000f280000300a00 */
[----:B------:R-:W4:Y:S04]  /*1ef80*/  LDL.LU.64 R26, [R1+0x7f8] ;  /* 0x0007f800011a7983 */ /* 0x000f280000300a00 */
[----:B------:R-:W4:Y:S04]  /*1ef90*/  LDL.LU.64 R20, [R1+0x7e0] ;  /* 0x0007e00001147983 */ /* 0x000f280000300a00 */
[----:B------:R-:W4:Y:S04]  /*1efa0*/  LDL.LU.64 R22, [R1+0x7e8] ;  /* 0x0007e80001167983 */ /* 0x000f280000300a00 */
[----:B------:R-:W4:Y:S01]  /*1efb0*/  LDL.LU R53, [R1+0x994] ;  /* 0x0009940001357983 */ /* 0x000f220000300800 */
[----:B------:R-:W-:-:S03]  /*1efc0*/  IMAD R29, R44, 0x100, R55 ;  /* 0x000001002c1d7824 */ /* 0x000fc600078e0237 */
[----:B------:R-:W4:Y:S04]  /*1efd0*/  LDL.LU R54, [R1+0x990] ;  /* 0x0009900001367983 */ /* 0x000f280000300800 */
[----:B------:R-:W4:Y:S01]  /*1efe0*/  LDL.LU R55, [R1+0x99c] ;  /* 0x00099c0001377983 */ /* 0x000f220000300800 */
[----:B------:R-:W-:Y:S02]  /*1eff0*/  IMAD R30, R46, 0x100, R45 ;  /* 0x000001002e1e7824 */ /* 0x000fe400078e022d */
[----:B------:R-:W-:Y:S01]  /*1f000*/  IMAD R31, R39, 0x100, R47 ;  /* 0x00000100271f7824 */ /* 0x000fe200078e022f */
[----:B------:R-:W-:Y:S02]  /*1f010*/  F2FP.F16.E5M2.UNPACK_B R28, R28 ;  /* 0x0000001cff1c723e */ /* 0x000fe400020004ff */
[----:B------:R-:W-:-:S02]  /*1f020*/  F2FP.F16.E5M2.UNPACK_B R29, R29 ;  /* 0x0000001dff1d723e */ /* 0x000fc400020004ff */
[----:B------:R-:W-:Y:S02]  /*1f030*/  F2FP.F16.E5M2.UNPACK_B R30, R30 ;  /* 0x0000001eff1e723e */ /* 0x000fe400020004ff */
[----:B------:R-:W-:-:S07]  /*1f040*/  F2FP.F16.E5M2.UNPACK_B R31, R31 ;  /* 0x0000001fff1f723e */ /* 0x000fce00020004ff */
[C---:B--2---:R-:W-:Y:S08]  /*1f050*/  HMMA.16816.F32 R40, R28.reuse, R36, R40 ;  /* 0x000000241c28723c */ /* 0x044ff00000001828 */
[C---:B---3--:R-:W-:Y:S01]  /*1f060*/  HMMA.16816.F32 R12, R28.reuse, R34, R12 ;  /* 0x000000221c0c723c */ /* 0x048fe2000000180c */
[----:B----4-:R-:W-:Y:S04]  /*1f070*/  STL.64 [R1+0x1ab8], R54 ;  /* 0x001ab83601007387 */ /* 0x010fe80000100a00 */
[----:B------:R0:W-:Y:S04]  /*1f080*/  STL [R1+0x1ab0], R53 ;  /* 0x001ab03501007387 */ /* 0x0001e80000100800 */
[----:B------:R-:W2:Y:S04]  /*1f090*/  LDL.LU R44, [R1+0x998] ;  /* 0x00099800012c7983 */ /* 0x000ea80000300800 */
[----:B------:R-:W3:Y:S04]  /*1f0a0*/  LDL.LU R45, [R1+0x9a4] ;  /* 0x0009a400012d7983 */ /* 0x000ee80000300800 */
[----:B------:R-:W3:Y:S04]  /*1f0b0*/  LDL.LU R46, [R1+0x9a0] ;  /* 0x0009a000012e7983 */ /* 0x000ee80000300800 */
[----:B------:R-:W4:Y:S04]  /*1f0c0*/  LDL.LU R47, [R1+0x9ac] ;  /* 0x0009ac00012f7983 */ /* 0x000f280000300800 */
[----:B------:R-:W4:Y:S04]  /*1f0d0*/  LDL.LU R39, [R1+0x9a8] ;  /* 0x0009a80001277983 */ /* 0x000f280000300800 */
[----:B------:R-:W2:Y:S04]  /*1f0e0*/  LDL.LU.64 R48, [R1+0x7d0] ;  /* 0x0007d00001307983 */ /* 0x000ea80000300a00 */
[----:B------:R-:W-:Y:S04]  /*1f0f0*/  STL.64 [R1+0x820], R40 ;  /* 0x0008202801007387 */ /* 0x000fe80000100a00 */
[----:B------:R-:W-:Y:S04]  /*1f100*/  STL.64 [R1+0x828], R42 ;  /* 0x0008282a01007387 */ /* 0x000fe80000100a00 */
[----:B------:R-:W2:Y:S04]  /*1f110*/  LDL.LU.64 R50, [R1+0x7d8] ;  /* 0x0007d80001327983 */ /* 0x000ea80000300a00 */
[----:B------:R1:W-:Y:S04]  /*1f120*/  STL.64 [R1+0x810], R12 ;  /* 0x0008100c01007387 */ /* 0x0003e80000100a00 */
[----:B------:R1:W-:Y:S04]  /*1f130*/  STL.64 [R1+0x818], R14 ;  /* 0x0008180e01007387 */ /* 0x0003e80000100a00 */
[----:B0-----:R-:W3:Y:S04]  /*1f140*/  LDL.LU.64 R52, [R1+0x7c0] ;  /* 0x0007c00001347983 */ /* 0x001ee80000300a00 */
[----:B------:R-:W3:Y:S04]  /*1f150*/  LDL.LU.64 R54, [R1+0x7c8] ;  /* 0x0007c80001367983 */ /* 0x000ee80000300a00 */
[----:B-1----:R-:W4:Y:S04]  /*1f160*/  LDL.LU.64 R12, [R1+0x7b0] ;  /* 0x0007b000010c7983 */ /* 0x002f280000300a00 */
[----:B------:R-:W4:Y:S01]  /*1f170*/  LDL.LU.64 R14, [R1+0x7b8] ;  /* 0x0007b800010e7983 */ /* 0x000f220000300a00 */
[C---:B------:R-:W-:Y:S03]  /*1f180*/  HMMA.16816.F32 R56, R28.reuse, R32, R16 ;  /* 0x000000201c38723c */ /* 0x040fe60000001810 */
[----:B------:R-:W4:Y:S04]  /*1f190*/  LDL.LU.64 R40, [R1+0x7a0] ;  /* 0x0007a00001287983 */ /* 0x000f280000300a00 */
[----:B------:R-:W4:Y:S04]  /*1f1a0*/  LDL.LU.64 R42, [R1+0x7a8] ;  /* 0x0007a800012a7983 */ /* 0x000f280000300a00 */
[----:B------:R-:W4:Y:S04]  /*1f1b0*/  LDL.LU.64 R16, [R1+0x790] ;  /* 0x0007900001107983 */ /* 0x000f280000300a00 */
[----:B------:R-:W4:Y:S01]  /*1f1c0*/  LDL.LU.64 R18, [R1+0x798] ;  /* 0x0007980001127983 */ /* 0x000f220000300a00 */
[C---:B------:R-:W-:Y:S03]  /*1f1d0*/  HMMA.16816.F32 R20, R28.reuse, R4, R20 ;  /* 0x000000041c14723c */ /* 0x040fe60000001814 */
[----:B------:R-:W-:Y:S04]  /*1f1e0*/  STL.64 [R1+0x800], R56 ;  /* 0x0008003801007387 */ /* 0x000fe80000100a00 */
[----:B------:R0:W-:Y:S02]  /*1f1f0*/  STL.64 [R1+0x808], R58 ;  /* 0x0008083a01007387 */ /* 0x0001e40000100a00 */
[----:B0-----:R-:W-:Y:S02]  /*1f200*/  HMMA.16816.F32 R56, R28, R2, R24 ;  /* 0x000000021c38723c */ /* 0x001fe40000001818 */
[----:B------:R-:W4:-:S15]  /*1f210*/  LDL.LU.64 R24, [R1+0x780] ;  /* 0x0007800001187983 */ /* 0x000f1e0000300a00 */
[----:B------:R-:W-:Y:S02]  /*1f220*/  NOP ;  /* 0x0000000000007918 */ /* 0x000fe40000000000 */
[----:B------:R-:W-:Y:S04]  /*1f230*/  STL.64 [R1+0x7f0], R56 ;  /* 0x0007f03801007387 */ /* 0x000fe80000100a00 */
[----:B------:R-:W-:Y:S04]  /*1f240*/  STL.64 [R1+0x7f8], R58 ;  /* 0x0007f83a01007387 */ /* 0x000fe80000100a00 */
[----:B------:R-:W4:Y:S04]  /*1f250*/  LDL.LU.64 R26, [R1+0x788] ;  /* 0x00078800011a7983 */ /* 0x000f280000300a00 */
[----:B------:R0:W-:Y:S04]  /*1f260*/  STL.64 [R1+0x7e0], R20 ;  /* 0x0007e01401007387 */ /* 0x0001e80000100a00 */
[----:B------:R1:W-:Y:S04]  /*1f270*/  STL.64 [R1+0x7e8], R22 ;  /* 0x0007e81601007387 */ /* 0x0003e80000100a00 */
[----:B0-----:R-:W4:Y:S04]  /*1f280*/  LDL.LU.64 R20, [R1+0x770] ;  /* 0x0007700001147983 */ /* 0x001f280000300a00 */
[----:B-1----:R-:W4:Y:S04]  /*1f290*/  LDL.LU.64 R22, [R1+0x778] ;  /* 0x0007780001167983 */ /* 0x002f280000300a00 */
[----:B------:R-:W4:Y:S04]  /*1f2a0*/  LDL.LU.64 R56, [R1+0x750] ;  /* 0x0007500001387983 */ /* 0x000f280000300a00 */
[----:B------:R-:W4:Y:S01]  /*1f2b0*/  LDL.LU.64 R58, [R1+0x758] ;  /* 0x00075800013a7983 */ /* 0x000f220000300a00 */
[C---:B--2---:R-:W-:Y:S08]  /*1f2c0*/  HMMA.16816.F32 R48, R28.reuse, R6, R48 ;  /* 0x000000061c30723c */ /* 0x044ff00000001830 */
[C---:B---3--:R-:W-:Y:S08]  /*1f2d0*/  HMMA.16816.F32 R52, R28.reuse, R8, R52 ;  /* 0x000000081c34723c */ /* 0x048ff00000001834 */
[C---:B----4-:R-:W-:Y:S03]  /*1f2e0*/  HMMA.16816.F32 R12, R28.reuse, R10, R12 ;  /* 0x0000000a1c0c723c */ /* 0x050fe6000000180c */
[----:B------:R0:W-:Y:S04]  /*1f2f0*/  STL.64 [R1+0x7d0], R48 ;  /* 0x0007d03001007387 */ /* 0x0001e80000100a00 */
[----:B------:R1:W-:Y:S04]  /*1f300*/  STL.64 [R1+0x7d8], R50 ;  /* 0x0007d83201007387 */ /* 0x0003e80000100a00 */
[----:B0-----:R-:W2:Y:S04]  /*1f310*/  LDL.LU.64 R48, [R1+0x740] ;  /* 0x0007400001307983 */ /* 0x001ea80000300a00 */
[----:B-1----:R-:W2:Y:S04]  /*1f320*/  LDL.LU.64 R50, [R1+0x748] ;  /* 0x0007480001327983 */ /* 0x002ea80000300a00 */
[----:B------:R-:W-:Y:S04]  /*1f330*/  STL.64 [R1+0x7c0], R52 ;  /* 0x0007c03401007387 */ /* 0x000fe80000100a00 */
[----:B------:R0:W-:Y:S04]  /*1f340*/  STL.64 [R1+0x7c8], R54 ;  /* 0x0007c83601007387 */ /* 0x0001e80000100a00 */
[----:B0-----:R-:W3:Y:S04]  /*1f350*/  LDL.LU.64 R54, [R1+0x1ab8] ;  /* 0x001ab80001367983 */ /* 0x001ee80000300a00 */
[----:B------:R-:W3:Y:S04]  /*1f360*/  LDL.LU R53, [R1+0x1ab0] ;  /* 0x001ab00001357983 */ /* 0x000ee80000300800 */
[----:B------:R-:W-:Y:S04]  /*1f370*/  STL.64 [R1+0x7b0], R12 ;  /* 0x0007b00c01007387 */ /* 0x000fe80000100a00 */
[----:B------:R0:W-:Y:S04]  /*1f380*/  STL.64 [R1+0x7b8], R14 ;  /* 0x0007b80e01007387 */ /* 0x0001e80000100a00 */
[----:B0-----:R-:W4:Y:S04]  /*1f390*/  LDL.LU.64 R14, [R1+0x1aa8] ;  /* 0x001aa800010e7983 */ /* 0x001f280000300a00 */
[----:B------:R-:W2:Y:S02]  /*1f3a0*/  LDL.LU.64 R12, [R1+0x1aa0] ;  /* 0x001aa000010c7983 */ /* 0x000ea40000300a00 */
[C---:B--2---:R-:W-:Y:S08]  /*1f3b0*/  HMMA.16816.F32 R40, R28.reuse, R12, R40 ;  /* 0x0000000c1c28723c */ /* 0x044ff00000001828 */
[C---:B----4-:R-:W-:Y:S11]  /*1f3c0*/  HMMA.16816.F32 R16, R28.reuse, R14, R16 ;  /* 0x0000000e1c10723c */ /* 0x050ff60000001810 */
[----:B------:R0:W-:Y:S04]  /*1f3d0*/  STL.64 [R1+0x7a0], R40 ;  /* 0x0007a02801007387 */ /* 0x0001e80000100a00 */
[----:B------:R1:W-:Y:S04]  /*1f3e0*/  STL.64 [R1+0x7a8], R42 ;  /* 0x0007a82a01007387 */ /* 0x0003e80000100a00 */
[----:B0-----:R-:W2:Y:S04]  /*1f3f0*/  LDL.LU.64 R40, [R1+0x260] ;  /* 0x0002600001287983 */ /* 0x001ea80000300a00 */
[----:B-1----:R-:W2:Y:S04]  /*1f400*/  LDL.LU.64 R42, [R1+0x268] ;  /* 0x00026800012a7983 */ /* 0x002ea80000300a00 */
[----:B------:R-:W-:Y:S04]  /*1f410*/  STL.64 [R1+0x790], R16 ;  /* 0x0007901001007387 */ /* 0x000fe80000100a00 */
[----:B------:R0:W-:Y:S04]  /*1f420*/  STL.64 [R1+0x798], R18 ;  /* 0x0007981201007387 */ /* 0x0001e80000100a00 */
[----:B0-----:R-:W4:Y:S04]  /*1f430*/  LDL.LU.64 R18, [R1+0x1a98] ;  /* 0x001a980001127983 */ /* 0x001f280000300a00 */
[----:B------:R-:W2:Y:S04]  /*1f440*/  LDL.LU.64 R16, [R1+0x1a90] ;  /* 0x001a900001107983 */ /* 0x000ea80000300a00 */
[----:B------:R-:W-:Y:S04]  /*1f450*/  STL.64 [R1+0x1a58], R14 ;  /* 0x001a580e01007387 */ /* 0x000fe80000100a00 */
[----:B------:R0:W-:Y:S04]  /*1f460*/  STL.64 [R1+0x1a50], R12 ;  /* 0x001a500c01007387 */ /* 0x0001e80000100a00 */
[----:B0-----:R-:W3:Y:S04]  /*1f470*/  LDL.LU.64 R12, [R1+0x760] ;  /* 0x00076000010c7983 */ /* 0x001ee80000300a00 */
[----:B------:R-:W3:Y:S01]  /*1f480*/  LDL.LU.64 R14, [R1+0x768] ;  /* 0x00076800010e7983 */ /* 0x000ee20000300a00 */
[C---:B--2---:R-:W-:Y:S08]  /*1f490*/  HMMA.16816.F32 R24, R28.reuse, R16, R24 ;  /* 0x000000101c18723c */ /* 0x044ff00000001818 */
[C---:B----4-:R-:W-:Y:S11]  /*1f4a0*/  HMMA.16816.F32 R20, R28.reuse, R18, R20 ;  /* 0x000000121c14723c */ /* 0x050ff60000001814 */
[----:B------:R-:W-:Y:S04]  /*1f4b0*/  STL.64 [R1+0x780], R24 ;  /* 0x0007801801007387 */ /* 0x000fe80000100a00 */
[----:B------:R0:W-:Y:S04]  /*1f4c0*/  STL.64 [R1+0x788], R26 ;  /* 0x0007881a01007387 */ /* 0x0001e80000100a00 */
[----:B0-----:R-:W2:Y:S04]  /*1f4d0*/  LDL.LU.64 R26, [R1+0x1a88] ;  /* 0x001a8800011a7983 */ /* 0x001ea80000300a00 */
[----:B------:R-:W4:Y:S04]  /*1f4e0*/  LDL.LU.64 R24, [R1+0x1a80] ;  /* 0x001a800001187983 */ /* 0x000f280000300a00 */
[----:B------:R-:W-:Y:S04]  /*1f4f0*/  STL.64 [R1+0x770], R20 ;  /* 0x0007701401007387 */ /* 0x000fe80000100a00 */
[----:B------:R0:W-:Y:S04]  /*1f500*/  STL.64 [R1+0x778], R22 ;  /* 0x0007781601007387 */ /* 0x0001e80000100a00 */
[----:B0-----:R-:W2:Y:S04]  /*1f510*/  LDL.LU.64 R22, [R1+0x1a78] ;  /* 0x001a780001167983 */ /* 0x001ea80000300a00 */
[----:B------:R-:W3:Y:S04]  /*1f520*/  LDL.LU.64 R20, [R1+0x1a70] ;  /* 0x001a700001147983 */ /* 0x000ee80000300a00 */
[----:B------:R-:W-:Y:S04]  /*1f530*/  STL.64 [R1+0x1a48], R18 ;  /* 0x001a481201007387 */ /* 0x000fe80000100a00 */
[----:B------:R3:W-:Y:S02]  /*1f540*/  STL.64 [R1+0x1a40], R16 ;  /* 0x001a401001007387 */ /* 0x0007e40000100a00 */
[C---:B---3--:R-:W-:Y:S08]  /*1f550*/  HMMA.16816.F32 R16, R28.reuse, R20, R12 ;  /* 0x000000141c10723c */ /* 0x048ff0000000180c */
[C---:B--2---:R-:W-:Y:S01]  /*1f560*/  HMMA.16816.F32 R12, R28.reuse, R22, R56 ;  /* 0x000000161c0c723c */ /* 0x044fe20000001838 */
[----:B------:R-:W-:Y:S10]  /*1f570*/  STL.64 [R1+0x1a28], R22 ;  /* 0x001a281601007387 */ /* 0x000ff40000100a00 */
[----:B------:R-:W-:Y:S04]  /*1f580*/  STL.64 [R1+0x760], R16 ;  /* 0x0007601001007387 */ /* 0x000fe80000100a00 */
[----:B------:R-:W-:Y:S04]  /*1f590*/  STL.64 [R1+0x768], R18 ;  /* 0x0007681201007387 */ /* 0x000fe80000100a00 */
[----:B------:R-:W-:Y:S04]  /*1f5a0*/  STL.64 [R1+0x1a20], R20 ;  /* 0x001a201401007387 */ /* 0x000fe80000100a00 */
[----:B------:R-:W-:Y:S04]  /*1f5b0*/  STL.64 [R1+0x750], R12 ;  /* 0x0007500c01007387 */ /* 0x000fe80000100a00 */
[----:B------:R4:W-:Y:S02]  /*1f5c0*/  STL.64 [R1+0x758], R14 ;  /* 0x0007580e01007387 */ /* 0x0009e40000100a00 */
[----:B----4-:R-:W-:-:S15]  /*1f5d0*/  HMMA.16816.F32 R12, R28, R24, R48 ;  /* 0x000000181c0c723c */ /* 0x010fde0000001830 */
[----:B------:R-:W-:-:S04]  /*1f5e0*/  NOP ;  /* 0x0000000000007918 */ /* 0x000fc80000000000 */
[----:B------:R-:W-:Y:S04]  /*1f5f0*/  STL.64 [R1+0x740], R12 ;  /* 0x0007400c01007387 */ /* 0x000fe80000100a00 */
[----:B------:R0:W-:Y:S02]  /*1f600*/  STL.64 [R1+0x748], R14 ;  /* 0x0007480e01007387 */ /* 0x0001e40000100a00 */
[----:B0-----:R-:W-:Y:S02]  /*1f610*/  HMMA.16816.F32 R12, R28, R26, R40 ;  /* 0x0000001a1c0c723c */ /* 0x001fe40000001828 */
[----:B------:R-:W2:Y:S04]  /*1f620*/  LDL.LU.64 R40, [R1+0x730] ;  /* 0x0007300001287983 */ /* 0x000ea80000300a00 */
[----:B------:R-:W2:Y:S01]  /*1f630*/  LDL.LU.64 R42, [R1+0x738] ;  /* 0x00073800012a7983 */ /* 0x000ea20000300a00 */
[----:B------:R-:W-:-:S02]  /*1f640*/  IMAD R17, R54, 0x100, R53 ;  /* 0x0000010036117824 */ /* 0x000fc400078e0235 */
[----:B------:R-:W-:-:S10]  /*1f650*/  IMAD R16, R44, 0x100, R55 ;  /* 0x000001002c107824 */ /* 0x000fd400078e0237 */
[----:B------:R0:W-:Y:S04]  /*1f660*/  STL.64 [R1+0x260], R12 ;  /* 0x0002600c01007387 */ /* 0x0001e80000100a00 */
[----:B------:R1:W-:Y:S04]  /*1f670*/  STL.64 [R1+0x268], R14 ;  /* 0x0002680e01007387 */ /* 0x0003e80000100a00 */
[----:B0-----:R-:W3:Y:S04]  /*1f680*/  LDL.LU.64 R12, [R1+0x720] ;  /* 0x00072000010c7983 */ /* 0x001ee80000300a00 */
[----:B-1----:R-:W3:Y:S04]  /*1f690*/  LDL.LU.64 R14, [R1+0x728] ;  /* 0x00072800010e7983 */ /* 0x002ee80000300a00 */
[----:B------:R-:W-:Y:S04]  /*1f6a0*/  STL.64 [R1+0x1a38], R26 ;  /* 0x001a381a01007387 */ /* 0x000fe80000100a00 */
[----:B------:R0:W-:Y:S04]  /*1f6b0*/  STL.64 [R1+0x1a30], R24 ;  /* 0x001a301801007387 */ /* 0x0001e80000100a00 */
[----:B------:R-:W4:Y:S04]  /*1f6c0*/  LDL.LU R53, [R1+0x9b4] ;  /* 0x0009b40001357983 */ /* 0x000f280000300800 */
[----:B------:R-:W3:Y:S04]  /*1f6d0*/  LDL.LU R54, [R1+0x9b0] ;  /* 0x0009b00001367983 */ /* 0x000ee80000300800 */
[----:B------:R-:W3:Y:S01]  /*1f6e0*/  LDL.LU R55, [R1+0x9bc] ;  /* 0x0009bc0001377983 */ /* 0x000ee20000300800 */
[----:B------:R-:W-:-:S02]  /*1f6f0*/  IMAD R49, R46, 0x100, R45 ;  /* 0x000001002e317824 */ /* 0x000fc400078e022d */
[----:B------:R-:W-:Y:S01]  /*1f700*/  IMAD R48, R39, 0x100, R47 ;  /* 0x0000010027307824 */ /* 0x000fe200078e022f */
[----:B------:R-:W-:Y:S02]  /*1f710*/  F2FP.F16.E5M2.UNPACK_B R28, R17 ;  /* 0x00000011ff1c723e */ /* 0x000fe400020004ff */
[----:B------:R-:W-:Y:S02]  /*1f720*/  F2FP.F16.E5M2.UNPACK_B R29, R16 ;  /* 0x00000010ff1d723e */ /* 0x000fe400020004ff */
[----:B------:R-:W-:Y:S02]  /*1f730*/  F2FP.F16.E5M2.UNPACK_B R30, R49 ;  /* 0x00000031ff1e723e */ /* 0x000fe400020004ff */
[----:B------:R-:W-:-:S07]  /*1f740*/  F2FP.F16.E5M2.UNPACK_B R31, R48 ;  /* 0x00000030ff1f723e */ /* 0x000fce00020004ff */
[C---:B--2---:R-:W-:Y:S01]  /*1f750*/  HMMA.16816.F32 R40, R28.reuse, R36, R40 ;  /* 0x000000241c28723c */ /* 0x044fe20000001828 */
[----:B---3--:R-:W-:Y:S04]  /*1f760*/  STL.64 [R1+0x1a68], R54 ;  /* 0x001a683601007387 */ /* 0x008fe80000100a00 */
[----:B----4-:R1:W-:Y:S04]  /*1f770*/  STL [R1+0x1a60], R53 ;  /* 0x001a603501007387 */ /* 0x0103e80000100800 */
[----:B------:R-:W2:Y:S04]  /*1f780*/  LDL.LU R44, [R1+0x9b8] ;  /* 0x0009b800012c7983 */ /* 0x000ea80000300800 */
[----:B------:R-:W3:Y:S04]  /*1f790*/  LDL.LU R45, [R1+0x9c4] ;  /* 0x0009c400012d7983 */ /* 0x000ee80000300800 */
[----:B------:R-:W3:Y:S04]  /*1f7a0*/  LDL.LU R46, [R1+0x9c0] ;  /* 0x0009c000012e7983 */ /* 0x000ee80000300800 */
[----:B------:R-:W4:Y:S04]  /*1f7b0*/  LDL.LU R47, [R1+0x9cc] ;  /* 0x0009cc00012f7983 */ /* 0x000f280000300800 */
[----:B------:R-:W4:Y:S04]  /*1f7c0*/  LDL.LU R39, [R1+0x9c8] ;  /* 0x0009c80001277983 */ /* 0x000f280000300800 */
[----:B------:R-:W2:Y:S04]  /*1f7d0*/  LDL.LU.64 R16, [R1+0x710] ;  /* 0x0007100001107983 */ /* 0x000ea80000300a00 */
[----:B------:R-:W2:Y:S01]  /*1f7e0*/  LDL.LU.64 R18, [R1+0x718] ;  /* 0x0007180001127983 */ /* 0x000ea20000300a00 */
[C---:B------:R-:W-:Y:S03]  /*1f7f0*/  HMMA.16816.F32 R12, R28.reuse, R34, R12 ;  /* 0x000000221c0c723c */ /* 0x040fe6000000180c */
[----:B0-----:R-:W3:Y:S04]  /*1f800*/  LDL.LU.64 R24, [R1+0x700] ;  /* 0x0007000001187983 */ /* 0x001ee80000300a00 */
[----:B------:R-:W3:Y:S04]  /*1f810*/  LDL.LU.64 R26, [R1+0x708] ;  /* 0x00070800011a7983 */ /* 0x000ee80000300a00 */
[----:B------:R-:W3:Y:S04]  /*1f820*/  LDL.LU.64 R20, [R1+0x6f0] ;  /* 0x0006f00001147983 */ /* 0x000ee80000300a00 */
[----:B------:R-:W3:Y:S04]  /*1f830*/  LDL.LU.64 R22, [R1+0x6f8] ;  /* 0x0006f80001167983 */ /* 0x000ee80000300a00 */
[----:B------:R-:W4:Y:S04]  /*1f840*/  LDL.LU.64 R48, [R1+0x6e0] ;  /* 0x0006e00001307983 */ /* 0x000f280000300a00 */
[----:B------:R-:W-:Y:S04]  /*1f850*/  STL.64 [R1+0x730], R40 ;  /* 0x0007302801007387 */ /* 0x000fe80000100a00 */
[----:B------:R-:W-:Y:S04]  /*1f860*/  STL.64 [R1+0x738], R42 ;  /* 0x0007382a01007387 */ /* 0x000fe80000100a00 */
[----:B------:R-:W4:Y:S04]  /*1f870*/  LDL.LU.64 R50, [R1+0x6e8] ;  /* 0x0006e80001327983 */ /* 0x000f280000300a00 */
[----:B------:R0:W-:Y:S04]  /*1f880*/  STL.64 [R1+0x720], R12 ;  /* 0x0007200c01007387 */ /* 0x0001e80000100a00 */
[----:B------:R0:W-:Y:S04]  /*1f890*/  STL.64 [R1+0x728], R14 ;  /* 0x0007280e01007387 */ /* 0x0001e80000100a00 */
[----:B-1----:R-:W4:Y:S04]  /*1f8a0*/  LDL.LU.64 R52, [R1+0x6d0] ;  /* 0x0006d00001347983 */ /* 0x002f280000300a00 */
[----:B------:R-:W4:Y:S04]  /*1f8b0*/  LDL.LU.64 R54, [R1+0x6d8] ;  /* 0x0006d80001367983 */ /* 0x000f280000300a00 */
[----:B0-----:R-:W4:Y:S04]  /*1f8c0*/  LDL.LU.64 R12, [R1+0x6c0] ;  /* 0x0006c000010c7983 */ /* 0x001f280000300a00 */
[----:B------:R-:W4:Y:S04]  /*1f8d0*/  LDL.LU.64 R14, [R1+0x6c8] ;  /* 0x0006c800010e7983 */ /* 0x000f280000300a00 */
[----:B------:R-:W4:Y:S04]  /*1f8e0*/  LDL.LU.64 R40, [R1+0x6b0] ;  /* 0x0006b00001287983 */ /* 0x000f280000300a00 */
[----:B------:R-:W4:Y:S01]  /*1f8f0*/  LDL.LU.64 R42, [R1+0x6b8] ;  /* 0x0006b800012a7983 */ /* 0x000f220000300a00 */
[C---:B--2---:R-:W-:Y:S03]  /*1f900*/  HMMA.16816.F32 R56, R28.reuse, R32, R16 ;  /* 0x000000201c38723c */ /* 0x044fe60000001810 */
[----:B------:R-:W2:Y:S04]  /*1f910*/  LDL.LU.64 R16, [R1+0x6a0] ;  /* 0x0006a00001107983 */ /* 0x000ea80000300a00 */
[----:B------:R-:W2:Y:S01]  /*1f920*/  LDL.LU.64 R18, [R1+0x6a8] ;  /* 0x0006a80001127983 */ /* 0x000ea20000300a00 */
[C---:B---3--:R-:W-:Y:S08]  /*1f930*/  HMMA.16816.F32 R20, R28.reuse, R4, R20 ;  /* 0x000000041c14723c */ /* 0x048ff00000001814 */
[C---:B----4-:R-:W-:Y:S03]  /*1f940*/  HMMA.16816.F32 R48, R28.reuse, R6, R48 ;  /* 0x000000061c30723c */ /* 0x050fe60000001830 */
[----:B------:R-:W-:Y:S04]  /*1f950*/  STL.64 [R1+0x710], R56 ;  /* 0x0007103801007387 */ /* 0x000fe80000100a00 */
[----:B------:R0:W-:Y:S02]  /*1f960*/  STL.64 [R1+0x718], R58 ;  /* 0x0007183a01007387 */ /* 0x0001e40000100a00 */
[C---:B0-----:R-:W-:Y:S08]  /*1f970*/  HMMA.16816.F32 R56, R28.reuse, R2, R24 ;  /* 0x000000021c38723c */ /* 0x041ff00000001818 */
[C---:B------:R-:W-:Y:S08]  /*1f980*/  HMMA.16816.F32 R52, R28.reuse, R8, R52 ;  /* 0x000000081c34723c */ /* 0x040ff00000001834 */
[C---:B------:R-:W-:Y:S01]  /*1f990*/  HMMA.16816.F32 R12, R28.reuse, R10, R12 ;  /* 0x0000000a1c0c723c */ /* 0x040fe2000000180c */
[----:B------:R-:W3:Y:S04]  /*1f9a0*/  LDL.LU.64 R24, [R1+0x690] ;  /* 0x0006900001187983 */ /* 0x000ee80000300a00 */
[----:B------:R-:W-:Y:S04]  /*1f9b0*/  STL.64 [R1+0x700], R56 ;  /* 0x0007003801007387 */ /* 0x000fe80000100a00 */
[----:B------:R-:W-:Y:S04]  /*1f9c0*/  STL.64 [R1+0x708], R58 ;  /* 0x0007083a01007387 */ /* 0x000fe80000100a00 */
[----:B------:R-:W3:Y:S04]  /*1f9d0*/  LDL.LU.64 R26, [R1+0x698] ;  /* 0x00069800011a7983 */ /* 0x000ee80000300a00 */
[----:B------:R0:W-:Y:S04]  /*1f9e0*/  STL.64 [R1+0x6f0], R20 ;  /* 0x0006f01401007387 */ /* 0x0001e80000100a00 */
[----:B------:R1:W-:Y:S04]  /*1f9f0*/  STL.64 [R1+0x6f8], R22 ;  /* 0x0006f81601007387 */ /* 0x0003e80000100a00 */
[----:B0-----:R-:W4:Y:S04]  /*1fa00*/  LDL.LU.64 R20, [R1+0x680] ;  /* 0x0006800001147983 */ /* 0x001f280000300a00 */
[----:B-1----:R-:W4:Y:S04]  /*1fa10*/  LDL.LU.64 R22, [R1+0x688] ;  /* 0x0006880001167983 */ /* 0x002f280000300a00 */
[----:B------:R-:W2:Y:S04]  /*1fa20*/  LDL.LU.64 R56, [R1+0x660] ;  /* 0x0006600001387983 */ /* 0x000ea80000300a00 */
[----:B------:R-:W2:Y:S04]  /*1fa30*/  LDL.LU.64 R58, [R1+0x668] ;  /* 0x00066800013a7983 */ /* 0x000ea80000300a00 */
[----:B------:R0:W-:Y:S04]  /*1fa40*/  STL.64 [R1+0x6e0], R48 ;  /* 0x0006e03001007387 */ /* 0x0001e80000100a00 */
[----:B------:R1:W-:Y:S04]  /*1fa50*/  STL.64 [R1+0x6e8], R50 ;  /* 0x0006e83201007387 */ /* 0x0003e80000100a00 */
[----:B0-----:R-:W2:Y:S04]  /*1fa60*/  LDL.LU.64 R48, [R1+0x650] ;  /* 0x0006500001307983 */ /* 0x001ea80000300a00 */
[----:B-1----:R-:W2:Y:S04]  /*1fa70*/  LDL.LU.64 R50, [R1+0x658] ;  /* 0x0006580001327983 */ /* 0x002ea80000300a00 */
[----:B------:R-:W-:Y:S04]  /*1fa80*/  STL.64 [R1+0x6d0], R52 ;  /* 0x0006d03401007387 */ /* 0x000fe80000100a00 */
[----:B------:R0:W-:Y:S04]  /*1fa90*/  STL.64 [R1+0x6d8], R54 ;  /* 0x0006d83601007387 */ /* 0x0001e80000100a00 */
[----:B0-----:R-:W2:Y:S04]  /*1faa0*/  LDL.LU.64 R54, [R1+0x1a68] ;  /* 0x001a680001367983 */ /* 0x001ea80000300a00 */
[----:B------:R-:W2:Y:S04]  /*1fab0*/  LDL.LU R53, [R1+0x1a60] ;  /* 0x001a600001357983 */ /* 0x000ea80000300800 */
[----:B------:R-:W-:Y:S04]  /*1fac0*/  STL.64 [R1+0x6c0], R12 ;  /* 0x0006c00c01007387 */ /* 0x000fe80000100a00 */
[----:B------:R0:W-:Y:S04]  /*1fad0*/  STL.64 [R1+0x6c8], R14 ;  /* 0x0006c80e01007387 */ /* 0x0001e80000100a00 */
[----:B0-----:R-:W2:Y:S04]  /*1fae0*/  LDL.LU.64 R14, [R1+0x1a58] ;  /* 0x001a5800010e7983 */ /* 0x001ea80000300a00 */
[----:B------:R-:W2:Y:S02]  /*1faf0*/  LDL.LU.64 R12, [R1+0x1a50] ;  /* 0x001a5000010c7983 */ /* 0x000ea40000300a00 */
[C---:B--2---:R-:W-:Y:S08]  /*1fb00*/  HMMA.16816.F32 R40, R28.reuse, R12, R40 ;  /* 0x0000000c1c28723c */ /* 0x044ff00000001828 */
[C---:B------:R-:W-:Y:S11]  /*1fb10*/  HMMA.16816.F32 R16, R28.reuse, R14, R16 ;  /* 0x0000000e1c10723c */ /* 0x040ff60000001810 */
[----:B------:R0:W-:Y:S04]  /*1fb20*/  STL.64 [R1+0x6b0], R40 ;  /* 0x0006b02801007387 */ /* 0x0001e80000100a00 */
[----:B------:R1:W-:Y:S04]  /*1fb30*/  STL.64 [R1+0x6b8], R42 ;  /* 0x0006b82a01007387 */ /* 0x0003e80000100a00 */
[----:B0-----:R-:W2:Y:S04]  /*1fb40*/  LDL.LU.64 R40, [R1+0x250] ;  /* 0x0002500001287983 */ /* 0x001ea80000300a00 */
[----:B-1----:R-:W2:Y:S04]  /*1fb50*/  LDL.LU.64 R42, [R1+0x258] ;  /* 0x00025800012a7983 */ /* 0x002ea80000300a00 */
[----:B------:R-:W-:Y:S04]  /*1fb60*/  STL.64 [R1+0x6a0], R16 ;  /* 0x0006a01001007387 */ /* 0x000fe80000100a00 */
[----:B------:R0:W-:Y:S04]  /*1fb70*/  STL.64 [R1+0x6a8], R18 ;  /* 0x0006a81201007387 */ /* 0x0001e80000100a00 */
[----:B0-----:R-:W4:Y:S04]  /*1fb80*/  LDL.LU.64 R18, [R1+0x1a48] ;  /* 0x001a480001127983 */ /* 0x001f280000300a00 */
[----:B------:R-:W3:Y:S04]  /*1fb90*/  LDL.LU.64 R16, [R1+0x1a40] ;  /* 0x001a400001107983 */ /* 0x000ee80000300a00 */
[----:B------:R-:W-:Y:S04]  /*1fba0*/  STL.64 [R1+0x1a08], R14 ;  /* 0x001a080e01007387 */ /* 0x000fe80000100a00 */
[----:B------:R0:W-:Y:S04]  /*1fbb0*/  STL.64 [R1+0x1a00], R12 ;  /* 0x001a000c01007387 */ /* 0x0001e80000100a00 */
[----:B0-----:R-:W2:Y:S04]  /*1fbc0*/  LDL.LU.64 R12, [R1+0x670] ;  /* 0x00067000010c7983 */ /* 0x001ea80000300a00 */
[----:B------:R-:W2:Y:S01]  /*1fbd0*/  LDL.LU.64 R14, [R1+0x678] ;  /* 0x00067800010e7983 */ /* 0x000ea20000300a00 */
[C---:B---3--:R-:W-:Y:S08]  /*1fbe0*/  HMMA.16816.F32 R24, R28.reuse, R16, R24 ;  /* 0x000000101c18723c */ /* 0x048ff00000001818 */
[C---:B----4-:R-:W-:Y:S11]  /*1fbf0*/  HMMA.16816.F32 R20, R28.reuse, R18, R20 ;  /* 0x000000121c14723c */ /* 0x050ff60000001814 */
[----:B------:R-:W-:Y:S04]  /*1fc00*/  STL.64 [R1+0x690], R24 ;  /* 0x0006901801007387 */ /* 0x000fe80000100a00 */
[----:B------:R0:W-:Y:S04]  /*1fc10*/  STL.64 [R1+0x698], R26 ;  /* 0x0006981a01007387 */ /* 0x0001e80000100a00 */
[----:B0-----:R-:W3:Y:S04]  /*1fc20*/  LDL.LU.64 R26, [R1+0x1a38] ;  /* 0x001a3800011a7983 */ /* 0x001ee80000300a00 */
[----:B------:R-:W4:Y:S04]  /*1fc30*/  LDL.LU.64 R24, [R1+0x1a30] ;  /* 0x001a300001187983 */ /* 0x000f280000300a00 */
[----:B------:R-:W-:Y:S04]  /*1fc40*/  STL.64 [R1+0x680], R20 ;  /* 0x0006801401007387 */ /* 0x000fe80000100a00 */
[----:B------:R0:W-:Y:S04]  /*1fc50*/  STL.64 [R1+0x688], R22 ;  /* 0x0006881601007387 */ /* 0x0001e80000100a00 */
[----:B0-----:R-:W2:Y:S04]  /*1fc60*/  LDL.LU.64 R22, [R1+0x1a28] ;  /* 0x001a280001167983 */ /* 0x001ea80000300a00 */
[----:B------:R-:W2:Y:S04]  /*1fc70*/  LDL.LU.64 R20, [R1+0x1a20] ;  /* 0x001a200001147983 */ /* 0x000ea80000300a00 */
[----:B------:R-:W-:Y:S04]  /*1fc80*/  STL.64 [R1+0x19f8], R18 ;  /* 0x0019f81201007387 */ /* 0x000fe80000100a00 */
[----:B------:R2:W-:Y:S02]  /*1fc90*/  STL.64 [R1+0x19f0], R16 ;  /* 0x0019f01001007387 */ /* 0x0005e40000100a00 */
[C---:B--2---:R-:W-:Y:S02]  /*1fca0*/  HMMA.16816.F32 R16, R28.reuse, R20, R12 ;  /* 0x000000141c10723c */ /* 0x044fe4000000180c */
[----:B------:R-:W-:Y:S06]  /*1fcb0*/  STL.64 [R1+0x19e8], R22 ;  /* 0x0019e81601007387 */ /* 0x000fec0000100a00 */
[C---:B------:R-:W-:Y:S11]  /*1fcc0*/  HMMA.16816.F32 R12, R28.reuse, R22, R56 ;  /* 0x000000161c0c723c */ /* 0x040ff60000001838 */
[----:B------:R-:W-:Y:S04]  /*1fcd0*/  STL.64 [R1+0x670], R16 ;  /* 0x0006701001007387 */ /* 0x000fe80000100a00 */
[----:B------:R4:W-:Y:S02]  /*1fce0*/  STL.64 [R1+0x678], R18 ;  /* 0x0006781201007387 */ /* 0x0009e40000100a00 */
[C---:B----4-:R-:W-:Y:S02]  /*1fcf0*/  HMMA.16816.F32 R16, R28.reuse, R24, R48 ;  /* 0x000000181c10723c */ /* 0x050fe40000001830 */
[----:B------:R-:W-:Y:S04]  /*1fd00*/  STL.64 [R1+0x19e0], R20 ;  /* 0x0019e01401007387 */ /* 0x000fe80000100a00 */
[----:B------:R-:W-:Y:S04]  /*1fd10*/  STL.64 [R1+0x660], R12 ;  /* 0x0006600c01007387 */ /* 0x000fe80000100a00 */
[----:B------:R-:W-:Y:S09]  /*1fd20*/  STL.64 [R1+0x668], R14 ;  /* 0x0006680e01007387 */ /* 0x000ff20000100a00 */
[----:B------:R-:W-:Y:S04]  /*1fd30*/  STL.64 [R1+0x650], R16 ;  /* 0x0006501001007387 */ /* 0x000fe80000100a00 */
[----:B------:R3:W-:Y:S04]  /*1fd40*/  STL.64 [R1+0x658], R18 ;  /* 0x0006581201007387 */ /* 0x0007e80000100a00 */
[----:B------:R-:W2:Y:S04]  /*1fd50*/  LDL.LU.64 R48, [R1+0x640] ;  /* 0x0006400001307983 */ /* 0x000ea80000300a00 */
[----:B------:R-:W2:Y:S01]  /*1fd60*/  LDL.LU.64 R50, [R1+0x648] ;  /* 0x0006480001327983 */ /* 0x000ea20000300a00 */
[----:B---3--:R-:W-:Y:S01]  /*1fd70*/  HMMA.16816.F32 R16, R28, R26, R40 ;  /* 0x0000001a1c10723c */ /* 0x008fe20000001828 */
[----:B------:R-:W-:-:S02]  /*1fd80*/  IMAD R13, R54, 0x100, R53 ;  /* 0x00000100360d7824 */ /* 0x000fc400078e0235 */
[----:B------:R-:W-:-:S03]  /*1fd90*/  IMAD R12, R44, 0x100, R55 ;  /* 0x000001002c0c7824 */ /* 0x000fc600078e0237 */
[----:B------:R-:W-:Y:S02]  /*1fda0*/  F2FP.F16.E5M2.UNPACK_B R28, R13 ;  /* 0x0000000dff1c723e */ /* 0x000fe400020004ff */
[----:B------:R-:W-:-:S11]  /*1fdb0*/  F2FP.F16.E5M2.UNPACK_B R29, R12 ;  /* 0x0000000cff1d723e */ /* 0x000fd600020004ff */
[----:B------:R-:W-:Y:S04]  /*1fdc0*/  STL.64 [R1+0x250], R16 ;  /* 0x0002501001007387 */ /* 0x000fe80000100a00 */
[----:B------:R-:W-:Y:S04]  /*1fdd0*/  STL.64 [R1+0x258], R18 ;  /* 0x0002581201007387 */ /* 0x000fe80000100a00 */
[----:B------:R-:W3:Y:S04]  /*1fde0*/  LDL.LU.64 R40, [R1+0x630] ;  /* 0x0006300001287983 */ /* 0x000ee80000300a00 */
[----:B------:R-:W3:Y:S04]  /*1fdf0*/  LDL.LU.64 R42, [R1+0x638] ;  /* 0x00063800012a7983 */ /* 0x000ee80000300a00 */
[----:B------:R-:W-:Y:S04]  /*1fe00*/  STL.64 [R1+0x1a18], R26 ;  /* 0x001a181a01007387 */ /* 0x000fe80000100a00 */
[----:B------:R0:W-:Y:S04]  /*1fe10*/  STL.64 [R1+0x1a10], R24 ;  /* 0x001a101801007387 */ /* 0x0001e80000100a00 */
[----:B0-----:R-:W4:Y:S04]  /*1fe20*/  LDL.LU.64 R24, [R1+0x620] ;  /* 0x0006200001187983 */ /* 0x001f280000300a00 */
[----:B------:R-:W4:Y:S04]  /*1fe30*/  LDL.LU.64 R26, [R1+0x628] ;  /* 0x00062800011a7983 */ /* 0x000f280000300a00 */
[----:B------:R-:W4:Y:S04]  /*1fe40*/  LDL.LU.64 R12, [R1+0x610] ;  /* 0x00061000010c7983 */ /* 0x000f280000300a00 */
[----:B------:R-:W4:Y:S01]  /*1fe50*/  LDL.LU.64 R14, [R1+0x618] ;  /* 0x00061800010e7983 */ /* 0x000f220000300a00 */
[----:B------:R-:W-:-:S02]  /*1fe60*/  IMAD R56, R46, 0x100, R45 ;  /* 0x000001002e387824 */ /* 0x000fc400078e022d */
[----:B------:R-:W-:Y:S01]  /*1fe70*/  IMAD R52, R39, 0x100, R47 ;  /* 0x0000010027347824 */ /* 0x000fe200078e022f */
[----:B------:R-:W4:Y:S04]  /*1fe80*/  LDL.LU.64 R16, [R1+0x600] ;  /* 0x0006000001107983 */ /* 0x000f280000300a00 */
[----:B------:R-:W4:Y:S04]  /*1fe90*/  LDL.LU.64 R18, [R1+0x608] ;  /* 0x0006080001127983 */ /* 0x000f280000300a00 */
[----:B------:R-:W4:Y:S01]  /*1fea0*/  LDL.LU.64 R20, [R1+0x5f0] ;  /* 0x0005f00001147983 */ /* 0x000f220000300a00 */
[----:B------:R-:W-:-:S02]  /*1feb0*/  F2FP.F16.E5M2.UNPACK_B R30, R56 ;  /* 0x00000038ff1e723e */ /* 0x000fc400020004ff */
[----:B------:R-:W-:Y:S01]  /*1fec0*/  F2FP.F16.E5M2.UNPACK_B R31, R52 ;  /* 0x00000034ff1f723e */ /* 0x000fe200020004ff */
[----:B------:R-:W4:Y:S04]  /*1fed0*/  LDL.LU.64 R22, [R1+0x5f8] ;  /* 0x0005f80001167983 */ /* 0x000f280000300a00 */
        /* <DEDUP_REMOVED lines=8> */
[C---:B--2---:R-:W-:Y:S08]  /*1ff60*/  HMMA.16816.F32 R56, R28.reuse, R36, R48 ;  /* 0x000000241c38723c */ /* 0x044ff00000001830 */
[C---:B---3--:R-:W-:Y:S11]  /*1ff70*/  HMMA.16816.F32 R48, R28.reuse, R34, R40 ;  /* 0x000000221c30723c */ /* 0x048ff60000001828 */
[----:B------:R-:W-:Y:S01]  /*1ff80*/  STL.64 [R1+0x640], R56 ;  /* 0x0006403801007387 */ /* 0x000fe20000100a00 */
[C---:B----4-:R-:W-:Y:S08]  /*1ff90*/  HMMA.16816.F32 R40, R28.reuse, R32, R24 ;  /* 0x000000201c28723c */ /* 0x050ff00000001818 */
[C---:B------:R-:W-:Y:S01]  /*1ffa0*/  HMMA.16816.F32 R12, R28.reuse, R2, R12 ;  /* 0x000000021c0c723c */ /* 0x040fe2000000180c */
[----:B------:R-:W-:Y:S04]  /*1ffb0*/  STL.64 [R1+0x648], R58 ;  /* 0x0006483a01007387 */ /* 0x000fe80000100a00 */
[----:B------:R-:W-:Y:S04]  /*1ffc0*/  STL.64 [R1+0x630], R48 ;  /* 0x0006303001007387 */ /* 0x000fe80000100a00 */
[----:B------:R-:W-:Y:S04]  /*1ffd0*/  STL.64 [R1+0x638], R50 ;  /* 0x0006383201007387 */ /* 0x000fe80000100a00 */
[----:B------:R-:W2:Y:S04]  /*1ffe0*/  LDL.LU.64 R24, [R1+0x5e0] ;  /* 0x0005e00001187983 */ /* 0x000ea80000300a00 */
[----:B------:R-:W-:Y:S04]  /*1fff0*/  STL.64 [R1+0x620], R40 ;  /* 0x0006202801007387 */ /* 0x000fe80000100a00 */
[----:B------:R-:W-:Y:S04]  /*20000*/  STL.64 [R1+0x628], R42 ;  /* 0x0006282a01007387 */ /* 0x000fe80000100a00 */
[----:B------:R-:W2:Y:S04]  /*20010*/  LDL.LU.64 R26, [R1+0x5e8] ;  /* 0x0005e800011a7983 */ /* 0x000ea80000300a00 */
[----:B------:R0:W-:Y:S04]  /*20020*/  STL.64 [R1+0x610], R12 ;  /* 0x0006100c01007387 */ /* 0x0001e80000100a00 */
[----:B------:R1:W-:Y:S04]  /*20030*/  STL.64 [R1+0x618], R14 ;  /* 0x0006180e01007387 */ /* 0x0003e80000100a00 */
[----:B0-----:R-:W3:Y:S04]  /*20040*/  LDL.LU.64 R12, [R1+0x5d0] ;  /* 0x0005d000010c7983 */ /* 0x001ee80000300a00 */
[----:B-1----:R-:W3:Y:S01]  /*20050*/  LDL.LU.64 R14, [R1+0x5d8] ;  /* 0x0005d800010e7983 */ /* 0x002ee20000300a00 */
[C---:B------:R-:W-:Y:S03]  /*20060*/  HMMA.16816.F32 R48, R28.reuse, R4, R16 ;  /* 0x000000041c30723c */ /* 0x040fe60000001810 */
[----:B------:R-:W4:Y:S04]  /*20070*/  LDL.LU.64 R40, [R1+0x5c0] ;  /* 0x0005c00001287983 */ /* 0x000f280000300a00 */
[----:B------:R-:W4:Y:S04]  /*20080*/  LDL.LU.64 R42, [R1+0x5c8] ;  /* 0x0005c800012a7983 */ /* 0x000f280000300a00 */
[----:B------:R-:W4:Y:S04]  /*20090*/  LDL.LU.64 R16, [R1+0x5b0] ;  /* 0x0005b00001107983 */ /* 0x000f280000300a00 */
[----:B------:R-:W4:Y:S04]  /*200a0*/  LDL.LU.64 R18, [R1+0x5b8] ;  /* 0x0005b80001127983 */ /* 0x000f280000300a00 */
[----:B------:R-:W-:Y:S04]  /*200b0*/  STL.64 [R1+0x600], R48 ;  /* 0x0006003001007387 */ /* 0x000fe80000100a00 */
[----:B------:R0:W-:Y:S02]  /*200c0*/  STL.64 [R1+0x608], R50 ;  /* 0x0006083201007387 */ /* 0x0001e40000100a00 */
[----:B0-----:R-:W-:Y:S02]  /*200d0*/  HMMA.16816.F32 R48, R28, R6, R20 ;  /* 0x000000061c30723c */ /* 0x001fe40000001814 */
[----:B------:R-:W4:Y:S04]  /*200e0*/  LDL.LU.64 R20, [R1+0x5a0] ;  /* 0x0005a00001147983 */ /* 0x000f280000300a00 */
[----:B------:R-:W4:-:S13]  /*200f0*/  LDL.LU.64 R22, [R1+0x5a8] ;  /* 0x0005a80001167983 */ /* 0x000f1a0000300a00 */
[----:B------:R0:W-:Y:S04]  /*20100*/  STL.64 [R1+0x5f0], R48 ;  /* 0x0005f03001007387 */ /* 0x0001e80000100a00 */
[----:B------:R1:W-:Y:S04]  /*20110*/  STL.64 [R1+0x5f8], R50 ;  /* 0x0005f83201007387 */ /* 0x0003e80000100a00 */
[----:B------:R-:W4:Y:S04]  /*20120*/  LDL.LU.64 R56, [R1+0x570] ;  /* 0x0005700001387983 */ /* 0x000f280000300a00 */
[----:B------:R-:W4:Y:S04]  /*20130*/  LDL.LU.64 R58, [R1+0x578] ;  /* 0x00057800013a7983 */ /* 0x000f280000300a00 */
[----:B0-----:R-:W4:Y:S04]  /*20140*/  LDL.LU.64 R48, [R1+0x560] ;  /* 0x0005600001307983 */ /* 0x001f280000300a00 */
[----:B-1----:R-:W4:Y:S04]  /*20150*/  LDL.LU.64 R50, [R1+0x568] ;  /* 0x0005680001327983 */ /* 0x002f280000300a00 */
[----:B------:R-:W-:Y:S04]  /*20160*/  STL.64 [R1+0x19d8], R6 ;  /* 0x0019d80601007387 */ /* 0x000fe80000100a00 */
[----:B------:R0:W-:Y:S04]  /*20170*/  STL.64 [R1+0x19d0], R4 ;  /* 0x0019d00401007387 */ /* 0x0001e80000100a00 */
[----:B0-----:R-:W4:Y:S04]  /*20180*/  LDL.LU.64 R4, [R1+0x580] ;  /* 0x0005800001047983 */ /* 0x001f280000300a00 */
[----:B------:R-:W4:Y:S01]  /*20190*/  LDL.LU.64 R6, [R1+0x588] ;  /* 0x0005880001067983 */ /* 0x000f220000300a00 */
[C---:B--2---:R-:W-:Y:S08]  /*201a0*/  HMMA.16816.F32 R24, R28.reuse, R8, R24 ;  /* 0x000000081c18723c */ /* 0x044ff00000001818 */
[C---:B---3--:R-:W-:Y:S11]  /*201b0*/  HMMA.16816.F32 R12, R28.reuse, R10, R12 ;  /* 0x0000000a1c0c723c */ /* 0x048ff6000000180c */
[----:B------:R-:W-:Y:S04]  /*201c0*/  STL.64 [R1+0x5e0], R24 ;  /* 0x0005e01801007387 */ /* 0x000fe80000100a00 */
[----:B------:R0:W-:Y:S04]  /*201d0*/  STL.64 [R1+0x5e8], R26 ;  /* 0x0005e81a01007387 */ /* 0x0001e80000100a00 */
[----:B0-----:R-:W2:Y:S04]  /*201e0*/  LDL.LU.64 R26, [R1+0x1a18] ;  /* 0x001a1800011a7983 */ /* 0x001ea80000300a00 */
[----:B------:R-:W3:Y:S04]  /*201f0*/  LDL.LU.64 R24, [R1+0x1a10] ;  /* 0x001a100001187983 */ /* 0x000ee80000300a00 */
[----:B------:R-:W-:Y:S04]  /*20200*/  STL.64 [R1+0x5d0], R12 ;  /* 0x0005d00c01007387 */ /* 0x000fe80000100a00 */
[----:B------:R0:W-:Y:S04]  /*20210*/  STL.64 [R1+0x5d8], R14 ;  /* 0x0005d80e01007387 */ /* 0x0001e80000100a00 */
[----:B0-----:R-:W2:Y:S04]  /*20220*/  LDL.LU.64 R14, [R1+0x1a08] ;  /* 0x001a0800010e7983 */ /* 0x001ea80000300a00 */
[----:B------:R-:W4:Y:S02]  /*20230*/  LDL.LU.64 R12, [R1+0x1a00] ;  /* 0x001a0000010c7983 */ /* 0x000f240000300a00 */
[C---:B----4-:R-:W-:Y:S08]  /*20240*/  HMMA.16816.F32 R40, R28.reuse, R12, R40 ;  /* 0x0000000c1c28723c */ /* 0x050ff00000001828 */
[C---:B--2---:R-:W-:Y:S11]  /*20250*/  HMMA.16816.F32 R16, R28.reuse, R14, R16 ;  /* 0x0000000e1c10723c */ /* 0x044ff60000001810 */
        /* <DEDUP_REMOVED lines=10> */
[----:B0-----:R-:W4:Y:S04]  /*20300*/  LDL.LU.64 R12, [R1+0x590] ;  /* 0x00059000010c7983 */ /* 0x001f280000300a00 */
[----:B------:R-:W4:Y:S01]  /*20310*/  LDL.LU.64 R14, [R1+0x598] ;  /* 0x00059800010e7983 */ /* 0x000f220000300a00 */
[----:B--2---:R-:W-:-:S15]  /*20320*/  HMMA.16816.F32 R20, R28, R16, R20 ;  /* 0x000000101c14723c */ /* 0x004fde0000001814 */
[----:B------:R-:W-:-:S04]  /*20330*/  NOP ;  /* 0x0000000000007918 */ /* 0x000fc80000000000 */
[----:B------:R-:W-:Y:S04]  /*20340*/  STL.64 [R1+0x5a0], R20 ;  /* 0x0005a01401007387 */ /* 0x000fe80000100a00 */
[----:B------:R0:W-:Y:S04]  /*20350*/  STL.64 [R1+0x5a8], R22 ;  /* 0x0005a81601007387 */ /* 0x0001e80000100a00 */
[----:B0-----:R-:W2:Y:S04]  /*20360*/  LDL.LU.64 R22, [R1+0x19e8] ;  /* 0x0019e80001167983 */ /* 0x001ea80000300a00 */
[----:B------:R-:W2:Y:S01]  /*20370*/  LDL.LU.64 R20, [R1+0x19e0] ;  /* 0x0019e00001147983 */ /* 0x000ea20000300a00 */
[----:B----4-:R-:W-:Y:S03]  /*20380*/  HMMA.16816.F32 R12, R28, R18, R12 ;  /* 0x000000121c0c723c */ /* 0x010fe6000000180c */
[----:B------:R-:W-:Y:S04]  /*20390*/  STL.64 [R1+0x1998], R18 ;  /* 0x0019981201007387 */ /* 0x000fe80000100a00 */
[----:B------:R-:W-:-:S12]  /*203a0*/  STL.64 [R1+0x1990], R16 ;  /* 0x0019901001007387 */ /* 0x000fd80000100a00 */
[----:B------:R-:W-:Y:S04]  /*203b0*/  STL.64 [R1+0x590], R12 ;  /* 0x0005900c01007387 */ /* 0x000fe80000100a00 */
[----:B------:R2:W-:Y:S02]  /*203c0*/  STL.64 [R1+0x598], R14 ;  /* 0x0005980e01007387 */ /* 0x0005e40000100a00 */
[C---:B--2---:R-:W-:Y:S02]  /*203d0*/  HMMA.16816.F32 R12, R28.reuse, R20, R4 ;  /* 0x000000141c0c723c */ /* 0x044fe40000001804 */
[----:B------:R-:W-:Y:S06]  /*203e0*/  STL.64 [R1+0x1988], R22 ;  /* 0x0019881601007387 */ /* 0x000fec0000100a00 */
[C---:B------:R-:W-:Y:S11]  /*203f0*/  HMMA.16816.F32 R4, R28.reuse, R22, R56 ;  /* 0x000000161c04723c */ /* 0x040ff60000001838 */
[----:B------:R-:W-:Y:S04]  /*20400*/  STL.64 [R1+0x580], R12 ;  /* 0x0005800c01007387 */ /* 0x000fe80000100a00 */
[----:B------:R3:W-:Y:S04]  /*20410*/  STL.64 [R1+0x588], R14 ;  /* 0x0005880e01007387 */ /* 0x0007e80000100a00 */
[----:B------:R0:W-:Y:S01]  /*20420*/  STL.64 [R1+0x1980], R20 ;  /* 0x0019801401007387 */ /* 0x0001e20000100a00 */
[C---:B---3--:R-:W-:Y:S08]  /*20430*/  HMMA.16816.F32 R12, R28.reuse, R24, R48 ;  /* 0x000000181c0c723c */ /* 0x048ff00000001830 */
[----:B0-----:R-:W-:Y:S01]  /*20440*/  HMMA.16816.F32 R20, R28, R26, R40 ;  /* 0x0000001a1c14723c */ /* 0x001fe20000001828 */
[----:B------:R-:W-:Y:S04]  /*20450*/  STL.64 [R1+0x570], R4 ;  /* 0x0005700401007387 */ /* 0x000fe80000100a00 */
[----:B------:R0:W-:Y:S06]  /*20460*/  STL.64 [R1+0x578], R6 ;  /* 0x0005780601007387 */ /* 0x0001ec0000100a00 */
[----:B------:R1:W-:Y:S04]  /*20470*/  STL.64 [R1+0x560], R12 ;  /* 0x0005600c01007387 */ /* 0x0003e80000100a00 */
[----:B------:R2:W-:Y:S01]  /*20480*/  STL.64 [R1+0x568], R14 ;  /* 0x0005680e01007387 */ /* 0x0005e20000100a00 */
[----:B0-----:R-:W-:-:S02]  /*20490*/  IMAD R6, R54, 0x100, R53 ;  /* 0x0000010036067824 */ /* 0x001fc400078e0235 */
[----:B------:R-:W-:Y:S01]  /*204a0*/  IMAD R5, R44, 0x100, R55 ;  /* 0x000001002c057824 */ /* 0x000fe200078e0237 */
[----:B-1----:R-:W3:Y:S04]  /*204b0*/  LDL.LU.64 R12, [R1+0x550] ;  /* 0x00055000010c7983 */ /* 0x002ee80000300a00 */
[----:B--2---:R-:W3:Y:S04]  /*204c0*/  LDL.LU.64 R14, [R1+0x558] ;  /* 0x00055800010e7983 */ /* 0x004ee80000300a00 */
[----:B------:R0:W-:Y:S04]  /*204d0*/  STL.64 [R1+0x240], R20 ;  /* 0x0002401401007387 */ /* 0x0001e80000100a00 */
[----:B------:R1:W-:Y:S04]  /*204e0*/  STL.64 [R1+0x248], R22 ;  /* 0x0002481601007387 */ /* 0x0003e80000100a00 */
[----:B------:R-:W-:Y:S04]  /*204f0*/  STL.64 [R1+0x19a8], R26 ;  /* 0x0019a81a01007387 */ /* 0x000fe80000100a00 */
[----:B------:R-:W-:Y:S04]  /*20500*/  STL.64 [R1+0x19a0], R24 ;  /* 0x0019a01801007387 */ /* 0x000fe80000100a00 */
[----:B------:R-:W2:Y:S04]  /*20510*/  LDL.LU R53, [R1+0x9f8] ;  /* 0x0009f80001357983 */ /* 0x000ea80000300800 */
[----:B------:R-:W4:Y:S04]  /*20520*/  LDL.LU R42, [R1+0x9f4] ;  /* 0x0009f400012a7983 */ /* 0x000f280000300800 */
[----:B------:R-:W2:Y:S04]  /*20530*/  LDL.LU R54, [R1+0xa00] ;  /* 0x000a000001367983 */ /* 0x000ea80000300800 */
[----:B------:R-:W2:Y:S04]  /*20540*/  LDL.LU R41, [R1+0x9fc] ;  /* 0x0009fc0001297983 */ /* 0x000ea80000300800 */
[----:B------:R-:W2:Y:S01]  /*20550*/  LDL.LU R55, [R1+0xa08] ;  /* 0x000a080001377983 */ /* 0x000ea20000300800 */
[----:B------:R-:W-:-:S02]  /*20560*/  IMAD R4, R46, 0x100, R45 ;  /* 0x000001002e047824 */ /* 0x000fc400078e022d */
[----:B------:R-:W-:Y:S01]  /*20570*/  IMAD R16, R39, 0x100, R47 ;  /* 0x0000010027107824 */ /* 0x000fe200078e022f */
[----:B------:R-:W-:Y:S02]  /*20580*/  F2FP.F16.E5M2.UNPACK_B R29, R5 ;  /* 0x00000005ff1d723e */ /* 0x000fe400020004ff */
[----:B------:R-:W-:Y:S02]  /*20590*/  F2FP.F16.E5M2.UNPACK_B R28, R6 ;  /* 0x00000006ff1c723e */ /* 0x000fe400020004ff */
[----:B------:R-:W-:Y:S02]  /*205a0*/  F2FP.F16.E5M2.UNPACK_B R30, R4 ;  /* 0x00000004ff1e723e */ /* 0x000fe400020004ff */
[----:B------:R-:W-:Y:S01]  /*205b0*/  F2FP.F16.E5M2.UNPACK_B R31, R16 ;  /* 0x00000010ff1f723e */ /* 0x000fe200020004ff */
[----:B--2---:R-:W-:Y:S04]  /*205c0*/  STL.64 [R1+0x19c8], R54 ;  /* 0x0019c83601007387 */ /* 0x004fe80000100a00 */
[----:B------:R2:W-:Y:S04]  /*205d0*/  STL [R1+0x19c0], R53 ;  /* 0x0019c03501007387 */ /* 0x0005e80000100800 */
[----:B------:R-:W4:Y:S04]  /*205e0*/  LDL.LU R40, [R1+0xa04] ;  /* 0x000a040001287983 */ /* 0x000f280000300800 */
[----:B------:R-:W4:Y:S04]  /*205f0*/  LDL.LU R43, [R1+0xa10] ;  /* 0x000a1000012b7983 */ /* 0x000f280000300800 */
[----:B------:R-:W4:Y:S04]  /*20600*/  LDL.LU R39, [R1+0xa0c] ;  /* 0x000a0c0001277983 */ /* 0x000f280000300800 */
[----:B------:R-:W4:Y:S04]  /*20610*/  LDL.LU.64 R4, [R1+0x540] ;  /* 0x0005400001047983 */ /* 0x000f280000300a00 */
[----:B------:R-:W4:Y:S01]  /*20620*/  LDL.LU.64 R6, [R1+0x548] ;  /* 0x0005480001067983 */ /* 0x000f220000300a00 */
[C---:B---3--:R-:W-:Y:S03]  /*20630*/  HMMA.16816.F32 R12, R28.reuse, R36, R12 ;  /* 0x000000241c0c723c */ /* 0x048fe6000000180c */
[----:B------:R-:W3:Y:S04]  /*20640*/  LDL.LU.64 R44, [R1+0x530] ;  /* 0x00053000012c7983 */ /* 0x000ee80000300a00 */
[----:B------:R-:W3:Y:S04]  /*20650*/  LDL.LU.64 R46, [R1+0x538] ;  /* 0x00053800012e7983 */ /* 0x000ee80000300a00 */
[----:B0-----:R-:W3:Y:S04]  /*20660*/  LDL.LU.64 R20, [R1+0x520] ;  /* 0x0005200001147983 */ /* 0x001ee80000300a00 */
[----:B-1----:R-:W3:Y:S04]  /*20670*/  LDL.LU.64 R22, [R1+0x528] ;  /* 0x0005280001167983 */ /* 0x002ee80000300a00 */
[----:B------:R-:W3:Y:S04]  /*20680*/  LDL.LU.64 R56, [R1+0x510] ;  /* 0x0005100001387983 */ /* 0x000ee80000300a00 */
[----:B------:R-:W3:Y:S04]  /*20690*/  LDL.LU.64 R58, [R1+0x518] ;  /* 0x00051800013a7983 */ /* 0x000ee80000300a00 */
[----:B------:R0:W-:Y:S04]  /*206a0*/  STL.64 [R1+0x550], R12 ;  /* 0x0005500c01007387 */ /* 0x0001e80000100a00 */
[----:B------:R1:W-:Y:S04]  /*206b0*/  STL.64 [R1+0x558], R14 ;  /* 0x0005580e01007387 */ /* 0x0003e80000100a00 */
[----:B------:R-:W3:Y:S04]  /*206c0*/  LDL.LU.64 R48, [R1+0x500] ;  /* 0x0005000001307983 */ /* 0x000ee80000300a00 */
[----:B------:R-:W3:Y:S04]  /*206d0*/  LDL.LU.64 R50, [R1+0x508] ;  /* 0x0005080001327983 */ /* 0x000ee80000300a00 */
[----:B--2---:R-:W2:Y:S04]  /*206e0*/  LDL.LU.64 R52, [R1+0x4f0] ;  /* 0x0004f00001347983 */ /* 0x004ea80000300a00 */
[----:B------:R-:W2:Y:S04]  /*206f0*/  LDL.LU.64 R54, [R1+0x4f8] ;  /* 0x0004f80001367983 */ /* 0x000ea80000300a00 */
[----:B0-----:R-:W2:Y:S04]  /*20700*/  LDL.LU.64 R12, [R1+0x4e0] ;  /* 0x0004e000010c7983 */ /* 0x001ea80000300a00 */
[----:B-1----:R-:W2:Y:S04]  /*20710*/  LDL.LU.64 R14, [R1+0x4e8] ;  /* 0x0004e800010e7983 */ /* 0x002ea80000300a00 */
[----:B------:R-:W2:Y:S04]  /*20720*/  LDL.LU.64 R24, [R1+0x4d0] ;  /* 0x0004d00001187983 */ /* 0x000ea80000300a00 */
[----:B------:R-:W2:Y:S04]  /*20730*/  LDL.LU.64 R26, [R1+0x4d8] ;  /* 0x0004d800011a7983 */ /* 0x000ea80000300a00 */
[----:B------:R-:W2:Y:S04]  /*20740*/  LDL.LU.64 R16, [R1+0x4c0] ;  /* 0x0004c00001107983 */ /* 0x000ea80000300a00 */
[----:B------:R-:W2:Y:S01]  /*20750*/  LDL.LU.64 R18, [R1+0x4c8] ;  /* 0x0004c80001127983 */ /* 0x000ea20000300a00 */
[----:B----4-:R-:W-:-:S15]  /*20760*/  HMMA.16816.F32 R4, R28, R34, R4 ;  /* 0x000000221c04723c */ /* 0x010fde0000001804 */
[----:B------:R-:W-:-:S04]  /*20770*/  NOP ;  /* 0x0000000000007918 */ /* 0x000fc80000000000 */
[----:B------:R-:W-:Y:S04]  /*20780*/  STL.64 [R1+0x540], R4 ;  /* 0x0005400401007387 */ /* 0x000fe80000100a00 */
[----:B------:R0:W-:Y:S04]  /*20790*/  STL.64 [R1+0x548], R6 ;  /* 0x0005480601007387 */ /* 0x0001e80000100a00 */
[----:B0-----:R-:W4:Y:S04]  /*207a0*/  LDL.LU.64 R6, [R1+0x19d8] ;  /* 0x0019d80001067983 */ /* 0x001f280000300a00 */
[----:B------:R-:W4:Y:S01]  /*207b0*/  LDL.LU.64 R4, [R1+0x19d0] ;  /* 0x0019d00001047983 */ /* 0x000f220000300a00 */
[C---:B---3--:R-:W-:Y:S08]  /*207c0*/  HMMA.16816.F32 R44, R28.reuse, R32, R44 ;  /* 0x000000201c2c723c */ /* 0x048ff0000000182c */
[C---:B--2---:R-:W-:Y:S11]  /*207d0*/  HMMA.16816.F32 R52, R28.reuse, R8, R52 ;  /* 0x000000081c34723c */ /* 0x044ff60000001834 */
[----:B------:R-:W-:Y:S04]  /*207e0*/  STL.64 [R1+0x530], R44 ;  /* 0x0005302c01007387 */ /* 0x000fe80000100a00 */
[----:B------:R0:W-:Y:S02]  /*207f0*/  STL.64 [R1+0x538], R46 ;  /* 0x0005382e01007387 */ /* 0x0001e40000100a00 */
[C---:B0-----:R-:W-:Y:S08]  /*20800*/  HMMA.16816.F32 R44, R28.reuse, R2, R20 ;  /* 0x000000021c2c723c */ /* 0x041ff00000001814 */
[C---:B------:R-:W-:Y:S01]  /*20810*/  HMMA.16816.F32 R12, R28.reuse, R10, R12 ;  /* 0x0000000a1c0c723c */ /* 0x040fe2000000180c */
[----:B------:R-:W2:Y:S04]  /*20820*/  LDL.LU.64 R20, [R1+0x4b0] ;  /* 0x0004b00001147983 */ /* 0x000ea80000300a00 */
[----:B------:R-:W2:Y:S06]  /*20830*/  LDL.LU.64 R22, [R1+0x4b8] ;  /* 0x0004b80001167983 */ /* 0x000eac0000300a00 */
[----:B------:R0:W-:Y:S04]  /*20840*/  STL.64 [R1+0x520], R44 ;  /* 0x0005202c01007387 */ /* 0x0001e80000100a00 */
[----:B------:R1:W-:Y:S04]  /*20850*/  STL.64 [R1+0x528], R46 ;  /* 0x0005282e01007387 */ /* 0x0003e80000100a00 */
[----:B0-----:R-:W3:Y:S04]  /*20860*/  LDL.LU.64 R44, [R1+0x490] ;  /* 0x00049000012c7983 */ /* 0x001ee80000300a00 */
[----:B-1----:R-:W3:Y:S01]  /*20870*/  LDL.LU.64 R46, [R1+0x498] ;  /* 0x00049800012e7983 */ /* 0x002ee20000300a00 */
[C---:B----4-:R-:W-:Y:S08]  /*20880*/  HMMA.16816.F32 R56, R28.reuse, R4, R56 ;  /* 0x000000041c38723c */ /* 0x050ff00000001838 */
[C---:B------:R-:W-:Y:S11]  /*20890*/  HMMA.16816.F32 R48, R28.reuse, R6, R48 ;  /* 0x000000061c30723c */ /* 0x040ff60000001830 */
[----:B------:R0:W-:Y:S04]  /*208a0*/  STL.64 [R1+0x510], R56 ;  /* 0x0005103801007387 */ /* 0x0001e80000100a00 */
[----:B------:R1:W-:Y:S04]  /*208b0*/  STL.64 [R1+0x518], R58 ;  /* 0x0005183a01007387 */ /* 0x0003e80000100a00 */
[----:B0-----:R-:W4:Y:S04]  /*208c0*/  LDL.LU.64 R56, [R1+0x480] ;  /* 0x0004800001387983 */ /* 0x001f280000300a00 */
[----:B-1----:R-:W4:Y:S04]  /*208d0*/  LDL.LU.64 R58, [R1+0x488] ;  /* 0x00048800013a7983 */ /* 0x002f280000300a00 */
        /* <DEDUP_REMOVED lines=14> */
[----:B------:R-:W-:Y:S04]  /*209c0*/  STL.64 [R1+0x4d0], R24 ;  /* 0x0004d01801007387 */ /* 0x000fe80000100a00 */
[----:B------:R0:W-:Y:S04]  /*209d0*/  STL.64 [R1+0x4d8], R26 ;  /* 0x0004d81a01007387 */ /* 0x0001e80000100a00 */
[----:B0-----:R-:W2:Y:S04]  /*209e0*/  LDL.LU.64 R26, [R1+0x19a8] ;  /* 0x0019a800011a7983 */ /* 0x001ea80000300a00 */
[----:B------:R-:W2:Y:S04]  /*209f0*/  LDL.LU.64 R24, [R1+0x19a0] ;  /* 0x0019a00001187983 */ /* 0x000ea80000300a00 */
[----:B------:R-:W-:Y:S04]  /*20a00*/  STL.64 [R1+0x4c0], R16 ;  /* 0x0004c01001007387 */ /* 0x000fe80000100a00 */
[----:B------:R0:W-:Y:S04]  /*20a10*/  STL.64 [R1+0x4c8], R18 ;  /* 0x0004c81201007387 */ /* 0x0001e80000100a00 */
[----:B0-----:R-:W2:Y:S04]  /*20a20*/  LDL.LU.64 R18, [R1+0x1998] ;  /* 0x0019980001127983 */ /* 0x001ea80000300a00 */
[----:B------:R-:W2:Y:S04]  /*20a30*/  LDL.LU.64 R16, [R1+0x1990] ;  /* 0x0019900001107983 */ /* 0x000ea80000300a00 */
[----:B------:R-:W-:Y:S04]  /*20a40*/  STL.64 [R1+0x1968], R14 ;  /* 0x0019680e01007387 */ /* 0x000fe80000100a00 */
[----:B------:R0:W-:Y:S04]  /*20a50*/  STL.64 [R1+0x1960], R12 ;  /* 0x0019600c01007387 */ /* 0x0001e80000100a00 */
[----:B0-----:R-:W3:Y:S04]  /*20a60*/  LDL.LU.64 R12, [R1+0x4a0] ;  /* 0x0004a000010c7983 */ /* 0x001ee80000300a00 */
[----:B------:R-:W3:Y:S01]  /*20a70*/  LDL.LU.64 R14, [R1+0x4a8] ;  /* 0x0004a800010e7983 */ /* 0x000ee20000300a00 */
[----:B--2---:R-:W-:-:S15]  /*20a80*/  HMMA.16816.F32 R20, R28, R16, R20 ;  /* 0x000000101c14723c */ /* 0x004fde0000001814 */
[----:B------:R-:W-:-:S04]  /*20a90*/  NOP ;  /* 0x0000000000007918 */ /* 0x000fc80000000000 */
[----:B------:R-:W-:Y:S04]  /*20aa0*/  STL.64 [R1+0x4b0], R20 ;  /* 0x0004b01401007387 */ /* 0x000fe80000100a00 */
[----:B------:R0:W-:Y:S04]  /*20ab0*/  STL.64 [R1+0x4b8], R22 ;  /* 0x0004b81601007387 */ /* 0x0001e80000100a00 */
[----:B0-----:R-:W4:Y:S04]  /*20ac0*/  LDL.LU.64 R22, [R1+0x1988] ;  /* 0x0019880001167983 */ /* 0x001f280000300a00 */
[----:B------:R-:W2:Y:S01]  /*20ad0*/  LDL.LU.64 R20, [R1+0x1980] ;  /* 0x0019800001147983 */ /* 0x000ea20000300a00 */
[----:B---3--:R-:W-:Y:S03]  /*20ae0*/  HMMA.16816.F32 R12, R28, R18, R12 ;  /* 0x000000121c0c723c */ /* 0x008fe6000000180c */
[----:B------:R-:W-:Y:S04]  /*20af0*/  STL.64 [R1+0x1948], R18 ;  /* 0x0019481201007387 */ /* 0x000fe80000100a00 */
[----:B------:R-:W-:-:S12]  /*20b00*/  STL.64 [R1+0x1940], R16 ;  /* 0x0019401001007387 */ /* 0x000fd80000100a00 */
[----:B------:R-:W-:Y:S04]  /*20b10*/  STL.64 [R1+0x4a0], R12 ;  /* 0x0004a00c01007387 */ /* 0x000fe80000100a00 */
[----:B------:R2:W-:Y:S02]  /*20b20*/  STL.64 [R1+0x4a8], R14 ;  /* 0x0004a80e01007387 */ /* 0x0005e40000100a00 */
[----:B--2---:R-:W-:Y:S02]  /*20b30*/  HMMA.16816.F32 R12, R28, R20, R44 ;  /* 0x000000141c0c723c */ /* 0x004fe4000000182c */
[----:B------:R-:W2:Y:S04]  /*20b40*/  LDL.LU.64 R44, [R1+0x230] ;  /* 0x00023000012c7983 */ /* 0x000ea80000300a00 */
[----:B------:R-:W2:-:S13]  /*20b50*/  LDL.LU.64 R46, [R1+0x238] ;  /* 0x00023800012e7983 */ /* 0x000e9a0000300a00 */
[----:B------:R-:W-:Y:S04]  /*20b60*/  STL.64 [R1+0x490], R12 ;  /* 0x0004900c01007387 */ /* 0x000fe80000100a00 */
[----:B------:R4:W-:Y:S02]  /*20b70*/  STL.64 [R1+0x498], R14 ;  /* 0x0004980e01007387 */ /* 0x0009e40000100a00 */
[----:B----4-:R-:W-:Y:S02]  /*20b80*/  HMMA.16816.F32 R12, R28, R22, R56 ;  /* 0x000000161c0c723c */ /* 0x010fe40000001838 */
[----:B------:R-:W-:Y:S04]  /*20b90*/  STL.64 [R1+0x1958], R22 ;  /* 0x0019581601007387 */ /* 0x000fe80000100a00 */
[----:B------:R-:W-:-:S13]  /*20ba0*/  STL.64 [R1+0x1950], R20 ;  /* 0x0019501401007387 */ /* 0x000fda0000100a00 */
[----:B------:R-:W-:Y:S04]  /*20bb0*/  STL.64 [R1+0x480], R12 ;  /* 0x0004800c01007387 */ /* 0x000fe80000100a00 */
[----:B------:R0:W-:Y:S02]  /*20bc0*/  STL.64 [R1+0x488], R14 ;  /* 0x0004880e01007387 */ /* 0x0001e40000100a00 */
[----:B0-----:R-:W-:-:S15]  /*20bd0*/  HMMA.16816.F32 R12, R28, R24, R48 ;  /* 0x000000181c0c723c */ /* 0x001fde0000001830 */
[----:B------:R-:W-:-:S04]  /*20be0*/  NOP ;  /* 0x0000000000007918 */ /* 0x000fc80000000000 */
[----:B------:R0:W-:Y:S04]  /*20bf0*/  STL.64 [R1+0x470], R12 ;  /* 0x0004700c01007387 */ /* 0x0001e80000100a00 */
[----:B------:R1:W-:Y:S04]  /*20c00*/  STL.64 [R1+0x478], R14 ;  /* 0x0004780e01007387 */ /* 0x0003e80000100a00 */
[----:B------:R-:W3:Y:S04]  /*20c10*/  LDL.LU.64 R48, [R1+0x460] ;  /* 0x0004600001307983 */ /* 0x000ee80000300a00 */
[----:B------:R-:W3:Y:S04]  /*20c20*/  LDL.LU.64 R50, [R1+0x468] ;  /* 0x0004680001327983 */ /* 0x000ee80000300a00 */
[----:B------:R-:W4:Y:S04]  /*20c30*/  LDL.LU.64 R20, [R1+0x450] ;  /* 0x0004500001147983 */ /* 0x000f280000300a00 */
[----:B------:R-:W4:Y:S04]  /*20c40*/  LDL.LU.64 R22, [R1+0x458] ;  /* 0x0004580001167983 */ /* 0x000f280000300a00 */
[----:B------:R-:W4:Y:S04]  /*20c50*/  LDL.LU.64 R16, [R1+0x440] ;  /* 0x0004400001107983 */ /* 0x000f280000300a00 */
[----:B------:R-:W4:Y:S04]  /*20c60*/  LDL.LU.64 R18, [R1+0x448] ;  /* 0x0004480001127983 */ /* 0x000f280000300a00 */
[----:B0-----:R-:W4:Y:S04]  /*20c70*/  LDL.LU.64 R12, [R1+0x430] ;  /* 0x00043000010c7983 */ /* 0x001f280000300a00 */
[----:B-1----:R-:W4:Y:S01]  /*20c80*/  LDL.LU.64 R14, [R1+0x438] ;  /* 0x00043800010e7983 */ /* 0x002f220000300a00 */
[----:B------:R-:W-:-:S02]  /*20c90*/  IMAD R42, R42, 0x100, R53 ;  /* 0x000001002a2a7824 */ /* 0x000fc400078e0235 */
[----:B------:R-:W-:Y:S02]  /*20ca0*/  IMAD R41, R41, 0x100, R54 ;  /* 0x0000010029297824 */ /* 0x000fe400078e0236 */
[----:B------:R-:W-:Y:S02]  /*20cb0*/  IMAD R40, R40, 0x100, R55 ;  /* 0x0000010028287824 */ /* 0x000fe400078e0237 */
[----:B------:R-:W-:Y:S01]  /*20cc0*/  IMAD R39, R39, 0x100, R43 ;  /* 0x0000010027277824 */ /* 0x000fe200078e022b */
[----:B------:R-:W-:Y:S04]  /*20cd0*/  STL.64 [R1+0x1978], R26 ;  /* 0x0019781a01007387 */ /* 0x000fe80000100a00 */
[----:B------:R-:W-:Y:S01]  /*20ce0*/  STL.64 [R1+0x1970], R24 ;  /* 0x0019701801007387 */ /* 0x000fe20000100a00 */
[----:B--2---:R-:W-:-:S15]  /*20cf0*/  HMMA.16816.F32 R28, R28, R26, R44 ;  /* 0x0000001a1c1c723c */ /* 0x004fde000000182c */
[----:B------:R-:W-:-:S04]  /*20d00*/  NOP ;  /* 0x0000000000007918 */ /* 0x000fc80000000000 */
[----:B------:R0:W-:Y:S04]  /*20d10*/  STL.64 [R1+0x230], R28 ;  /* 0x0002301c01007387 */ /* 0x0001e80000100a00 */
[----:B------:R1:W-:Y:S01]  /*20d20*/  STL.64 [R1+0x238], R30 ;  /* 0x0002381e01007387 */ /* 0x0003e20000100a00 */
[----:B0-----:R-:W-:Y:S02]  /*20d30*/  F2FP.F16.E5M2.UNPACK_B R28, R42 ;  /* 0x0000002aff1c723e */ /* 0x001fe400020004ff */
[----:B------:R-:W-:Y:S02]  /*20d40*/  F2FP.F16.E5M2.UNPACK_B R29, R41 ;  /* 0x00000029ff1d723e */ /* 0x000fe400020004ff */
[----:B-1----:R-:W-:Y:S02]  /*20d50*/  F2FP.F16.E5M2.UNPACK_B R30, R40 ;  /* 0x00000028ff1e723e */ /* 0x002fe400020004ff */
[----:B------:R-:W-:Y:S01]  /*20d60*/  F2FP.F16.E5M2.UNPACK_B R31, R39 ;  /* 0x00000027ff1f723e */ /* 0x000fe200020004ff */
[----:B------:R-:W2:Y:S04]  /*20d70*/  LDL.LU R41, [R1+0x1200] ;  /* 0x0012000001297983 */ /* 0x000ea80000300800 */
[----:B------:R-:W2:Y:S04]  /*20d80*/  LDL.LU R43, [R1+0x11fc] ;  /* 0x0011fc00012b7983 */ /* 0x000ea80000300800 */
[----:B------:R-:W2:Y:S04]  /*20d90*/  LDL.LU R42, [R1+0x1208] ;  /* 0x00120800012a7983 */ /* 0x000ea80000300800 */
[----:B------:R-:W2:Y:S04]  /*20da0*/  LDL.LU R44, [R1+0x1204] ;  /* 0x00120400012c7983 */ /* 0x000ea80000300800 */
[----:B------:R-:W2:Y:S01]  /*20db0*/  LDL.LU.64 R52, [R1+0x420] ;  /* 0x0004200001347983 */ /* 0x000ea20000300a00 */
[C---:B---3--:R-:W-:Y:S08]  /*20dc0*/  HMMA.16816.F32 R24, R28.reuse, R36, R48 ;  /* 0x000000241c18723c */ /* 0x048ff00000001830 */
[C---:B----4-:R-:W-:Y:S08]  /*20dd0*/  HMMA.16816.F32 R20, R28.reuse, R34, R20 ;  /* 0x000000221c14723c */ /* 0x050ff00000001814 */
[C---:B------:R-:W-:Y:S08]  /*20de0*/  HMMA.16816.F32 R16, R28.reuse, R32, R16 ;  /* 0x000000201c10723c */ /* 0x040ff00000001810 */
[C---:B------:R-:W-:Y:S01]  /*20df0*/  HMMA.16816.F32 R12, R28.reuse, R2, R12 ;  /* 0x000000021c0c723c */ /* 0x040fe2000000180c */
[----:B------:R0:W-:Y:S04]  /*20e00*/  STL.64 [R1+0x460], R24 ;  /* 0x0004601801007387 */ /* 0x0001e80000100a00 */
[----:B------:R1:W-:Y:S04]  /*20e10*/  STL.64 [R1+0x468], R26 ;  /* 0x0004681a01007387 */ /* 0x0003e80000100a00 */
[----:B------:R-:W2:Y:S04]  /*20e20*/  LDL.LU.64 R54, [R1+0x428] ;  /* 0x0004280001367983 */ /* 0x000ea80000300a00 */
[----:B------:R-:W-:Y:S04]  /*20e30*/  STL.64 [R1+0x450], R20 ;  /* 0x0004501401007387 */ /* 0x000fe80000100a00 */
[----:B------:R-:W-:Y:S04]  /*20e40*/  STL.64 [R1+0x458], R22 ;  /* 0x0004581601007387 */ /* 0x000fe80000100a00 */
[----:B------:R-:W3:Y:S04]  /*20e50*/  LDL.LU.64 R48, [R1+0x410] ;  /* 0x0004100001307983 */ /* 0x000ee80000300a00 */
[----:B------:R-:W-:Y:S04]  /*20e60*/  STL.64 [R1+0x440], R16 ;  /* 0x0004401001007387 */ /* 0x000fe80000100a00 */
[----:B------:R-:W-:Y:S04]  /*20e70*/  STL.64 [R1+0x448], R18 ;  /* 0x0004481201007387 */ /* 0x000fe80000100a00 */
[----:B------:R-:W3:Y:S04]  /*20e80*/  LDL.LU.64 R50, [R1+0x418] ;  /* 0x0004180001327983 */ /* 0x000ee80000300a00 */
[----:B------:R4:W-:Y:S04]  /*20e90*/  STL.64 [R1+0x430], R12 ;  /* 0x0004300c01007387 */ /* 0x0009e80000100a00 */
[----:B------:R4:W-:Y:S04]  /*20ea0*/  STL.64 [R1+0x438], R14 ;  /* 0x0004380e01007387 */ /* 0x0009e80000100a00 */
[----:B0-----:R-:W3:Y:S04]  /*20eb0*/  LDL.LU.64 R24, [R1+0x400] ;  /* 0x0004000001187983 */ /* 0x001ee80000300a00 */
[----:B-1----:R-:W3:Y:S04]  /*20ec0*/  LDL.LU.64 R26, [R1+0x408] ;  /* 0x00040800011a7983 */ /* 0x002ee80000300a00 */
[----:B----4-:R-:W4:Y:S04]  /*20ed0*/  LDL.LU.64 R12, [R1+0x3f0] ;  /* 0x0003f000010c7983 */ /* 0x010f280000300a00 */
[----:B------:R-:W4:Y:S04]  /*20ee0*/  LDL.LU.64 R14, [R1+0x3f8] ;  /* 0x0003f800010e7983 */ /* 0x000f280000300a00 */
[----:B------:R-:W4:Y:S04]  /*20ef0*/  LDL.LU.64 R20, [R1+0x3e0] ;  /* 0x0003e00001147983 */ /* 0x000f280000300a00 */
[----:B------:R-:W4:Y:S04]  /*20f00*/  LDL.LU.64 R22, [R1+0x3e8] ;  /* 0x0003e80001167983 */ /* 0x000f280000300a00 */
[----:B------:R-:W4:Y:S04]  /*20f10*/  LDL.LU.64 R16, [R1+0x3d0] ;  /* 0x0003d00001107983 */ /* 0x000f280000300a00 */
[----:B------:R-:W4:Y:S04]  /*20f20*/  LDL.LU.64 R18, [R1+0x3d8] ;  /* 0x0003d80001127983 */ /* 0x000f280000300a00 */
[----:B------:R-:W4:Y:S04]  /*20f30*/  LDL.LU R45, [R1+0x1210] ;  /* 0x00121000012d7983 */ /* 0x000f280000300800 */
[----:B------:R-:W4:Y:S04]  /*20f40*/  LDL.LU R46, [R1+0x120c] ;  /* 0x00120c00012e7983 */ /* 0x000f280000300800 */
[----:B------:R-:W4:Y:S04]  /*20f50*/  LDL.LU R47, [R1+0x1218] ;  /* 0x00121800012f7983 */ /* 0x000f280000300800 */
[----:B------:R-:W4:Y:S04]  /*20f60*/  LDL.LU R39, [R1+0x1214] ;  /* 0x0012140001277983 */ /* 0x000f280000300800 */
[----:B------:R-:W4:Y:S04]  /*20f70*/  LDL.LU.64 R56, [R1+0x3a0] ;  /* 0x0003a00001387983 */ /* 0x000f280000300a00 */
[----:B------:R-:W4:Y:S01]  /*20f80*/  LDL.LU.64 R58, [R1+0x3a8] ;  /* 0x0003a800013a7983 */ /* 0x000f220000300a00 */
[C---:B--2---:R-:W-:Y:S08]  /*20f90*/  HMMA.16816.F32 R52, R28.reuse, R4, R52 ;  /* 0x000000041c34723c */ /* 0x044ff00000001834 */
[C---:B---3--:R-:W-:Y:S08]  /*20fa0*/  HMMA.16816.F32 R48, R28.reuse, R6, R48 ;  /* 0x000000061c30723c */ /* 0x048ff00000001830 */
[C---:B------:R-:W-:Y:S08]  /*20fb0*/  HMMA.16816.F32 R24, R28.reuse, R8, R24 ;  /* 0x000000081c18723c */ /* 0x040ff00000001818 */
[C---:B----4-:R-:W-:Y:S01]  /*20fc0*/  HMMA.16816.F32 R12, R28.reuse, R10, R12 ;  /* 0x0000000a1c0c723c */ /* 0x050fe2000000180c */
[----:B------:R0:W-:Y:S04]  /*20fd0*/  STL.64 [R1+0x420], R52 ;  /* 0x0004203401007387 */ /* 0x0001e80000100a00 */
[----:B------:R1:W-:Y:S04]  /*20fe0*/  STL.64 [R1+0x428], R54 ;  /* 0x0004283601007387 */ /* 0x0003e80000100a00 */
[----:B0-----:R-:W2:Y:S04]  /*20ff0*/  LDL.LU.64 R52, [R1+0x390] ;  /* 0x0003900001347983 */ /* 0x001ea80000300a00 */
[----:B-1----:R-:W2:Y:S04]  /*21000*/  LDL.LU.64 R54, [R1+0x398] ;  /* 0x0003980001367983 */ /* 0x002ea80000300a00 */
[----:B------:R0:W-:Y:S04]  /*21010*/  STL.64 [R1+0x410], R48 ;  /* 0x0004103001007387 */ /* 0x0001e80000100a00 */
[----:B------:R1:W-:Y:S04]  /*21020*/  STL.64 [R1+0x418], R50 ;  /* 0x0004183201007387 */ /* 0x0003e80000100a00 */
[----:B0-----:R-:W3:Y:S04]  /*21030*/  LDL.LU.64 R48, [R1+0x380] ;  /* 0x0003800001307983 */ /* 0x001ee80000300a00 */
[----:B-1----:R-:W3:Y:S04]  /*21040*/  LDL.LU.64 R50, [R1+0x388] ;  /* 0x0003880001327983 */ /* 0x002ee80000300a00 */
[----:B------:R-:W-:Y:S04]  /*21050*/  STL.64 [R1+0x400], R24 ;  /* 0x0004001801007387 */ /* 0x000fe80000100a00 */
[----:B------:R0:W-:Y:S04]  /*21060*/  STL.64 [R1+0x408], R26 ;  /* 0x0004081a01007387 */ /* 0x0001e80000100a00 */
[----:B0-----:R-:W4:Y:S04]  /*21070*/  LDL.LU.64 R26, [R1+0x1978] ;  /* 0x00197800011a7983 */ /* 0x001f280000300a00 */
[----:B------:R-:W3:Y:S04]  /*21080*/  LDL.LU.64 R24, [R1+0x1970] ;  /* 0x0019700001187983 */ /* 0x000ee80000300a00 */
        /* <DEDUP_REMOVED lines=16> */
[----:B0-----:R-:W3:Y:S04]  /*21190*/  LDL.LU.64 R18, [R1+0x1948] ;  /* 0x0019480001127983 */ /* 0x001ee80000300a00 */
[----:B------:R-:W2:Y:S04]  /*211a0*/  LDL.LU.64 R16, [R1+0x1940] ;  /* 0x0019400001107983 */ /* 0x000ea80000300a00 */
[----:B------:R-:W-:Y:S04]  /*211b0*/  STL.64 [R1+0x1918], R14 ;  /* 0x0019180e01007387 */ /* 0x000fe80000100a00 */
[----:B------:R0:W-:Y:S04]  /*211c0*/  STL.64 [R1+0x1910], R12 ;  /* 0x0019100c01007387 */ /* 0x0001e80000100a00 */
[----:B0-----:R-:W2:Y:S04]  /*211d0*/  LDL.LU.64 R12, [R1+0x3c0] ;  /* 0x0003c000010c7983 */ /* 0x001ea80000300a00 */
[----:B------:R-:W2:Y:S01]  /*211e0*/  LDL.LU.64 R14, [R1+0x3c8] ;  /* 0x0003c800010e7983 */ /* 0x000ea20000300a00 */
[C---:B---3--:R-:W-:Y:S08]  /*211f0*/  HMMA.16816.F32 R8, R28.reuse, R18, R8 ;  /* 0x000000121c08723c */ /* 0x048ff00000001808 */
[----:B--2---:R-:W-:Y:S01]  /*21200*/  HMMA.16816.F32 R12, R28, R16, R12 ;  /* 0x000000101c0c723c */ /* 0x004fe2000000180c */
[----:B------:R-:W-:-:S15]  /*21210*/  STL.64 [R1+0x1908], R18 ;  /* 0x0019081201007387 */ /* 0x000fde0000100a00 */
[----:B------:R-:W-:-:S03]  /*21220*/  NOP ;  /* 0x0000000000007918 */ /* 0x000fc60000000000 */
[----:B------:R-:W-:Y:S04]  /*21230*/  STL.64 [R1+0x3c0], R12 ;  /* 0x0003c00c01007387 */ /* 0x000fe80000100a00 */
[----:B------:R0:W-:Y:S04]  /*21240*/  STL.64 [R1+0x3c8], R14 ;  /* 0x0003c80e01007387 */ /* 0x0001e80000100a00 */
[----:B------:R-:W-:Y:S04]  /*21250*/  STL.64 [R1+0x1900], R16 ;  /* 0x0019001001007387 */ /* 0x000fe80000100a00 */
[----:B------:R-:W-:Y:S04]  /*21260*/  STL.64 [R1+0x3b0], R8 ;  /* 0x0003b00801007387 */ /* 0x000fe80000100a00 */
[----:B------:R1:W-:Y:S01]  /*21270*/  STL.64 [R1+0x3b8], R10 ;  /* 0x0003b80a01007387 */ /* 0x0003e20000100a00 */
[C---:B0-----:R-:W-:Y:S08]  /*21280*/  HMMA.16816.F32 R12, R28.reuse, R20, R56 ;  /* 0x000000141c0c723c */ /* 0x041ff00000001838 */
[C---:B-1----:R-:W-:Y:S01]  /*21290*/  HMMA.16816.F32 R8, R28.reuse, R22, R52 ;  /* 0x000000161c08723c */ /* 0x042fe20000001834 */
[----:B------:R-:W-:Y:S10]  /*212a0*/  STL.64 [R1+0x1928], R22 ;  /* 0x0019281601007387 */ /* 0x000ff40000100a00 */
[----:B------:R-:W-:Y:S04]  /*212b0*/  STL.64 [R1+0x3a0], R12 ;  /* 0x0003a00c01007387 */ /* 0x000fe80000100a00 */
[----:B------:R-:W-:Y:S04]  /*212c0*/  STL.64 [R1+0x3a8], R14 ;  /* 0x0003a80e01007387 */ /* 0x000fe80000100a00 */
[----:B------:R-:W-:Y:S04]  /*212d0*/  STL.64 [R1+0x1920], R20 ;  /* 0x0019201401007387 */ /* 0x000fe80000100a00 */
[----:B------:R-:W-:Y:S04]  /*212e0*/  STL.64 [R1+0x390], R8 ;  /* 0x0003900801007387 */ /* 0x000fe80000100a00 */
[----:B------:R0:W-:Y:S02]  /*212f0*/  STL.64 [R1+0x398], R10 ;  /* 0x0003980a01007387 */ /* 0x0001e40000100a00 */
[----:B0-----:R-:W-:Y:S02]  /*21300*/  HMMA.16816.F32 R8, R28, R24, R48 ;  /* 0x000000181c08723c */ /* 0x001fe40000001830 */
[----:B------:R-:W4:-:S15]  /*21310*/  LDL.LU.64 R48, [R1+0x220] ;  /* 0x0002200001307983 */ /* 0x000f1e0000300a00 */
[----:B------:R-:W-:Y:S02]  /*21320*/  NOP ;  /* 0x0000000000007918 */ /* 0x000fe40000000000 */
[----:B------:R0:W-:Y:S04]  /*21330*/  STL.64 [R1+0x380], R8 ;  /* 0x0003800801007387 */ /* 0x0001e80000100a00 */
[----:B------:R1:W-:Y:S04]  /*21340*/  STL.64 [R1+0x388], R10 ;  /* 0x0003880a01007387 */ /* 0x0003e80000100a00 */
[----:B------:R-:W4:Y:S04]  /*21350*/  LDL.LU.64 R50, [R1+0x228] ;  /* 0x0002280001327983 */ /* 0x000f280000300a00 */
[----:B------:R-:W2:Y:S04]  /*21360*/  LDL.LU.64 R20, [R1+0x370] ;  /* 0x0003700001147983 */ /* 0x000ea80000300a00 */
[----:B------:R-:W2:Y:S04]  /*21370*/  LDL.LU.64 R22, [R1+0x378] ;  /* 0x0003780001167983 */ /* 0x000ea80000300a00 */
[----:B------:R-:W3:Y:S04]  /*21380*/  LDL.LU.64 R16, [R1+0x360] ;  /* 0x0003600001107983 */ /* 0x000ee80000300a00 */
[----:B------:R-:W3:Y:S04]  /*21390*/  LDL.LU.64 R18, [R1+0x368] ;  /* 0x0003680001127983 */ /* 0x000ee80000300a00 */
[----:B0-----:R-:W3:Y:S04]  /*213a0*/  LDL.LU.64 R8, [R1+0x350] ;  /* 0x0003500001087983 */ /* 0x001ee80000300a00 */
[----:B-1----:R-:W3:Y:S01]  /*213b0*/  LDL.LU.64 R10, [R1+0x358] ;  /* 0x00035800010a7983 */ /* 0x002ee20000300a00 */
[----:B------:R-:W-:-:S02]  /*213c0*/  IMAD R43, R43, 0x100, R41 ;  /* 0x000001002b2b7824 */ /* 0x000fc400078e0229 */
[----:B------:R-:W-:Y:S02]  /*213d0*/  IMAD R42, R44, 0x100, R42 ;  /* 0x000001002c2a7824 */ /* 0x000fe400078e022a */
[----:B------:R-:W-:Y:S02]  /*213e0*/  IMAD R41, R46, 0x100, R45 ;  /* 0x000001002e297824 */ /* 0x000fe400078e022d */
[----:B------:R-:W-:Y:S01]  /*213f0*/  IMAD R40, R39, 0x100, R47 ;  /* 0x0000010027287824 */ /* 0x000fe200078e022f */
[----:B------:R-:W3:Y:S04]  /*21400*/  LDL.LU.64 R12, [R1+0x340] ;  /* 0x00034000010c7983 */ /* 0x000ee80000300a00 */
[----:B------:R-:W3:Y:S04]  /*21410*/  LDL.LU.64 R14, [R1+0x348] ;  /* 0x00034800010e7983 */ /* 0x000ee80000300a00 */
[----:B------:R-:W3:Y:S04]  /*21420*/  LDL.LU R44, [R1+0x1220] ;  /* 0x00122000012c7983 */ /* 0x000ee80000300800 */
[----:B------:R-:W3:Y:S04]  /*21430*/  LDL.LU R45, [R1+0x121c] ;  /* 0x00121c00012d7983 */ /* 0x000ee80000300800 */
[----:B------:R-:W3:Y:S04]  /*21440*/  LDL.LU R46, [R1+0x1228] ;  /* 0x00122800012e7983 */ /* 0x000ee80000300800 */
[----:B------:R-:W3:Y:S04]  /*21450*/  LDL.LU R39, [R1+0x1224] ;  /* 0x0012240001277983 */ /* 0x000ee80000300800 */
[----:B------:R-:W3:Y:S01]  /*21460*/  LDL.LU R47, [R1+0x1230] ;  /* 0x00123000012f7983 */ /* 0x000ee20000300800 */
[----:B----4-:R-:W-:Y:S01]  /*21470*/  HMMA.16816.F32 R48, R28, R26, R48 ;  /* 0x0000001a1c30723c */ /* 0x010fe20000001830 */
[----:B------:R-:W-:-:S02]  /*21480*/  F2FP.F16.E5M2.UNPACK_B R28, R43 ;  /* 0x0000002bff1c723e */ /* 0x000fc400020004ff */
[----:B------:R-:W-:Y:S02]  /*21490*/  F2FP.F16.E5M2.UNPACK_B R29, R42 ;  /* 0x0000002aff1d723e */ /* 0x000fe400020004ff */
[----:B------:R-:W-:Y:S02]  /*214a0*/  F2FP.F16.E5M2.UNPACK_B R30, R41 ;  /* 0x00000029ff1e723e */ /* 0x000fe400020004ff */
[----:B------:R-:W-:-:S07]  /*214b0*/  F2FP.F16.E5M2.UNPACK_B R31, R40 ;  /* 0x00000028ff1f723e */ /* 0x000fce00020004ff */
[C---:B--2---:R-:W-:Y:S08]  /*214c0*/  HMMA.16816.F32 R40, R28.reuse, R36, R20 ;  /* 0x000000241c28723c */ /* 0x044ff00000001814 */
[C---:B---3--:R-:W-:Y:S08]  /*214d0*/  HMMA.16816.F32 R20, R28.reuse, R34, R16 ;  /* 0x000000221c14723c */ /* 0x048ff00000001810 */
[C---:B------:R-:W-:Y:S01]  /*214e0*/  HMMA.16816.F32 R16, R28.reuse, R32, R8 ;  /* 0x000000201c10723c */ /* 0x040fe20000001808 */
[----:B------:R-:W-:Y:S04]  /*214f0*/  STL.64 [R1+0x220], R48 ;  /* 0x0002203001007387 */ /* 0x000fe80000100a00 */
[----:B------:R-:W-:Y:S04]  /*21500*/  STL.64 [R1+0x228], R50 ;  /* 0x0002283201007387 */ /* 0x000fe80000100a00 */
[----:B------:R-:W-:Y:S04]  /*21510*/  STL.64 [R1+0x370], R40 ;  /* 0x0003702801007387 */ /* 0x000fe80000100a00 */
[----:B------:R-:W-:Y:S04]  /*21520*/  STL.64 [R1+0x378], R42 ;  /* 0x0003782a01007387 */ /* 0x000fe80000100a00 */
[----:B------:R-:W2:Y:S04]  /*21530*/  LDL.LU.64 R8, [R1+0x330] ;  /* 0x0003300001087983 */ /* 0x000ea80000300a00 */
[----:B------:R-:W-:Y:S04]  /*21540*/  STL.64 [R1+0x360], R20 ;  /* 0x0003601401007387 */ /* 0x000fe80000100a00 */
[----:B------:R-:W-:Y:S04]  /*21550*/  STL.64 [R1+0x368], R22 ;  /* 0x0003681601007387 */ /* 0x000fe80000100a00 */
[----:B------:R-:W2:Y:S01]  /*21560*/  LDL.LU.64 R10, [R1+0x338] ;  /* 0x00033800010a7983 */ /* 0x000ea20000300a00 */
[C---:B------:R-:W-:Y:S03]  /*21570*/  HMMA.16816.F32 R12, R28.reuse, R2, R12 ;  /* 0x000000021c0c723c */ /* 0x040fe6000000180c */
[----:B------:R-:W-:Y:S04]  /*21580*/  STL.64 [R1+0x350], R16 ;  /* 0x0003501001007387 */ /* 0x000fe80000100a00 */
[----:B------:R-:W-:Y:S04]  /*21590*/  STL.64 [R1+0x358], R18 ;  /* 0x0003581201007387 */ /* 0x000fe80000100a00 */
[----:B------:R-:W-:Y:S04]  /*215a0*/  STL.64 [R1+0x18f8], R34 ;  /* 0x0018f82201007387 */ /* 0x000fe80000100a00 */
[----:B------:R0:W-:Y:S04]  /*215b0*/  STL.64 [R1+0x18f0], R32 ;  /* 0x0018f02001007387 */ /* 0x0001e80000100a00 */
[----:B0-----:R-:W3:Y:S04]  /*215c0*/  LDL.LU.64 R32, [R1+0x320] ;  /* 0x0003200001207983 */ /* 0x001ee80000300a00 */
[----:B------:R-:W3:Y:S04]  /*215d0*/  LDL.LU.64 R34, [R1+0x328] ;  /* 0x0003280001227983 */ /* 0x000ee80000300a00 */
[----:B------:R-:W4:Y:S04]  /*215e0*/  LDL.LU.64 R20, [R1+0x310] ;  /* 0x0003100001147983 */ /* 0x000f280000300a00 */
[----:B------:R-:W4:Y:S04]  /*215f0*/  LDL.LU.64 R22, [R1+0x318] ;  /* 0x0003180001167983 */ /* 0x000f280000300a00 */
[----:B------:R0:W-:Y:S04]  /*21600*/  STL.64 [R1+0x340], R12 ;  /* 0x0003400c01007387 */ /* 0x0001e80000100a00 */
[----:B------:R1:W-:Y:S04]  /*21610*/  STL.64 [R1+0x348], R14 ;  /* 0x0003480e01007387 */ /* 0x0003e80000100a00 */
[----:B0-----:R-:W4:Y:S04]  /*21620*/  LDL.LU.64 R12, [R1+0x300] ;  /* 0x00030000010c7983 */ /* 0x001f280000300a00 */
[----:B-1----:R-:W4:Y:S04]  /*21630*/  LDL.LU.64 R14, [R1+0x308] ;  /* 0x00030800010e7983 */ /* 0x002f280000300a00 */
[----:B------:R-:W4:Y:S04]  /*21640*/  LDL.LU.64 R16, [R1+0x2f0] ;  /* 0x0002f00001107983 */ /* 0x000f280000300a00 */
        /* <DEDUP_REMOVED lines=8> */
[----:B------:R-:W4:Y:S01]  /*216d0*/  LDL.LU.64 R42, [R1+0x298] ;  /* 0x00029800012a7983 */ /* 0x000f220000300a00 */
[----:B--2---:R-:W-:-:S15]  /*216e0*/  HMMA.16816.F32 R8, R28, R4, R8 ;  /* 0x000000041c08723c */ /* 0x004fde0000001808 */
[----:B------:R-:W-:-:S04]  /*216f0*/  NOP ;  /* 0x0000000000007918 */ /* 0x000fc80000000000 */
[----:B------:R-:W-:Y:S04]  /*21700*/  STL.64 [R1+0x330], R8 ;  /* 0x0003300801007387 */ /* 0x000fe80000100a00 */
[----:B------:R0:W-:Y:S04]  /*21710*/  STL.64 [R1+0x338], R10 ;  /* 0x0003380a01007387 */ /* 0x0001e80000100a00 */
[----:B0-----:R-:W2:Y:S04]  /*21720*/  LDL.LU.64 R10, [R1+0x1938] ;  /* 0x00193800010a7983 */ /* 0x001ea80000300a00 */
[----:B------:R-:W4:Y:S01]  /*21730*/  LDL.LU.64 R8, [R1+0x1930] ;  /* 0x0019300001087983 */ /* 0x000f220000300a00 */
[----:B---3--:R-:W-:-:S15]  /*21740*/  HMMA.16816.F32 R32, R28, R6, R32 ;  /* 0x000000061c20723c */ /* 0x008fde0000001820 */
[----:B------:R-:W-:-:S04]  /*21750*/  NOP ;  /* 0x0000000000007918 */ /* 0x000fc80000000000 */
[----:B------:R0:W-:Y:S04]  /*21760*/  STL.64 [R1+0x320], R32 ;  /* 0x0003202001007387 */ /* 0x0001e80000100a00 */
[----:B------:R1:W-:Y:S04]  /*21770*/  STL.64 [R1+0x328], R34 ;  /* 0x0003282201007387 */ /* 0x0003e80000100a00 */
[----:B0-----:R-:W3:Y:S04]  /*21780*/  LDL.LU.64 R32, [R1+0x210] ;  /* 0x0002100001207983 */ /* 0x001ee80000300a00 */
[----:B-1----:R-:W3:Y:S04]  /*21790*/  LDL.LU.64 R34, [R1+0x218] ;  /* 0x0002180001227983 */ /* 0x002ee80000300a00 */
[----:B------:R-:W-:Y:S04]  /*217a0*/  STL.64 [R1+0x18d8], R6 ;  /* 0x0018d80601007387 */ /* 0x000fe80000100a00 */
[----:B------:R0:W-:Y:S04]  /*217b0*/  STL.64 [R1+0x18d0], R4 ;  /* 0x0018d00401007387 */ /* 0x0001e80000100a00 */
[----:B0-----:R-:W3:Y:S04]  /*217c0*/  LDL.LU.64 R4, [R1+0x2d0] ;  /* 0x0002d00001047983 */ /* 0x001ee80000300a00 */
[----:B------:R-:W3:Y:S01]  /*217d0*/  LDL.LU.64 R6, [R1+0x2d8] ;  /* 0x0002d80001067983 */ /* 0x000ee20000300a00 */
[C---:B----4-:R-:W-:Y:S08]  /*217e0*/  HMMA.16816.F32 R20, R28.reuse, R8, R20 ;  /* 0x000000081c14723c */ /* 0x050ff00000001814 */
[C---:B--2---:R-:W-:Y:S11]  /*217f0*/  HMMA.16816.F32 R12, R28.reuse, R10, R12 ;  /* 0x0000000a1c0c723c */ /* 0x044ff6000000180c */
[----:B------:R-:W-:Y:S04]  /*21800*/  STL.64 [R1+0x310], R20 ;  /* 0x0003101401007387 */ /* 0x000fe80000100a00 */
[----:B------:R0:W-:Y:S04]  /*21810*/  STL.64 [R1+0x318], R22 ;  /* 0x0003181601007387 */ /* 0x0001e80000100a00 */
[----:B0-----:R-:W2:Y:S04]  /*21820*/  LDL.LU.64 R22, [R1+0x1928] ;  /* 0x0019280001167983 */ /* 0x001ea80000300a00 */
[----:B------:R-:W4:Y:S04]  /*21830*/  LDL.LU.64 R20, [R1+0x1920] ;  /* 0x0019200001147983 */ /* 0x000f280000300a00 */
        /* <DEDUP_REMOVED lines=12> */
[----:B0-----:R-:W2:Y:S04]  /*21900*/  LDL.LU.64 R18, [R1+0x1908] ;  /* 0x0019080001127983 */ /* 0x001ea80000300a00 */
[----:B------:R-:W2:Y:S01]  /*21910*/  LDL.LU.64 R16, [R1+0x1900] ;  /* 0x0019000001107983 */ /* 0x000ea20000300a00 */
[----:B---3--:R-:W-:-:S15]  /*21920*/  HMMA.16816.F32 R8, R28, R14, R8 ;  /* 0x0000000e1c08723c */ /* 0x008fde0000001808 */
[----:B------:R-:W-:-:S04]  /*21930*/  NOP ;  /* 0x0000000000007918 */ /* 0x000fc80000000000 */
[----:B------:R-:W-:Y:S04]  /*21940*/  STL.64 [R1+0x2e0], R8 ;  /* 0x0002e00801007387 */ /* 0x000fe80000100a00 */
[----:B------:R0:W-:Y:S01]  /*21950*/  STL.64 [R1+0x2e8], R10 ;  /* 0x0002e80a01007387 */ /* 0x0001e20000100a00 */
[C---:B------:R-:W-:Y:S08]  /*21960*/  HMMA.16816.F32 R48, R28.reuse, R22, R48 ;  /* 0x000000161c30723c */ /* 0x040ff00000001830 */
[C---:B--2---:R-:W-:Y:S08]  /*21970*/  HMMA.16816.F32 R4, R28.reuse, R16, R4 ;  /* 0x000000101c04723c */ /* 0x044ff00000001804 */
[C---:B0-----:R-:W-:Y:S11]  /*21980*/  HMMA.16816.F32 R8, R28.reuse, R18, R56 ;  /* 0x000000121c08723c */ /* 0x041ff60000001838 */
[----:B------:R-:W-:Y:S04]  /*21990*/  STL.64 [R1+0x2d0], R4 ;  /* 0x0002d00401007387 */ /* 0x000fe80000100a00 */
[----:B------:R4:W-:Y:S04]  /*219a0*/  STL.64 [R1+0x2d8], R6 ;  /* 0x0002d80601007387 */ /* 0x0009e80000100a00 */
[----:B------:R-:W-:Y:S04]  /*219b0*/  STL.64 [R1+0x2c0], R8 ;  /* 0x0002c00801007387 */ /* 0x000fe80000100a00 */
[----:B------:R0:W-:Y:S01]  /*219c0*/  STL.64 [R1+0x2c8], R10 ;  /* 0x0002c80a01007387 */ /* 0x0001e20000100a00 */
[C---:B----4-:R-:W-:Y:S08]  /*219d0*/  HMMA.16816.F32 R4, R28.reuse, R20, R52 ;  /* 0x000000141c04723c */ /* 0x050ff00000001834 */
[C---:B0-----:R-:W-:Y:S11]  /*219e0*/  HMMA.16816.F32 R8, R28.reuse, R24, R40 ;  /* 0x000000181c08723c */ /* 0x041ff60000001828 */
[----:B------:R-:W-:Y:S04]  /*219f0*/  STL.64 [R1+0x2b0], R4 ;  /* 0x0002b00401007387 */ /* 0x000fe80000100a00 */
[----:B------:R-:W-:Y:S04]  /*21a00*/  STL.64 [R1+0x2b8], R6 ;  /* 0x0002b80601007387 */ /* 0x000fe80000100a00 */
[----:B------:R-:W-:Y:S04]  /*21a10*/  STL.64 [R1+0x2a0], R48 ;  /* 0x0002a03001007387 */ /* 0x000fe80000100a00 */
[----:B------:R-:W-:Y:S04]  /*21a20*/  STL.64 [R1+0x2a8], R50 ;  /* 0x0002a83201007387 */ /* 0x000fe80000100a00 */
[----:B------:R-:W-:Y:S04]  /*21a30*/  STL.64 [R1+0x290], R8 ;  /* 0x0002900801007387 */ /* 0x000fe80000100a00 */
[----:B------:R0:W-:Y:S02]  /*21a40*/  STL.64 [R1+0x298], R10 ;  /* 0x0002980a01007387 */ /* 0x0001e40000100a00 */
[----:B0-----:R-:W-:Y:S02]  /*21a50*/  HMMA.16816.F32 R8, R28, R26, R32 ;  /* 0x0000001a1c08723c */ /* 0x001fe40000001820 */
[----:B------:R-:W2:Y:S04]  /*21a60*/  LDL.LU.64 R32, [R1+0x200] ;  /* 0x0002000001207983 */ /* 0x000ea80000300a00 */
[----:B------:R-:W2:Y:S01]  /*21a70*/  LDL.LU.64 R34, [R1+0x208] ;  /* 0x0002080001227983 */ /* 0x000ea20000300a00 */
[----:B------:R-:W-:-:S02]  /*21a80*/  IMAD R4, R45, 0x100, R44 ;  /* 0x000001002d047824 */ /* 0x000fc400078e022c */
[----:B------:R-:W-:Y:S02]  /*21a90*/  IMAD R39, R39, 0x100, R46 ;  /* 0x0000010027277824 */ /* 0x000fe400078e022e */
[----:B------:R-:W-:Y:S02]  /*21aa0*/  IMAD R38, R38, 0x100, R47 ;  /* 0x0000010026267824 */ /* 0x000fe400078e022f */
[----:B------:R-:W-:Y:S01]  /*21ab0*/  IMAD R0, R0, 0x100, R61 ;  /* 0x0000010000007824 */ /* 0x000fe200078e023d */
[----:B------:R-:W-:Y:S02]  /*21ac0*/  F2FP.F16.E5M2.UNPACK_B R28, R4 ;  /* 0x00000004ff1c723e */ /* 0x000fe400020004ff */
[----:B------:R-:W-:Y:S02]  /*21ad0*/  F2FP.F16.E5M2.UNPACK_B R29, R39 ;  /* 0x00000027ff1d723e */ /* 0x000fe400020004ff */
[----:B------:R-:W-:Y:S02]  /*21ae0*/  F2FP.F16.E5M2.UNPACK_B R30, R38 ;  /* 0x00000026ff1e723e */ /* 0x000fe400020004ff */
[----:B------:R-:W-:Y:S01]  /*21af0*/  F2FP.F16.E5M2.UNPACK_B R31, R0 ;  /* 0x00000000ff1f723e */ /* 0x000fe200020004ff */
[----:B------:R0:W-:Y:S04]  /*21b00*/  STL.64 [R1+0x210], R8 ;  /* 0x0002100801007387 */ /* 0x0001e80000100a00 */
[----:B------:R1:W-:Y:S04]  /*21b10*/  STL.64 [R1+0x218], R10 ;  /* 0x0002180a01007387 */ /* 0x0003e80000100a00 */
[----:B0-----:R-:W3:Y:S04]  /*21b20*/  LDL.LU.64 R8, [R1+0x1e0] ;  /* 0x0001e00001087983 */ /* 0x001ee80000300a00 */
[----:B-1----:R-:W3:Y:S04]  /*21b30*/  LDL.LU.64 R10, [R1+0x1e8] ;  /* 0x0001e800010a7983 */ /* 0x002ee80000300a00 */
[----:B------:R-:W4:Y:S04]  /*21b40*/  LDL.LU.64 R4, [R1+0x1b0] ;  /* 0x0001b00001047983 */ /* 0x000f280000300a00 */
[----:B------:R-:W4:Y:S04]  /*21b50*/  LDL.LU.64 R6, [R1+0x1b8] ;  /* 0x0001b80001067983 */ /* 0x000f280000300a00 */
[----:B------:R-:W3:Y:S04]  /*21b60*/  LDL.LU.64 R48, [R1+0x190] ;  /* 0x0001900001307983 */ /* 0x000ee80000300a00 */
        /* <DEDUP_REMOVED lines=8> */
[----:B------:R-:W3:Y:S01]  /*21bf0*/  LDL.LU.64 R54, [R1+0x98] ;  /* 0x0000980001367983 */ /* 0x000ee20000300a00 */
[----:B--2---:R-:W-:Y:S03]  /*21c00*/  HMMA.16816.F32 R36, R28, R36, R32 ;  /* 0x000000241c24723c */ /* 0x004fe60000001820 */
[----:B------:R-:W3:Y:S04]  /*21c10*/  LDL.LU.64 R34, [R1+0x18f8] ;  /* 0x0018f80001227983 */ /* 0x000ee80000300a00 */
[----:B------:R-:W4:-:S12]  /*21c20*/  LDL.LU.64 R32, [R1+0x18f0] ;  /* 0x0018f00001207983 */ /* 0x000f180000300a00 */
[----:B------:R0:W-:Y:S04]  /*21c30*/  STL.64 [R1+0x200], R36 ;  /* 0x0002002401007387 */ /* 0x0001e80000100a00 */
[----:B------:R1:W-:Y:S04]  /*21c40*/  STL.64 [R1+0x208], R38 ;  /* 0x0002082601007387 */ /* 0x0003e80000100a00 */
[----:B0-----:R-:W2:Y:S04]  /*21c50*/  LDL.LU.64 R36, [R1+0xb0] ;  /* 0x0000b00001247983 */ /* 0x001ea80000300a00 */
[----:B-1----:R-:W2:Y:S01]  /*21c60*/  LDL.LU.64 R38, [R1+0xb8] ;  /* 0x0000b80001267983 */ /* 0x002ea20000300a00 */
[C---:B---3--:R-:W-:Y:S08]  /*21c70*/  HMMA.16816.F32 R8, R28.reuse, R34, R8 ;  /* 0x000000221c08723c */ /* 0x048ff00000001808 */
[C---:B----4-:R-:W-:Y:S11]  /*21c80*/  HMMA.16816.F32 R32, R28.reuse, R32, R4 ;  /* 0x000000201c20723c */ /* 0x050ff60000001804 */
[----:B------:R-:W-:Y:S04]  /*21c90*/  STL.64 [R1+0x1e0], R8 ;  /* 0x0001e00801007387 */ /* 0x000fe80000100a00 */
[----:B------:R0:W-:Y:S04]  /*21ca0*/  STL.64 [R1+0x1e8], R10 ;  /* 0x0001e80a01007387 */ /* 0x0001e80000100a00 */
[----:B0-----:R-:W3:Y:S04]  /*21cb0*/  LDL.LU.64 R10, [R1+0x18e8] ;  /* 0x0018e800010a7983 */ /* 0x001ee80000300a00 */
[----:B------:R-:W4:Y:S04]  /*21cc0*/  LDL.LU.64 R8, [R1+0x18e0] ;  /* 0x0018e00001087983 */ /* 0x000f280000300a00 */
[----:B------:R-:W2:Y:S04]  /*21cd0*/  LDL.LU.64 R6, [R1+0x18d8] ;  /* 0x0018d80001067983 */ /* 0x000ea80000300a00 */
[----:B------:R-:W2:Y:S04]  /*21ce0*/  LDL.LU.64 R4, [R1+0x18d0] ;  /* 0x0018d00001047983 */ /* 0x000ea80000300a00 */
[----:B------:R0:W-:Y:S04]  /*21cf0*/  STL.64 [R1+0x1b0], R32 ;  /* 0x0001b02001007387 */ /* 0x0001e80000100a00 */
[----:B------:R1:W-:Y:S04]  /*21d00*/  STL.64 [R1+0x1b8], R34 ;  /* 0x0001b82201007387 */ /* 0x0003e80000100a00 */
[----:B0-----:R-:W3:Y:S04]  /*21d10*/  LDL.LU.64 R32, [R1+0x150] ;  /* 0x0001500001207983 */ /* 0x001ee80000300a00 */
[----:B-1----:R-:W3:Y:S01]  /*21d20*/  LDL.LU.64 R34, [R1+0x158] ;  /* 0x0001580001227983 */ /* 0x002ee20000300a00 */
[----:B------:R-:W-:-:S15]  /*21d30*/  HMMA.16816.F32 R48, R28, R2, R48 ;  /* 0x000000021c30723c */ /* 0x000fde0000001830 */
[----:B------:R-:W-:-:S04]  /*21d40*/  NOP ;  /* 0x0000000000007918 */ /* 0x000fc80000000000 */
[----:B------:R-:W-:Y:S04]  /*21d50*/  STL.64 [R1+0x190], R48 ;  /* 0x0001903001007387 */ /* 0x000fe80000100a00 */
[----:B------:R0:W-:Y:S04]  /*21d60*/  STL.64 [R1+0x198], R50 ;  /* 0x0001983201007387 */ /* 0x0001e80000100a00 */
[----:B0-----:R-:W3:Y:S04]  /*21d70*/  LDL.LU.64 R50, [R1+0x18c8] ;  /* 0x0018c80001327983 */ /* 0x001ee80000300a00 */
[----:B------:R-:W3:Y:S01]  /*21d80*/  LDL.LU.64 R48, [R1+0x18c0] ;  /* 0x0018c00001307983 */ /* 0x000ee20000300a00 */
[C---:B--2---:R-:W-:Y:S08]  /*21d90*/  HMMA.16816.F32 R56, R28.reuse, R4, R56 ;  /* 0x000000041c38723c */ /* 0x044ff00000001838 */
[C---:B----4-:R-:W-:Y:S08]  /*21da0*/  HMMA.16816.F32 R40, R28.reuse, R8, R40 ;  /* 0x000000081c28723c */ /* 0x050ff00000001828 */
[C---:B---3--:R-:W-:Y:S08]  /*21db0*/  HMMA.16816.F32 R8, R28.reuse, R10, R44 ;  /* 0x0000000a1c08723c */ /* 0x048ff0000000182c */
[C---:B------:R-:W-:Y:S01]  /*21dc0*/  HMMA.16816.F32 R32, R28.reuse, R6, R32 ;  /* 0x000000061c20723c */ /* 0x040fe20000001820 */
[----:B------:R-:W-:Y:S04]  /*21dd0*/  STL.64 [R1+0x170], R56 ;  /* 0x0001703801007387 */ /* 0x000fe80000100a00 */
[----:B------:R0:W-:Y:S04]  /*21de0*/  STL.64 [R1+0x178], R58 ;  /* 0x0001783a01007387 */ /* 0x0001e80000100a00 */
[----:B0-----:R-:W2:Y:S04]  /*21df0*/  LDL.LU.64 R58, [R1+0x18b8] ;  /* 0x0018b800013a7983 */ /* 0x001ea80000300a00 */
[----:B------:R-:W3:Y:S04]  /*21e00*/  LDL.LU.64 R56, [R1+0x18b0] ;  /* 0x0018b00001387983 */ /* 0x000ee80000300a00 */
[----:B------:R-:W4:Y:S04]  /*21e10*/  LDL.LU.64 R4, [R1+0xd0] ;  /* 0x0000d00001047983 */ /* 0x000f280000300a00 */
[----:B------:R-:W4:Y:S04]  /*21e20*/  LDL.LU.64 R6, [R1+0xd8] ;  /* 0x0000d80001067983 */ /* 0x000f280000300a00 */
[----:B------:R0:W-:Y:S04]  /*21e30*/  STL.64 [R1+0x150], R32 ;  /* 0x0001502001007387 */ /* 0x0001e80000100a00 */
[----:B------:R1:W-:Y:S04]  /*21e40*/  STL.64 [R1+0x158], R34 ;  /* 0x0001582201007387 */ /* 0x0003e80000100a00 */
[----:B0-----:R-:W2:Y:S04]  /*21e50*/  LDL.LU.64 R32, [R1+0x70] ;  /* 0x0000700001207983 */ /* 0x001ea80000300a00 */
[----:B-1----:R-:W2:Y:S04]  /*21e60*/  LDL.LU.64 R34, [R1+0x78] ;  /* 0x0000780001227983 */ /* 0x002ea80000300a00 */
[----:B------:R-:W-:Y:S04]  /*21e70*/  STL.64 [R1+0x130], R40 ;  /* 0x0001302801007387 */ /* 0x000fe80000100a00 */
[----:B------:R0:W-:Y:S04]  /*21e80*/  STL.64 [R1+0x138], R42 ;  /* 0x0001382a01007387 */ /* 0x0001e80000100a00 */
[----:B0-----:R-:W2:Y:S04]  /*21e90*/  LDL.LU.64 R42, [R1+0x18a8] ;  /* 0x0018a800012a7983 */ /* 0x001ea80000300a00 */
[----:B------:R-:W2:Y:S04]  /*21ea0*/  LDL.LU.64 R40, [R1+0x18a0] ;  /* 0x0018a00001287983 */ /* 0x000ea80000300a00 */
[----:B------:R-:W2:Y:S04]  /*21eb0*/  LDL.LU.64 R46, [R1+0x1898] ;  /* 0x00189800012e7983 */ /* 0x000ea80000300a00 */
[----:B------:R-:W2:Y:S04]  /*21ec0*/  LDL.LU.64 R44, [R1+0x1890] ;  /* 0x00189000012c7983 */ /* 0x000ea80000300a00 */
[----:B------:R0:W-:Y:S04]  /*21ed0*/  STL.64 [R1+0x110], R8 ;  /* 0x0001100801007387 */ /* 0x0001e80000100a00 */
[----:B------:R1:W-:Y:S04]  /*21ee0*/  STL.64 [R1+0x118], R10 ;  /* 0x0001180a01007387 */ /* 0x0003e80000100a00 */
[----:B0-----:R-:W2:Y:S04]  /*21ef0*/  LDL.LU.64 R8, [R1+0xf0] ;  /* 0x0000f00001087983 */ /* 0x001ea80000300a00 */
[----:B-1----:R-:W2:Y:S02]  /*21f00*/  LDL.LU.64 R10, [R1+0xf8] ;  /* 0x0000f800010a7983 */ /* 0x002ea40000300a00 */
[C---:B--2---:R-:W-:Y:S08]  /*21f10*/  HMMA.16816.F32 R8, R28.reuse, R12, R8 ;  /* 0x0000000c1c08723c */ /* 0x044ff00000001808 */
[C---:B----4-:R-:W-:Y:S08]  /*21f20*/  HMMA.16816.F32 R12, R28.reuse, R14, R4 ;  /* 0x0000000e1c0c723c */ /* 0x050ff00000001804 */
[C---:B------:R-:W-:Y:S03]  /*21f30*/  HMMA.16816.F32 R4, R28.reuse, R18, R52 ;  /* 0x000000121c04723c */ /* 0x040fe60000001834 */
[----:B------:R-:W-:Y:S04]  /*21f40*/  STL.64 [R1+0xf0], R8 ;  /* 0x0000f00801007387 */ /* 0x000fe80000100a00 */
[----:B------:R0:W-:Y:S02]  /*21f50*/  STL.64 [R1+0xf8], R10 ;  /* 0x0000f80a01007387 */ /* 0x0001e40000100a00 */
[----:B0-----:R-:W-:Y:S02]  /*21f60*/  HMMA.16816.F32 R8, R28, R16, R36 ;  /* 0x000000101c08723c */ /* 0x001fe40000001824 */
[----:B------:R-:W-:Y:S04]  /*21f70*/  STL.64 [R1+0xd0], R12 ;  /* 0x0000d00c01007387 */ /* 0x000fe80000100a00 */
[----:B------:R-:W-:Y:S04]  /*21f80*/  STL.64 [R1+0xd8], R14 ;  /* 0x0000d80e01007387 */ /* 0x000fe80000100a00 */
[----:B------:R-:W-:-:S02]  /*21f90*/  IMAD.MOV.U32 R0, RZ, RZ, R4 ;  /* 0x000000ffff007224 */ /* 0x000fc400078e0004 */
[----:B------:R-:W-:Y:S02]  /*21fa0*/  IMAD.MOV.U32 R38, RZ, RZ, R5 ;  /* 0x000000ffff267224 */ /* 0x000fe400078e0005 */
[----:B------:R-:W-:Y:S02]  /*21fb0*/  IMAD.MOV.U32 R61, RZ, RZ, R6 ;  /* 0x000000ffff3d7224 */ /* 0x000fe400078e0006 */
[----:B------:R-:W-:-:S03]  /*21fc0*/  IMAD.MOV.U32 R39, RZ, RZ, R7 ;  /* 0x000000ffff277224 */ /* 0x000fc600078e0007 */
[----:B------:R-:W-:Y:S04]  /*21fd0*/  STL.64 [R1+0xb0], R8 ;  /* 0x0000b00801007387 */ /* 0x000fe80000100a00 */
[----:B------:R0:W-:Y:S04]  /*21fe0*/  STL.64 [R1+0xb8], R10 ;  /* 0x0000b80a01007387 */ /* 0x0001e80000100a00 */
[----:B------:R-:W2:Y:S04]  /*21ff0*/  LDL.LU.64 R4, [R1+0x50] ;  /* 0x0000500001047983 */ /* 0x000ea80000300a00 */
[----:B------:R-:W2:Y:S01]  /*22000*/  LDL.LU.64 R6, [R1+0x58] ;  /* 0x0000580001067983 */ /* 0x000ea20000300a00 */
[----:B0-----:R-:W-:Y:S03]  /*22010*/  HMMA.16816.F32 R8, R28, R20, R32 ;  /* 0x000000141c08723c */ /* 0x001fe60000001820 */
[----:B------:R0:W-:Y:S04]  /*22020*/  STL [R1+0x14d4], R39 ;  /* 0x0014d42701007387 */ /* 0x0001e80000100800 */
[----:B------:R1:W-:Y:S04]  /*22030*/  STL [R1+0x14d0], R61 ;  /* 0x0014d03d01007387 */ /* 0x0003e80000100800 */
[----:B------:R4:W-:Y:S04]  /*22040*/  STL [R1+0x14cc], R38 ;  /* 0x0014cc2601007387 */ /* 0x0009e80000100800 */
[----:B------:R0:W-:Y:S04]  /*22050*/  STL [R1+0x14c8], R0 ;  /* 0x0014c80001007387 */ /* 0x0001e80000100800 */
[----:B------:R0:W-:Y:S04]  /*22060*/  STL.64 [R1+0x70], R8 ;  /* 0x0000700801007387 */ /* 0x0001e80000100a00 */
[----:B------:R0:W-:Y:S04]  /*22070*/  STL [R1+0x78], R10 ;  /* 0x0000780a01007387 */ /* 0x0001e80000100800 */
[----:B------:R-:W3:Y:S04]  /*22080*/  LDL.LU R2, [R1+0x1240] ;  /* 0x0012400001027983 */ /* 0x000ee80000300800 */
[----:B------:R-:W3:Y:S04]  /*22090*/  LDL.LU R3, [R1+0x123c] ;  /* 0x00123c0001037983 */ /* 0x000ee80000300800 */
[----:B------:R-:W3:Y:S01]  /*220a0*/  LDL.LU R32, [R1+0x1248] ;  /* 0x0012480001207983 */ /* 0x000ee20000300800 */
[----:B------:R-:W-:-:S03]  /*220b0*/  IMAD.MOV.U32 R60, RZ, RZ, R11 ;  /* 0x000000ffff3c7224 */ /* 0x000fc600078e000b */
[----:B------:R-:W3:Y:S04]  /*220c0*/  LDL.LU R33, [R1+0x1244] ;  /* 0x0012440001217983 */ /* 0x000ee80000300800 */
[----:B------:R-:W3:Y:S04]  /*220d0*/  LDL.LU R34, [R1+0x1250] ;  /* 0x0012500001227983 */ /* 0x000ee80000300800 */
[----:B------:R-:W3:Y:S04]  /*220e0*/  LDL.LU R35, [R1+0x124c] ;  /* 0x00124c0001237983 */ /* 0x000ee80000300800 */
[----:B------:R-:W3:Y:S04]  /*220f0*/  LDL.LU R36, [R1+0x1258] ;  /* 0x0012580001247983 */ /* 0x000ee80000300800 */
[----:B------:R-:W3:Y:S04]  /*22100*/  LDL.LU R37, [R1+0x1254] ;  /* 0x0012540001257983 */ /* 0x000ee80000300800 */
[----:B------:R0:W-:Y:S01]  /*22110*/  STL [R1+0x14f0], R60 ;  /* 0x0014f03c01007387 */ /* 0x0001e20000100800 */
[----:B--2---:R-:W-:-:S15]  /*22120*/  HMMA.16816.F32 R4, R28, R22, R4 ;  /* 0x000000161c04723c */ /* 0x004fde0000001804 */
[----:B------:R-:W-:-:S04]  /*22130*/  NOP ;  /* 0x0000000000007918 */ /* 0x000fc80000000000 */
[----:B0-----:R-:W-:Y:S02]  /*22140*/  IMAD.MOV.U32 R39, RZ, RZ, R4 ;  /* 0x000000ffff277224 */ /* 0x001fe400078e0004 */
[----:B-1----:R-:W-:Y:S02]  /*22150*/  IMAD.MOV.U32 R61, RZ, RZ, R5 ;  /* 0x000000ffff3d7224 */ /* 0x002fe400078e0005 */
[----:B----4-:R-:W-:Y:S02]  /*22160*/  IMAD.MOV.U32 R38, RZ, RZ, R6 ;  /* 0x000000ffff267224 */ /* 0x010fe400078e0006 */
[----:B------:R-:W-:Y:S01]  /*22170*/  IMAD.MOV.U32 R0, RZ, RZ, R7 ;  /* 0x000000ffff007224 */ /* 0x000fe200078e0007 */
[----:B------:R-:W2:Y:S04]  /*22180*/  LDL.LU.64 R4, [R1+0x40] ;  /* 0x0000400001047983 */ /* 0x000ea80000300a00 */
[----:B------:R-:W2:Y:S04]  /*22190*/  LDL.LU.64 R6, [R1+0x48] ;  /* 0x0000480001067983 */ /* 0x000ea80000300a00 */
[----:B------:R-:W4:Y:S04]  /*221a0*/  LDL.LU R16, [R1+0x60] ;  /* 0x0000600001107983 */ /* 0x000f280000300800 */
[----:B------:R-:W4:Y:S04]  /*221b0*/  LDL.LU R17, [R1+0x64] ;  /* 0x0000640001117983 */ /* 0x000f280000300800 */
[----:B------:R-:W4:Y:S04]  /*221c0*/  LDL.LU R18, [R1+0x68] ;  /* 0x0000680001127983 */ /* 0x000f280000300800 */
[----:B------:R-:W4:Y:S04]  /*221d0*/  LDL.LU R19, [R1+0x6c] ;  /* 0x00006c0001137983 */ /* 0x000f280000300800 */
[----:B------:R-:W3:Y:S04]  /*221e0*/  LDL.LU R52, [R1+0xa0] ;  /* 0x0000a00001347983 */ /* 0x000ee80000300800 */
[----:B------:R-:W3:Y:S04]  /*221f0*/  LDL.LU R53, [R1+0xa4] ;  /* 0x0000a40001357983 */ /* 0x000ee80000300800 */
[----:B------:R-:W3:Y:S01]  /*22200*/  LDL.LU R54, [R1+0xa8] ;  /* 0x0000a80001367983 */ /* 0x000ee20000300800 */
[----:B------:R-:W-:-:S03]  /*22210*/  IMAD.MOV.U32 R55, RZ, RZ, R44 ;  /* 0x000000ffff377224 */ /* 0x000fc600078e002c */
[----:B------:R-:W3:Y:S04]  /*22220*/  LDL.LU R44, [R1+0x188c] ;  /* 0x00188c00012c7983 */ /* 0x000ee80000300800 */
[----:B------:R-:W3:Y:S04]  /*22230*/  LDL.LU.64 R20, [R1] ;  /* 0x0000000001147983 */ /* 0x000ee80000300a00 */
[----:B------:R-:W3:Y:S04]  /*22240*/  LDL.LU.64 R22, [R1+0x8] ;  /* 0x0000080001167983 */ /* 0x000ee80000300a00 */
[----:B------:R-:W3:Y:S04]  /*22250*/  LDL.LU R12, [R1+0x80] ;  /* 0x00008000010c7983 */ /* 0x000ee80000300800 */
[----:B------:R-:W4:Y:S04]  /*22260*/  LDL.LU R13, [R1+0x84] ;  /* 0x00008400010d7983 */ /* 0x000f280000300800 */
[----:B------:R-:W4:Y:S04]  /*22270*/  LDL.LU R14, [R1+0x88] ;  /* 0x00008800010e7983 */ /* 0x000f280000300800 */
[----:B------:R-:W4:Y:S04]  /*22280*/  LDL.LU R15, [R1+0x8c] ;  /* 0x00008c00010f7983 */ /* 0x000f280000300800 */
[----:B------:R-:W-:Y:S04]  /*22290*/  STL [R1+0x153c], R0 ;  /* 0x00153c0001007387 */ /* 0x000fe80000100800 */
[----:B------:R-:W-:Y:S01]  /*222a0*/  STL [R1+0x1538], R61 ;  /* 0x0015383d01007387 */ /* 0x000fe20000100800 */
[----:B------:R-:W-:-:S02]  /*222b0*/  IMAD.MOV.U32 R8, RZ, RZ, R43 ;  /* 0x000000ffff087224 */ /* 0x000fc400078e002b */
[----:B------:R-:W-:Y:S02]  /*222c0*/  IMAD.MOV.U32 R9, RZ, RZ, R42 ;  /* 0x000000ffff097224 */ /* 0x000fe400078e002a */
[----:B------:R-:W-:Y:S02]  /*222d0*/  IMAD.MOV.U32 R10, RZ, RZ, R41 ;  /* 0x000000ffff0a7224 */ /* 0x000fe400078e0029 */
[----:B------:R-:W-:Y:S01]  /*222e0*/  IMAD.MOV.U32 R11, RZ, RZ, R40 ;  /* 0x000000ffff0b7224 */ /* 0x000fe200078e0028 */
[----:B--2---:R-:W-:-:S15]  /*222f0*/  HMMA.16816.F32 R4, R28, R24, R4 ;  /* 0x000000181c04723c */ /* 0x004fde0000001804 */
[----:B------:R-:W-:-:S04]  /*22300*/  NOP ;  /* 0x0000000000007918 */ /* 0x000fc80000000000 */
[----:B------:R-:W-:Y:S01]  /*22310*/  IMAD.MOV.U32 R60, RZ, RZ, R7 ;  /* 0x000000ffff3c7224 */ /* 0x000fe200078e0007 */
[----:B------:R0:W-:Y:S04]  /*22320*/  STL.64 [R1+0x40], R4 ;  /* 0x0000400401007387 */ /* 0x0001e80000100a00 */
[----:B------:R4:W-:Y:S04]  /*22330*/  STL [R1+0x48], R6 ;  /* 0x0000480601007387 */ /* 0x0009e80000100800 */
[----:B------:R-:W-:Y:S04]  /*22340*/  STL [R1+0x1610], R60 ;  /* 0x0016103c01007387 */ /* 0x000fe80000100800 */
[----:B------:R-:W2:Y:S04]  /*22350*/  LDL.LU R43, [R1+0x1888] ;  /* 0x00188800012b7983 */ /* 0x000ea80000300800 */
[----:B------:R-:W4:Y:S04]  /*22360*/  LDL.LU R42, [R1+0x1884] ;  /* 0x00188400012a7983 */ /* 0x000f280000300800 */
[----:B------:R-:W4:Y:S04]  /*22370*/  LDL.LU R41, [R1+0x1880] ;  /* 0x0018800001297983 */ /* 0x000f280000300800 */
[----:B------:R-:W4:Y:S01]  /*22380*/  LDL.LU R40, [R1+0x187c] ;  /* 0x00187c0001287983 */ /* 0x000f220000300800 */
[----:B---3--:R-:W-:-:S02]  /*22390*/  IMAD R2, R3, 0x100, R2 ;  /* 0x0000010003027824 */ /* 0x008fc400078e0202 */
[----:B------:R-:W-:Y:S02]  /*223a0*/  IMAD R3, R33, 0x100, R32 ;  /* 0x0000010021037824 */ /* 0x000fe400078e0220 */
[----:B0-----:R-:W-:Y:S02]  /*223b0*/  IMAD R4, R35, 0x100, R34 ;  /* 0x0000010023047824 */ /* 0x001fe400078e0222 */
[----:B------:R-:W-:Y:S01]  /*223c0*/  IMAD R5, R37, 0x100, R36 ;  /* 0x0000010025057824 */ /* 0x000fe200078e0224 */
[----:B------:R-:W-:Y:S01]  /*223d0*/  HMMA.16816.F32 R20, R28, R26, R20 ;  /* 0x0000001a1c14723c */ /* 0x000fe20000001814 */
[----:B------:R-:W-:Y:S02]  /*223e0*/  F2FP.F16.E5M2.UNPACK_B R28, R2 ;  /* 0x00000002ff1c723e */ /* 0x000fe400020004ff */
[----:B------:R-:W-:Y:S02]  /*223f0*/  F2FP.F16.E5M2.UNPACK_B R29, R3 ;  /* 0x00000003ff1d723e */ /* 0x000fe400020004ff */
[----:B------:R-:W-:-:S02]  /*22400*/  F2FP.F16.E5M2.UNPACK_B R30, R4 ;  /* 0x00000004ff1e723e */ /* 0x000fc400020004ff */
[----:B------:R-:W-:Y:S02]  /*22410*/  F2FP.F16.E5M2.UNPACK_B R31, R5 ;  /* 0x00000005ff1f723e */ /* 0x000fe400020004ff */
[----:B------:R-:W-:Y:S02]  /*22420*/  F2FP.F16.E5M2.UNPACK_B R2, R44.H1 ;  /* 0x0000002cff02723e */ /* 0x000fe400030004ff */
[----:B------:R-:W-:-:S08]  /*22430*/  F2FP.F16.E5M2.UNPACK_B R3, R45.H1 ;  /* 0x0000002dff03723e */ /* 0x000fd000030004ff */
[----:B------:R-:W-:Y:S02]  /*22440*/  IMAD.MOV.U32 R61, RZ, RZ, R23 ;  /* 0x000000ffff3d7224 */ /* 0x000fe400078e0017 */
[----:B------:R-:W-:Y:S01]  /*22450*/  IMAD.MOV.U32 R0, RZ, RZ, R22 ;  /* 0x000000ffff007224 */ /* 0x000fe200078e0016 */
[----:B------:R-:W-:Y:S04]  /*22460*/  STL.64 [R1], R20 ;  /* 0x0000001401007387 */ /* 0x000fe80000100a00 */
[----:B------:R-:W-:Y:S04]  /*22470*/  STL [R1+0x1618], R61 ;  /* 0x0016183d01007387 */ /* 0x000fe80000100800 */
[----:B------:R-:W-:Y:S04]  /*22480*/  STL [R1+0x1614], R0 ;  /* 0x0016140001007387 */ /* 0x000fe80000100800 */
[----:B------:R-:W-:Y:S01]  /*22490*/  STL.64 [R1+0x1818], R38 ;  /* 0x0018182601007387 */ /* 0x000fe20000100a00 */
[----:B--2---:R-:W-:-:S02]  /*224a0*/  F2FP.F16.E5M2.UNPACK_B R35, R43.H1 ;  /* 0x0000002bff23723e */ /* 0x004fc400030004ff */
[----:B----4-:R-:W-:Y:S02]  /*224b0*/  F2FP.F16.E5M2.UNPACK_B R37, R41.H1 ;  /* 0x00000029ff25723e */ /* 0x010fe400030004ff */
[----:B------:R-:W-:Y:S02]  /*224c0*/  F2FP.F16.E5M2.UNPACK_B R36, R40.H1 ;  /* 0x00000028ff24723e */ /* 0x000fe400030004ff */
[----:B------:R-:W-:-:S05]  /*224d0*/  F2FP.F16.E5M2.UNPACK_B R34, R42.H1 ;  /* 0x0000002aff22723e */ /* 0x000fca00030004ff */
[C---:B------:R-:W-:Y:S08]  /*224e0*/  HMMA.16816.F32 R4, R28.reuse, R36, R16 ;  /* 0x000000241c04723c */ /* 0x040ff00000001810 */
[----:B------:R-:W-:Y:S01]  /*224f0*/  HMMA.16816.F32 R12, R28, R34, R12 ;  /* 0x000000221c0c723c */ /* 0x000fe2000000180c */
[----:B------:R-:W-:Y:S10]  /*22500*/  STL.64 [R1+0x1810], R36 ;  /* 0x0018102401007387 */ /* 0x000ff40000100a00 */
[----:B------:R0:W-:Y:S04]  /*22510*/  STL.64 [R1+0x60], R4 ;  /* 0x0000600401007387 */ /* 0x0001e80000100a00 */
[----:B------:R-:W-:Y:S04]  /*22520*/  STL.64 [R1+0x68], R6 ;  /* 0x0000680601007387 */ /* 0x000fe80000100a00 */
[----:B------:R-:W-:Y:S04]  /*22530*/  STL.64 [R1+0x80], R12 ;  /* 0x0000800c01007387 */ /* 0x000fe80000100a00 */
[----:B------:R1:W-:Y:S01]  /*22540*/  STL.64 [R1+0x88], R14 ;  /* 0x0000880e01007387 */ /* 0x0003e20000100a00 */
[----:B0-----:R-:W-:-:S02]  /*22550*/  F2FP.F16.E5M2.UNPACK_B R4, R46.H1 ;  /* 0x0000002eff04723e */ /* 0x001fc400030004ff */
[----:B------:R-:W-:Y:S01]  /*22560*/  F2FP.F16.E5M2.UNPACK_B R5, R47.H1 ;  /* 0x0000002fff05723e */ /* 0x000fe200030004ff */
[C---:B-1----:R-:W-:Y:S08]  /*22570*/  HMMA.16816.F32 R12, R28.reuse, R2, R52 ;  /* 0x000000021c0c723c */ /* 0x042ff00000001834 */
[----:B------:R-:W-:Y:S01]  /*22580*/  HMMA.16816.F32 R8, R28, R4, R8 ;  /* 0x000000041c08723c */ /* 0x000fe20000001808 */
[----:B------:R-:W2:Y:S10]  /*22590*/  LDL.LU R52, [R1+0xe0] ;  /* 0x0000e00001347983 */ /* 0x000eb40000300800 */
[----:B------:R0:W-:Y:S04]  /*225a0*/  STL.64 [R1+0xa0], R12 ;  /* 0x0000a00c01007387 */ /* 0x0001e80000100a00 */
[----:B------:R1:W-:Y:S04]  /*225b0*/  STL.64 [R1+0xa8], R14 ;  /* 0x0000a80e01007387 */ /* 0x0003e80000100a00 */
[----:B------:R-:W2:Y:S04]  /*225c0*/  LDL.LU R53, [R1+0xe4] ;  /* 0x0000e40001357983 */ /* 0x000ea80000300800 */
[----:B------:R-:W2:Y:S04]  /*225d0*/  LDL.LU R54, [R1+0xe8] ;  /* 0x0000e80001367983 */ /* 0x000ea80000300800 */
[----:B------:R-:W2:Y:S04]  /*225e0*/  LDL.LU R55, [R1+0xec] ;  /* 0x0000ec0001377983 */ /* 0x000ea80000300800 */
[----:B------:R-:W3:Y:S04]  /*225f0*/  LDL.LU R36, [R1+0x1a0] ;  /* 0x0001a00001247983 */ /* 0x000ee80000300800 */
[----:B------:R-:W-:Y:S04]  /*22600*/  STL.64 [R1+0xc0], R8 ;  /* 0x0000c00801007387 */ /* 0x000fe80000100a00 */
[----:B------:R-:W-:Y:S04]  /*22610*/  STL.64 [R1+0xc8], R10 ;  /* 0x0000c80a01007387 */ /* 0x000fe80000100a00 */
[----:B------:R-:W3:Y:S04]  /*22620*/  LDL.LU R37, [R1+0x1a4] ;  /* 0x0001a40001257983 */ /* 0x000ee80000300800 */
[----:B------:R-:W3:Y:S04]  /*22630*/  LDL.LU R38, [R1+0x1a8] ;  /* 0x0001a80001267983 */ /* 0x000ee80000300800 */
[----:B------:R-:W3:Y:S04]  /*22640*/  LDL.LU R39, [R1+0x1ac] ;  /* 0x0001ac0001277983 */ /* 0x000ee80000300800 */
[----:B0-----:R-:W4:Y:S04]  /*22650*/  LDL.LU R12, [R1+0x100] ;  /* 0x00010000010c7983 */ /* 0x001f280000300800 */
[----:B------:R-:W4:Y:S04]  /*22660*/  LDL.LU R13, [R1+0x104] ;  /* 0x00010400010d7983 */ /* 0x000f280000300800 */
[----:B-1----:R-:W4:Y:S04]  /*22670*/  LDL.LU R14, [R1+0x108] ;  /* 0x00010800010e7983 */ /* 0x002f280000300800 */
[----:B------:R-:W4:Y:S04]  /*22680*/  LDL.LU R15, [R1+0x10c] ;  /* 0x00010c00010f7983 */ /* 0x000f280000300800 */
[----:B------:R-:W2:Y:S04]  /*22690*/  LDL.LU R44, [R1+0x160] ;  /* 0x00016000012c7983 */ /* 0x000ea80000300800 */
[----:B------:R-:W2:Y:S04]  /*226a0*/  LDL.LU R45, [R1+0x164] ;  /* 0x00016400012d7983 */ /* 0x000ea80000300800 */
[----:B------:R-:W2:Y:S04]  /*226b0*/  LDL.LU R46, [R1+0x168] ;  /* 0x00016800012e7983 */ /* 0x000ea80000300800 */
[----:B------:R-:W2:Y:S04]  /*226c0*/  LDL.LU R47, [R1+0x16c] ;  /* 0x00016c00012f7983 */ /* 0x000ea80000300800 */
[----:B------:R-:W2:Y:S01]  /*226d0*/  LDL.LU R40, [R1+0x180] ;  /* 0x0001800001287983 */ /* 0x000ea20000300800 */
[----:B------:R-:W-:-:S03]  /*226e0*/  IMAD.MOV.U32 R41, RZ, RZ, R59 ;  /* 0x000000ffff297224 */ /* 0x000fc600078e003b */
[----:B------:R-:W2:Y:S01]  /*226f0*/  LDL.LU R59, [R1+0x1878] ;  /* 0x00187800013b7983 */ /* 0x000ea20000300800 */
[----:B------:R-:W-:Y:S02]  /*22700*/  IMAD.MOV.U32 R42, RZ, RZ, R50 ;  /* 0x000000ffff2a7224 */ /* 0x000fe400078e0032 */
[----:B------:R-:W-:Y:S01]  /*22710*/  IMAD.MOV.U32 R43, RZ, RZ, R49 ;  /* 0x000000ffff2b7224 */ /* 0x000fe200078e0031 */
[----:B------:R-:W2:Y:S04]  /*22720*/  LDL.LU R50, [R1+0x1874] ;  /* 0x0018740001327983 */ /* 0x000ea80000300800 */
[----:B------:R-:W2:Y:S01]  /*22730*/  LDL.LU R49, [R1+0x1870] ;  /* 0x0018700001317983 */ /* 0x000ea20000300800 */
[----:B------:R-:W-:-:S03]  /*22740*/  F2FP.F16.E5M2.UNPACK_B R6, R48.H1 ;  /* 0x00000030ff06723e */ /* 0x000fc600030004ff */
[----:B------:R-:W3:Y:S04]  /*22750*/  LDL.LU R18, [R1+0x10] ;  /* 0x0000100001127983 */ /* 0x000ee80000300800 */
[----:B------:R-:W3:Y:S04]  /*22760*/  LDL.LU R19, [R1+0x14] ;  /* 0x0000140001137983 */ /* 0x000ee80000300800 */
[----:B------:R-:W3:Y:S01]  /*22770*/  LDL.LU R21, [R1+0x18] ;  /* 0x0000180001157983 */ /* 0x000ee20000300800 */
[----:B------:R-:W-:Y:S02]  /*22780*/  IMAD.MOV.U32 R24, RZ, RZ, R58 ;  /* 0x000000ffff187224 */ /* 0x000fe400078e003a */
[----:B------:R-:W-:Y:S01]  /*22790*/  IMAD.MOV.U32 R25, RZ, RZ, R57 ;  /* 0x000000ffff197224 */ /* 0x000fe200078e0039 */
[----:B------:R-:W3:Y:S04]  /*227a0*/  LDL.LU R58, [R1+0x186c] ;  /* 0x00186c00013a7983 */ /* 0x000ee80000300800 */
[----:B------:R-:W3:Y:S01]  /*227b0*/  LDL.LU R57, [R1+0x1868] ;  /* 0x0018680001397983 */ /* 0x000ee20000300800 */
[----:B------:R-:W-:-:S02]  /*227c0*/  IMAD.MOV.U32 R26, RZ, RZ, R56 ;  /* 0x000000ffff1a7224 */ /* 0x000fc400078e0038 */
[----:B------:R-:W-:Y:S01]  /*227d0*/  IMAD.MOV.U32 R27, RZ, RZ, R51 ;  /* 0x000000ffff1b7224 */ /* 0x000fe200078e0033 */
[----:B------:R-:W3:Y:S04]  /*227e0*/  LDL.LU R56, [R1+0x1864] ;  /* 0x0018640001387983 */ /* 0x000ee80000300800 */
[----:B------:R-:W3:Y:S04]  /*227f0*/  LDL.LU R51, [R1+0x1860] ;  /* 0x0018600001337983 */ /* 0x000ee80000300800 */
[----:B------:R-:W3:Y:S04]  /*22800*/  LDL.LU R32, [R1+0x1c] ;  /* 0x00001c0001207983 */ /* 0x000ee80000300800 */
[----:B------:R-:W3:Y:S01]  /*22810*/  LDL.LU R33, [R1+0x20] ;  /* 0x0000200001217983 */ /* 0x000ee20000300800 */
[----:B--2---:R-:W-:-:S07]  /*22820*/  F2FP.F16.E5M2.UNPACK_B R7, R49.H1 ;  /* 0x00000031ff07723e */ /* 0x004fce00030004ff */
[----:B------:R-:W-:-:S15]  /*22830*/  HMMA.16816.F32 R52, R28, R6, R52 ;  /* 0x000000061c34723c */ /* 0x000fde0000001834 */
[----:B------:R-:W-:-:S04]  /*22840*/  NOP ;  /* 0x0000000000007918 */ /* 0x000fc80000000000 */
[----:B------:R-:W-:Y:S04]  /*22850*/  STL.64 [R1+0xe0], R52 ;  /* 0x0000e03401007387 */ /* 0x000fe80000100a00 */
[----:B------:R0:W-:Y:S04]  /*22860*/  STL.64 [R1+0xe8], R54 ;  /* 0x0000e83601007387 */ /* 0x0001e80000100a00 */
[----:B0-----:R-:W2:Y:S04]  /*22870*/  LDL.LU.64 R54, [R1+0x1858] ;  /* 0x0018580001367983 */ /* 0x001ea80000300a00 */
[----:B------:R-:W4:Y:S04]  /*22880*/  LDL.LU.64 R52, [R1+0x1850] ;  /* 0x0018500001347983 */ /* 0x000f280000300a00 */
[----:B------:R-:W-:Y:S04]  /*22890*/  STL.64 [R1+0x1828], R6 ;  /* 0x0018280601007387 */ /* 0x000fe80000100a00 */
[----:B------:R0:W-:Y:S01]  /*228a0*/  STL.64 [R1+0x1820], R4 ;  /* 0x0018200401007387 */ /* 0x0001e20000100a00 */
[----:B------:R-:W-:-:S02]  /*228b0*/  F2FP.F16.E5M2.UNPACK_B R8, R50.H1 ;  /* 0x00000032ff08723e */ /* 0x000fc400030004ff */
[----:B---3--:R-:W-:Y:S01]  /*228c0*/  F2FP.F16.E5M2.UNPACK_B R9, R51.H1 ;  /* 0x00000033ff09723e */ /* 0x008fe200030004ff */
[----:B0-----:R-:W3:Y:S01]  /*228d0*/  LDL.LU R4, [R1+0x140] ;  /* 0x0001400001047983 */ /* 0x001ee20000300800 */
[----:B--2---:R-:W-:Y:S02]  /*228e0*/  IMAD.MOV.U32 R5, RZ, RZ, R54 ;  /* 0x000000ffff057224 */ /* 0x004fe400078e0036 */
[----:B----4-:R-:W-:Y:S01]  /*228f0*/  IMAD.MOV.U32 R6, RZ, RZ, R52 ;  /* 0x000000ffff067224 */ /* 0x010fe200078e0034 */
[----:B------:R-:W2:Y:S04]  /*22900*/  LDL.LU R54, [R1+0x1848] ;  /* 0x0018480001367983 */ /* 0x000ea80000300800 */
[----:B------:R-:W4:Y:S01]  /*22910*/  LDL.LU R52, [R1+0x1844] ;  /* 0x0018440001347983 */ /* 0x000f220000300800 */
[----:B------:R-:W-:-:S03]  /*22920*/  IMAD.MOV.U32 R7, RZ, RZ, R53 ;  /* 0x000000ffff077224 */ /* 0x000fc600078e0035 */
[----:B------:R-:W3:Y:S04]  /*22930*/  LDL.LU R53, [R1+0x1840] ;  /* 0x0018400001357983 */ /* 0x000ee80000300800 */
[----:B------:R-:W3:Y:S04]  /*22940*/  LDL.LU R48, [R1+0x120] ;  /* 0x0001200001307983 */ /* 0x000ee80000300800 */
[----:B------:R-:W3:Y:S04]  /*22950*/  LDL.LU R49, [R1+0x124] ;  /* 0x0001240001317983 */ /* 0x000ee80000300800 */
[----:B------:R-:W3:Y:S04]  /*22960*/  LDL.LU R50, [R1+0x128] ;  /* 0x0001280001327983 */ /* 0x000ee80000300800 */
[----:B------:R-:W3:Y:S01]  /*22970*/  LDL.LU R51, [R1+0x12c] ;  /* 0x00012c0001337983 */ /* 0x000ee20000300800 */
[----:B------:R-:W-:-:S15]  /*22980*/  HMMA.16816.F32 R12, R28, R8, R12 ;  /* 0x000000081c0c723c */ /* 0x000fde000000180c */
[----:B------:R-:W-:-:S04]  /*22990*/  NOP ;  /* 0x0000000000007918 */ /* 0x000fc80000000000 */
[----:B------:R0:W-:Y:S02]  /*229a0*/  STL.64 [R1+0x100], R12 ;  /* 0x0001000c01007387 */ /* 0x0001e40000100a00 */
[----:B0-----:R-:W-:Y:S02]  /*229b0*/  F2FP.F16.E5M2.UNPACK_B R13, R55.H1 ;  /* 0x00000037ff0d723e */ /* 0x001fe400030004ff */
[----:B------:R0:W-:Y:S02]  /*229c0*/  STL.64 [R1+0x108], R14 ;  /* 0x0001080e01007387 */ /* 0x0001e40000100a00 */
[----:B0-----:R-:W-:Y:S02]  /*229d0*/  F2FP.F16.E5M2.UNPACK_B R14, R56.H1 ;  /* 0x00000038ff0e723e */ /* 0x001fe400030004ff */
[----:B------:R-:W-:Y:S02]  /*229e0*/  F2FP.F16.E5M2.UNPACK_B R15, R57.H1 ;  /* 0x00000039ff0f723e */ /* 0x000fe400030004ff */
[----:B------:R-:W-:-:S02]  /*229f0*/  F2FP.F16.E5M2.UNPACK_B R16, R58.H1 ;  /* 0x0000003aff10723e */ /* 0x000fc400030004ff */
[----:B------:R-:W-:Y:S02]  /*22a00*/  F2FP.F16.E5M2.UNPACK_B R17, R59.H1 ;  /* 0x0000003bff11723e */ /* 0x000fe400030004ff */
[----:B------:R-:W-:Y:S02]  /*22a10*/  F2FP.F16.E5M2.UNPACK_B R18, R18.H1 ;  /* 0x00000012ff12723e */ /* 0x000fe400030004ff */
[----:B------:R-:W-:Y:S02]  /*22a20*/  F2FP.F16.E5M2.UNPACK_B R19, R19.H1 ;  /* 0x00000013ff13723e */ /* 0x000fe400030004ff */
[----:B------:R-:W-:Y:S02]  /*22a30*/  F2FP.F16.E5M2.UNPACK_B R20, R21.H1 ;  /* 0x00000015ff14723e */ /* 0x000fe400030004ff */
[----:B------:R-:W-:Y:S02]  /*22a40*/  F2FP.F16.E5M2.UNPACK_B R21, R32.H1 ;  /* 0x00000020ff15723e */ /* 0x000fe400030004ff */
[----:B----4-:R-:W-:-:S02]  /*22a50*/  F2FP.F16.E5M2.UNPACK_B R10, R52.H1 ;  /* 0x00000034ff0a723e */ /* 0x010fc400030004ff */
[----:B--2---:R-:W-:Y:S02]  /*22a60*/  F2FP.F16.E5M2.UNPACK_B R12, R54.H1 ;  /* 0x00000036ff0c723e */ /* 0x004fe400030004ff */
[----:B---3--:R-:W-:-:S05]  /*22a70*/  F2FP.F16.E5M2.UNPACK_B R11, R53.H1 ;  /* 0x00000035ff0b723e */ /* 0x008fca00030004ff */
[C---:B------:R-:W-:Y:S08]  /*22a80*/  HMMA.16816.F32 R4, R28.reuse, R12, R4 ;  /* 0x0000000c1c04723c */ /* 0x040ff00000001804 */
[----:B------:R-:W-:Y:S01]  /*22a90*/  HMMA.16816.F32 R48, R28, R10, R48 ;  /* 0x0000000a1c30723c */ /* 0x000fe20000001830 */
[----:B------:R-:W-:Y:S04]  /*22aa0*/  STL.64 [R1+0x1838], R10 ;  /* 0x0018380a01007387 */ /* 0x000fe80000100a00 */
[----:B------:R-:W-:-:S14]  /*22ab0*/  STL.64 [R1+0x1830], R8 ;  /* 0x0018300801007387 */ /* 0x000fdc0000100a00 */
[----:B------:R-:W-:Y:S04]  /*22ac0*/  STL.64 [R1+0x120], R48 ;  /* 0x0001203001007387 */ /* 0x000fe80000100a00 */
[----:B------:R-:W-:Y:S04]  /*22ad0*/  STL.64 [R1+0x128], R50 ;  /* 0x0001283201007387 */ /* 0x000fe80000100a00 */
[----:B------:R-:W-:Y:S04]  /*22ae0*/  STL.64 [R1+0x140], R4 ;  /* 0x0001400401007387 */ /* 0x000fe80000100a00 */
[----:B------:R0:W-:Y:S02]  /*22af0*/  STL.64 [R1+0x148], R6 ;  /* 0x0001480601007387 */ /* 0x0001e40000100a00 */
[----:B0-----:R-:W-:Y:S02]  /*22b00*/  HMMA.16816.F32 R4, R28, R14, R44 ;  /* 0x0000000e1c04723c */ /* 0x001fe4000000182c */
[----:B------:R-:W-:Y:S04]  /*22b10*/  STL.64 [R1+0x17f8], R14 ;  /* 0x0017f80e01007387 */ /* 0x000fe80000100a00 */
[----:B------:R-:W-:-:S13]  /*22b20*/  STL.64 [R1+0x17f0], R12 ;  /* 0x0017f00c01007387 */ /* 0x000fda0000100a00 */
[----:B------:R-:W-:Y:S04]  /*22b30*/  STL.64 [R1+0x160], R4 ;  /* 0x0001600401007387 */ /* 0x000fe80000100a00 */
[----:B------:R0:W-:Y:S02]  /*22b40*/  STL.64 [R1+0x168], R6 ;  /* 0x0001680601007387 */ /* 0x0001e40000100a00 */
[----:B0-----:R-:W-:-:S15]  /*22b50*/  HMMA.16816.F32 R4, R28, R16, R40 ;  /* 0x000000101c04723c */ /* 0x001fde0000001828 */
[----:B------:R-:W-:-:S04]  /*22b60*/  NOP ;  /* 0x0000000000007918 */ /* 0x000fc80000000000 */
[----:B------:R-:W-:Y:S04]  /*22b70*/  STL.64 [R1+0x180], R4 ;  /* 0x0001800401007387 */ /* 0x000fe80000100a00 */
[----:B------:R0:W-:Y:S02]  /*22b80*/  STL.64 [R1+0x188], R6 ;  /* 0x0001880601007387 */ /* 0x0001e40000100a00 */
[----:B0-----:R-:W-:Y:S02]  /*22b90*/  HMMA.16816.F32 R4, R28, R18, R36 ;  /* 0x000000121c04723c */ /* 0x001fe40000001824 */
[----:B------:R-:W-:Y:S04]  /*22ba0*/  STL.64 [R1+0x17d8], R18 ;  /* 0x0017d81201007387 */ /* 0x000fe80000100a00 */
[----:B------:R-:W-:-:S13]  /*22bb0*/  STL.64 [R1+0x17d0], R16 ;  /* 0x0017d01001007387 */ /* 0x000fda0000100a00 */
[----:B------:R-:W-:Y:S04]  /*22bc0*/  STL.64 [R1+0x1a0], R4 ;  /* 0x0001a00401007387 */ /* 0x000fe80000100a00 */
[----:B------:R0:W-:Y:S04]  /*22bd0*/  STL.64 [R1+0x1a8], R6 ;  /* 0x0001a80601007387 */ /* 0x0001e80000100a00 */
[----:B------:R-:W2:Y:S01]  /*22be0*/  LDL.LU R44, [R1+0x7e0] ;  /* 0x0007e000012c7983 */ /* 0x000ea20000300800 */
[----:B0-----:R-:W-:-:S15]  /*22bf0*/  HMMA.16816.F32 R4, R28, R20, R24 ;  /* 0x000000141c04723c */ /* 0x001fde0000001818 */
[----:B------:R-:W-:-:S04]  /*22c00*/  NOP ;  /* 0x0000000000007918 */ /* 0x000fc80000000000 */
[----:B------:R0:W-:Y:S04]  /*22c10*/  STL.64 [R1+0x1d0], R4 ;  /* 0x0001d00401007387 */ /* 0x0001e80000100a00 */
[----:B------:R1:W-:Y:S04]  /*22c20*/  STL.64 [R1+0x1d8], R6 ;  /* 0x0001d80601007387 */ /* 0x0003e80000100a00 */
[----:B------:R-:W2:Y:S04]  /*22c30*/  LDL.LU R45, [R1+0x7e4] ;  /* 0x0007e400012d7983 */ /* 0x000ea80000300800 */
[----:B------:R-:W2:Y:S04]  /*22c40*/  LDL.LU R46, [R1+0x7e8] ;  /* 0x0007e800012e7983 */ /* 0x000ea80000300800 */
[----:B------:R-:W2:Y:S04]  /*22c50*/  LDL.LU R47, [R1+0x7ec] ;  /* 0x0007ec00012f7983 */ /* 0x000ea80000300800 */
[----:B------:R-:W3:Y:S04]  /*22c60*/  LDL.LU R52, [R1+0x800] ;  /* 0x0008000001347983 */ /* 0x000ee80000300800 */
[----:B------:R-:W3:Y:S04]  /*22c70*/  LDL.LU R53, [R1+0x804] ;  /* 0x0008040001357983 */ /* 0x000ee80000300800 */
[----:B------:R-:W3:Y:S04]  /*22c80*/  LDL.LU R54, [R1+0x808] ;  /* 0x0008080001367983 */ /* 0x000ee80000300800 */
[----:B------:R-:W3:Y:S04]  /*22c90*/  LDL.LU R55, [R1+0x80c] ;  /* 0x00080c0001377983 */ /* 0x000ee80000300800 */
[----:B------:R-:W4:Y:S04]  /*22ca0*/  LDL.LU R36, [R1+0x280] ;  /* 0x0002800001247983 */ /* 0x000f280000300800 */
[----:B------:R-:W4:Y:S04]  /*22cb0*/  LDL.LU R37, [R1+0x284] ;  /* 0x0002840001257983 */ /* 0x000f280000300800 */
[----:B------:R-:W4:Y:S04]  /*22cc0*/  LDL.LU R38, [R1+0x288] ;  /* 0x0002880001267983 */ /* 0x000f280000300800 */
[----:B------:R-:W4:Y:S04]  /*22cd0*/  LDL.LU R39, [R1+0x28c] ;  /* 0x00028c0001277983 */ /* 0x000f280000300800 */
[----:B0-----:R-:W2:Y:S04]  /*22ce0*/  LDL.LU R4, [R1+0x1f0] ;  /* 0x0001f00001047983 */ /* 0x001ea80000300800 */
[----:B------:R-:W2:Y:S04]  /*22cf0*/  LDL.LU R5, [R1+0x1f4] ;  /* 0x0001f40001057983 */ /* 0x000ea80000300800 */
[----:B-1----:R-:W2:Y:S04]  /*22d00*/  LDL.LU R6, [R1+0x1f8] ;  /* 0x0001f80001067983 */ /* 0x002ea80000300800 */
[----:B------:R-:W2:Y:S04]  /*22d10*/  LDL.LU R7, [R1+0x1fc] ;  /* 0x0001fc0001077983 */ /* 0x000ea80000300800 */
[----:B------:R-:W2:Y:S04]  /*22d20*/  LDL.LU R23, [R1+0x24] ;  /* 0x0000240001177983 */ /* 0x000ea80000300800 */
[----:B------:R-:W3:Y:S04]  /*22d30*/  LDL.LU R24, [R1+0x28] ;  /* 0x0000280001187983 */ /* 0x000ee80000300800 */
[----:B------:R-:W4:Y:S04]  /*22d40*/  LDL.LU R8, [R1+0x1c0] ;  /* 0x0001c00001087983 */ /* 0x000f280000300800 */
[----:B------:R-:W4:Y:S04]  /*22d50*/  LDL.LU R9, [R1+0x1c4] ;  /* 0x0001c40001097983 */ /* 0x000f280000300800 */
[----:B------:R-:W4:Y:S04]  /*22d60*/  LDL.LU R10, [R1+0x1c8] ;  /* 0x0001c800010a7983 */ /* 0x000f280000300800 */
[----:B------:R-:W4:Y:S04]  /*22d70*/  LDL.LU R11, [R1+0x1cc] ;  /* 0x0001cc00010b7983 */ /* 0x000f280000300800 */
[----:B------:R-:W4:Y:S04]  /*22d80*/  LDL.LU R25, [R1+0x2c] ;  /* 0x00002c0001197983 */ /* 0x000f280000300800 */
[----:B------:R-:W4:Y:S04]  /*22d90*/  LDL.LU R26, [R1+0x30] ;  /* 0x00003000011a7983 */ /* 0x000f280000300800 */
[----:B------:R-:W4:Y:S01]  /*22da0*/  LDL.LU R27, [R1+0x34] ;  /* 0x00003400011b7983 */ /* 0x000f220000300800 */
[----:B------:R-:W-:-:S03]  /*22db0*/  F2FP.F16.E5M2.UNPACK_B R22, R33.H1 ;  /* 0x00000021ff16723e */ /* 0x000fc600030004ff */
        /* <DEDUP_REMOVED lines=25> */
[----:B--2---:R-:W-:-:S02]  /*22f50*/  F2FP.F16.E5M2.UNPACK_B R23, R23.H1 ;  /* 0x00000017ff17723e */ /* 0x004fc400030004ff */
[----:B---3--:R-:W-:-:S05]  /*22f60*/  F2FP.F16.E5M2.UNPACK_B R24, R24.H1 ;  /* 0x00000018ff18723e */ /* 0x008fca00030004ff */
[----:B----4-:R-:W-:Y:S01]  /*22f70*/  HMMA.16816.F32 R8, R28, R22, R8 ;  /* 0x000000161c08723c */ /* 0x010fe20000001808 */
[----:B------:R-:W-:Y:S02]  /*22f80*/  F2FP.F16.E5M2.UNPACK_B R25, R25.H1 ;  /* 0x00000019ff19723e */ /* 0x000fe400030004ff */
[----:B------:R-:W-:Y:S02]  /*22f90*/  F2FP.F16.E5M2.UNPACK_B R26, R26.H1 ;  /* 0x0000001aff1a723e */ /* 0x000fe400030004ff */
[----:B------:R-:W-:-:S03]  /*22fa0*/  F2FP.F16.E5M2.UNPACK_B R27, R27.H1 ;  /* 0x0000001bff1b723e */ /* 0x000fc600030004ff */
[C---:B------:R-:W-:Y:S08]  /*22fb0*/  HMMA.16816.F32 R4, R28.reuse, R24, R4 ;  /* 0x000000181c04723c */ /* 0x040ff00000001804 */
[----:B------:R-:W-:Y:S03]  /*22fc0*/  HMMA.16816.F32 R36, R28, R26, R36 ;  /* 0x0000001a1c24723c */ /* 0x000fe60000001824 */
[----:B------:R-:W-:Y:S04]  /*22fd0*/  STL.64 [R1+0x1c0], R8 ;  /* 0x0001c00801007387 */ /* 0x000fe80000100a00 */
[----:B------:R0:W-:Y:S04]  /*22fe0*/  STL.64 [R1+0x1c8], R10 ;  /* 0x0001c80a01007387 */ /* 0x0001e80000100a00 */
[----:B0-----:R-:W2:Y:S04]  /*22ff0*/  LDL.LU.64 R10, [R1+0x1838] ;  /* 0x00183800010a7983 */ /* 0x001ea80000300a00 */
[----:B------:R-:W3:Y:S04]  /*23000*/  LDL.LU.64 R8, [R1+0x1830] ;  /* 0x0018300001087983 */ /* 0x000ee80000300a00 */
[----:B------:R0:W-:Y:S04]  /*23010*/  STL.64 [R1+0x17b8], R22 ;  /* 0x0017b81601007387 */ /* 0x0001e80000100a00 */
[----:B0-----:R-:W4:Y:S04]  /*23020*/  LDL.LU R23, [R1+0x1260] ;  /* 0x0012600001177983 */ /* 0x001f280000300800 */
[----:B------:R-:W-:Y:S04]  /*23030*/  STL.64 [R1+0x17b0], R20 ;  /* 0x0017b01401007387 */ /* 0x000fe80000100a00 */
[----:B------:R-:W-:Y:S04]  /*23040*/  STL.64 [R1+0x1f0], R4 ;  /* 0x0001f00401007387 */ /* 0x000fe80000100a00 */
[----:B------:R0:W-:Y:S04]  /*23050*/  STL.64 [R1+0x1f8], R6 ;  /* 0x0001f80601007387 */ /* 0x0001e80000100a00 */
[----:B0-----:R-:W2:Y:S04]  /*23060*/  LDL.LU.64 R6, [R1+0x1828] ;  /* 0x0018280001067983 */ /* 0x001ea80000300a00 */
[----:B------:R-:W2:Y:S04]  /*23070*/  LDL.LU.64 R4, [R1+0x1820] ;  /* 0x0018200001047983 */ /* 0x000ea80000300a00 */
[----:B------:R-:W-:Y:S04]  /*23080*/  STL.64 [R1+0x280], R36 ;  /* 0x0002802401007387 */ /* 0x000fe80000100a00 */
[----:B------:R0:W-:Y:S04]  /*23090*/  STL.64 [R1+0x288], R38 ;  /* 0x0002882601007387 */ /* 0x0001e80000100a00 */
[----:B0-----:R-:W2:Y:S04]  /*230a0*/  LDL.LU.64 R38, [R1+0x1818] ;  /* 0x0018180001267983 */ /* 0x001ea80000300a00 */
[----:B------:R-:W2:Y:S01]  /*230b0*/  LDL.LU.64 R36, [R1+0x1810] ;  /* 0x0018100001247983 */ /* 0x000ea20000300a00 */
[----:B------:R-:W-:-:S02]  /*230c0*/  F2FP.F16.E5M2.UNPACK_B R32, R32.H1 ;  /* 0x00000020ff20723e */ /* 0x000fc400030004ff */
[----:B------:R-:W-:-:S07]  /*230d0*/  F2FP.F16.E5M2.UNPACK_B R33, R33.H1 ;  /* 0x00000021ff21723e */ /* 0x000fce00030004ff */
[----:B------:R-:W-:Y:S01]  /*230e0*/  HMMA.16816.F32 R16, R28, R32, R16 ;  /* 0x000000201c10723c */ /* 0x000fe20000001810 */
[----:B------:R-:W-:Y:S02]  /*230f0*/  IMAD R41, R41, 0x100, R43 ;  /* 0x0000010029297824 */ /* 0x000fe400078e022b */
[----:B------:R-:W-:Y:S02]  /*23100*/  IMAD R42, R0, 0x100, R42 ;  /* 0x00000100002a7824 */ /* 0x000fe400078e022a */
[----:B------:R-:W-:Y:S01]  /*23110*/  IMAD R43, R60, 0x100, R61 ;  /* 0x000001003c2b7824 */ /* 0x000fe200078e023d */
[----:B------:R-:W-:Y:S02]  /*23120*/  F2FP.F16.E5M2.UNPACK_B R29, R41 ;  /* 0x00000029ff1d723e */ /* 0x000fe400020004ff */
[----:B------:R-:W-:Y:S02]  /*23130*/  F2FP.F16.E5M2.UNPACK_B R30, R42 ;  /* 0x0000002aff1e723e */ /* 0x000fe400020004ff */
[----:B------:R-:W-:Y:S01]  /*23140*/  F2FP.F16.E5M2.UNPACK_B R31, R43 ;  /* 0x0000002bff1f723e */ /* 0x000fe200020004ff */
[----:B------:R-:W-:Y:S04]  /*23150*/  STL.64 [R1+0x17c8], R26 ;  /* 0x0017c81a01007387 */ /* 0x000fe80000100a00 */
[----:B------:R-:W-:Y:S04]  /*23160*/  STL.64 [R1+0x17c0], R24 ;  /* 0x0017c01801007387 */ /* 0x000fe80000100a00 */
[----:B------:R-:W-:Y:S04]  /*23170*/  STL.64 [R1+0x270], R16 ;  /* 0x0002701001007387 */ /* 0x000fe80000100a00 */
[----:B------:R2:W-:Y:S01]  /*23180*/  STL.64 [R1+0x278], R18 ;  /* 0x0002781201007387 */ /* 0x0005e20000100a00 */
[----:B----4-:R-:W-:-:S05]  /*23190*/  IMAD R40, R40, 0x100, R23 ;  /* 0x0000010028287824 */ /* 0x010fca00078e0217 */
[----:B------:R-:W-:-:S07]  /*231a0*/  F2FP.F16.E5M2.UNPACK_B R28, R40 ;  /* 0x00000028ff1c723e */ /* 0x000fce00020004ff */
[C---:B------:R-:W-:Y:S08]  /*231b0*/  HMMA.16816.F32 R12, R28.reuse, R34, R12 ;  /* 0x000000221c0c723c */ /* 0x040ff0000000180c */
[C---:B--2---:R-:W-:Y:S01]  /*231c0*/  HMMA.16816.F32 R16, R28.reuse, R36, R56 ;  /* 0x000000241c10723c */ /* 0x044fe20000001838 */
[----:B------:R-:W-:Y:S04]  /*231d0*/  STL.64 [R1+0x17e8], R38 ;  /* 0x0017e82601007387 */ /* 0x000fe80000100a00 */
[----:B------:R-:W-:Y:S03]  /*231e0*/  STL.64 [R1+0x17e0], R36 ;  /* 0x0017e02401007387 */ /* 0x000fe60000100a00 */
[C---:B------:R-:W-:Y:S11]  /*231f0*/  HMMA.16816.F32 R20, R28.reuse, R2, R52 ;  /* 0x000000021c14723c */ /* 0x040ff60000001834 */
[----:B------:R-:W-:Y:S04]  /*23200*/  STL.64 [R1+0x820], R16 ;  /* 0x0008201001007387 */ /* 0x000fe80000100a00 */
[----:B------:R0:W-:Y:S04]  /*23210*/  STL.64 [R1+0x828], R18 ;  /* 0x0008281201007387 */ /* 0x0001e80000100a00 */
[----:B------:R-:W-:Y:S04]  /*23220*/  STL.64 [R1+0x1808], R34 ;  /* 0x0018082201007387 */ /* 0x000fe80000100a00 */
[----:B------:R-:W-:Y:S04]  /*23230*/  STL.64 [R1+0x1800], R32 ;  /* 0x0018002001007387 */ /* 0x000fe80000100a00 */
[----:B------:R-:W-:Y:S04]  /*23240*/  STL.64 [R1+0x810], R12 ;  /* 0x0008100c01007387 */ /* 0x000fe80000100a00 */
[----:B------:R1:W-:Y:S01]  /*23250*/  STL.64 [R1+0x818], R14 ;  /* 0x0008180e01007387 */ /* 0x0003e20000100a00 */
[C---:B0-----:R-:W-:Y:S08]  /*23260*/  HMMA.16816.F32 R16, R28.reuse, R4, R48 ;  /* 0x000000041c10723c */ /* 0x041ff00000001830 */
[C---:B-1----:R-:W-:Y:S01]  /*23270*/  HMMA.16816.F32 R12, R28.reuse, R6, R44 ;  /* 0x000000061c0c723c */ /* 0x042fe2000000182c */
[----:B------:R0:W-:Y:S04]  /*23280*/  STL.64 [R1+0x800], R20 ;  /* 0x0008001401007387 */ /* 0x0001e80000100a00 */
[----:B------:R1:W-:Y:S04]  /*23290*/  STL.64 [R1+0x808], R22 ;  /* 0x0008081601007387 */ /* 0x0003e80000100a00 */
[----:B------:R-:W2:Y:S04]  /*232a0*/  LDL.LU R40, [R1+0x740] ;  /* 0x0007400001287983 */ /* 0x000ea80000300800 */
[----:B------:R-:W-:Y:S04]  /*232b0*/  STL.64 [R1+0x7f0], R16 ;  /* 0x0007f01001007387 */ /* 0x000fe80000100a00 */
[----:B------:R-:W-:Y:S04]  /*232c0*/  STL.64 [R1+0x7f8], R18 ;  /* 0x0007f81201007387 */ /* 0x000fe80000100a00 */
[----:B------:R4:W-:Y:S04]  /*232d0*/  STL.64 [R1+0x7e0], R12 ;  /* 0x0007e00c01007387 */ /* 0x0009e80000100a00 */
[----:B------:R0:W-:Y:S04]  /*232e0*/  STL.64 [R1+0x7e8], R14 ;  /* 0x0007e80e01007387 */ /* 0x0001e80000100a00 */
[----:B------:R-:W2:Y:S04]  /*232f0*/  LDL.LU R41, [R1+0x744] ;  /* 0x0007440001297983 */ /* 0x000ea80000300800 */
[----:B------:R-:W2:Y:S04]  /*23300*/  LDL.LU R42, [R1+0x748] ;  /* 0x00074800012a7983 */ /* 0x000ea80000300800 */
[----:B------:R-:W2:Y:S04]  /*23310*/  LDL.LU R43, [R1+0x74c] ;  /* 0x00074c00012b7983 */ /* 0x000ea80000300800 */
[----:B0-----:R-:W2:Y:S04]  /*23320*/  LDL.LU R20, [R1+0x780] ;  /* 0x0007800001147983 */ /* 0x001ea80000300800 */
[----:B------:R-:W2:Y:S04]  /*23330*/  LDL.LU R21, [R1+0x784] ;  /* 0x0007840001157983 */ /* 0x000ea80000300800 */
[----:B-1----:R-:W2:Y:S04]  /*23340*/  LDL.LU R22, [R1+0x788] ;  /* 0x0007880001167983 */ /* 0x002ea80000300800 */
[----:B------:R-:W2:Y:S04]  /*23350*/  LDL.LU R23, [R1+0x78c] ;  /* 0x00078c0001177983 */ /* 0x000ea80000300800 */
[----:B------:R-:W2:Y:S04]  /*23360*/  LDL.LU R24, [R1+0x790] ;  /* 0x0007900001187983 */ /* 0x000ea80000300800 */
[----:B------:R-:W2:Y:S04]  /*23370*/  LDL.LU R25, [R1+0x794] ;  /* 0x0007940001197983 */ /* 0x000ea80000300800 */
[----:B------:R-:W2:Y:S04]  /*23380*/  LDL.LU R26, [R1+0x798] ;  /* 0x00079800011a7983 */ /* 0x000ea80000300800 */
[----:B------:R-:W2:Y:S04]  /*23390*/  LDL.LU R27, [R1+0x79c] ;  /* 0x00079c00011b7983 */ /* 0x000ea80000300800 */
[----:B----4-:R-:W4:Y:S04]  /*233a0*/  LDL.LU R12, [R1+0x7c0] ;  /* 0x0007c000010c7983 */ /* 0x010f280000300800 */
[----:B------:R-:W4:Y:S04]  /*233b0*/  LDL.LU R13, [R1+0x7c4] ;  /* 0x0007c400010d7983 */ /* 0x000f280000300800 */
[----:B------:R-:W4:Y:S04]  /*233c0*/  LDL.LU R14, [R1+0x7c8] ;  /* 0x0007c800010e7983 */ /* 0x000f280000300800 */
[----:B------:R-:W4:Y:S04]  /*233d0*/  LDL.LU R15, [R1+0x7cc] ;  /* 0x0007cc00010f7983 */ /* 0x000f280000300800 */
[----:B------:R-:W3:Y:S04]  /*233e0*/  LDL.LU R32, [R1+0x7d0] ;  /* 0x0007d00001207983 */ /* 0x000ee80000300800 */
[----:B------:R-:W3:Y:S04]  /*233f0*/  LDL.LU R33, [R1+0x7d4] ;  /* 0x0007d40001217983 */ /* 0x000ee80000300800 */
[----:B------:R-:W3:Y:S04]  /*23400*/  LDL.LU R34, [R1+0x7d8] ;  /* 0x0007d80001227983 */ /* 0x000ee80000300800 */
[----:B------:R-:W3:Y:S04]  /*23410*/  LDL.LU R35, [R1+0x7dc] ;  /* 0x0007dc0001237983 */ /* 0x000ee80000300800 */
        /* <DEDUP_REMOVED lines=24> */
[----:B------:R-:W-:Y:S04]  /*235a0*/  STL.64 [R1+0x1798], R6 ;  /* 0x0017980601007387 */ /* 0x000fe80000100a00 */
[----:B------:R0:W-:Y:S04]  /*235b0*/  STL.64 [R1+0x1790], R4 ;  /* 0x0017900401007387 */ /* 0x0001e80000100a00 */
[----:B0-----:R-:W2:Y:S04]  /*235c0*/  LDL.LU R4, [R1+0x750] ;  /* 0x0007500001047983 */ /* 0x001ea80000300800 */
[----:B------:R-:W2:Y:S04]  /*235d0*/  LDL.LU R5, [R1+0x754] ;  /* 0x0007540001057983 */ /* 0x000ea80000300800 */
[----:B------:R-:W2:Y:S04]  /*235e0*/  LDL.LU R6, [R1+0x758] ;  /* 0x0007580001067983 */ /* 0x000ea80000300800 */
[----:B------:R-:W2:Y:S01]  /*235f0*/  LDL.LU R7, [R1+0x75c] ;  /* 0x00075c0001077983 */ /* 0x000ea20000300800 */
[C---:B----4-:R-:W-:Y:S08]  /*23600*/  HMMA.16816.F32 R12, R28.reuse, R10, R12 ;  /* 0x0000000a1c0c723c */ /* 0x050ff0000000180c */
[----:B---3--:R-:W-:-:S15]  /*23610*/  HMMA.16816.F32 R32, R28, R8, R32 ;  /* 0x000000081c20723c */ /* 0x008fde0000001820 */
[----:B------:R-:W-:-:S04]  /*23620*/  NOP ;  /* 0x0000000000007918 */ /* 0x000fc80000000000 */
        /* <DEDUP_REMOVED lines=9> */
[----:B------:R0:W-:Y:S04]  /*236c0*/  STL.64 [R1+0x1770], R8 ;  /* 0x0017700801007387 */ /* 0x0001e80000100a00 */
[----:B0-----:R-:W3:Y:S04]  /*236d0*/  LDL.LU R8, [R1+0x760] ;  /* 0x0007600001087983 */ /* 0x001ee80000300800 */
[----:B------:R-:W3:Y:S04]  /*236e0*/  LDL.LU R9, [R1+0x764] ;  /* 0x0007640001097983 */ /* 0x000ee80000300800 */
[----:B------:R-:W3:Y:S04]  /*236f0*/  LDL.LU R10, [R1+0x768] ;  /* 0x00076800010a7983 */ /* 0x000ee80000300800 */
[----:B------:R-:W3:Y:S01]  /*23700*/  LDL.LU R11, [R1+0x76c] ;  /* 0x00076c00010b7983 */ /* 0x000ee20000300800 */
        /* <DEDUP_REMOVED lines=25> */
[----:B------:R-:W3:Y:S04]  /*238a0*/  LDL.LU.64 R20, [R1+0x17b0] ;  /* 0x0017b00001147983 */ /* 0x000ee80000300a00 */
[----:B------:R-:W-:Y:S04]  /*238b0*/  STL.64 [R1+0x1738], R18 ;  /* 0x0017381201007387 */ /* 0x000fe80000100a00 */
[----:B------:R-:W-:Y:S01]  /*238c0*/  STL.64 [R1+0x1730], R16 ;  /* 0x0017301001007387 */ /* 0x000fe20000100a00 */
        /* <DEDUP_REMOVED lines=8> */
[C---:B0-----:R-:W-:Y:S08]  /*23950*/  HMMA.16816.F32 R8, R28.reuse, R24, R4 ;  /* 0x000000181c08723c */ /* 0x041ff00000001804 */
[----:B------:R-:W-:Y:S01]  /*23960*/  HMMA.16816.F32 R4, R28, R26, R40 ;  /* 0x0000001a1c04723c */ /* 0x000fe20000001828 */
[----:B------:R-:W-:Y:S01]  /*23970*/  STL.64 [R1+0x1748], R26 ;  /* 0x0017481a01007387 */ /* 0x000fe20000100a00 */
[----:B------:R-:W-:-:S02]  /*23980*/  IMAD R40, R55, 0x100, R56 ;  /* 0x0000010037287824 */ /* 0x000fc400078e0238 */
[----:B------:R-:W-:Y:S02]  /*23990*/  IMAD R41, R53, 0x100, R54 ;  /* 0x0000010035297824 */ /* 0x000fe400078e0236 */
[----:B------:R-:W-:-:S05]  /*239a0*/  IMAD R42, R0, 0x100, R52 ;  /* 0x00000100002a7824 */ /* 0x000fca00078e0234 */
[----:B------:R-:W-:Y:S04]  /*239b0*/  STL.64 [R1+0x750], R8 ;  /* 0x0007500801007387 */ /* 0x000fe80000100a00 */
[----:B------:R-:W-:Y:S04]  /*239c0*/  STL.64 [R1+0x758], R10 ;  /* 0x0007580a01007387 */ /* 0x000fe80000100a00 */
[----:B------:R-:W-:Y:S04]  /*239d0*/  STL.64 [R1+0x1740], R24 ;  /* 0x0017401801007387 */ /* 0x000fe80000100a00 */
[----:B------:R-:W-:Y:S04]  /*239e0*/  STL.64 [R1+0x740], R4 ;  /* 0x0007400401007387 */ /* 0x000fe80000100a00 */
[----:B------:R4:W-:Y:S01]  /*239f0*/  STL.64 [R1+0x748], R6 ;  /* 0x0007480601007387 */ /* 0x0009e20000100a00 */
[----:B------:R-:W-:Y:S01]  /*23a00*/  IMAD R43, R60, 0x100, R61 ;  /* 0x000001003c2b7824 */ /* 0x000fe200078e023d */
[----:B----4-:R-:W-:Y:S01]  /*23a10*/  HMMA.16816.F32 R4, R28, R32, R48 ;  /* 0x000000201c04723c */ /* 0x010fe20000001830 */
[----:B------:R-:W-:-:S02]  /*23a20*/  F2FP.F16.E5M2.UNPACK_B R28, R40 ;  /* 0x00000028ff1c723e */ /* 0x000fc400020004ff */
[----:B------:R-:W-:Y:S02]  /*23a30*/  F2FP.F16.E5M2.UNPACK_B R29, R41 ;  /* 0x00000029ff1d723e */ /* 0x000fe400020004ff */
[----:B------:R-:W-:Y:S02]  /*23a40*/  F2FP.F16.E5M2.UNPACK_B R30, R42 ;  /* 0x0000002aff1e723e */ /* 0x000fe400020004ff */
[----:B------:R-:W-:-:S12]  /*23a50*/  F2FP.F16.E5M2.UNPACK_B R31, R43 ;  /* 0x0000002bff1f723e */ /* 0x000fd800020004ff */
[----:B------:R-:W-:Y:S04]  /*23a60*/  STL.64 [R1+0x260], R4 ;  /* 0x0002600401007387 */ /* 0x000fe80000100a00 */
[----:B------:R0:W-:Y:S02]  /*23a70*/  STL.64 [R1+0x268], R6 ;  /* 0x0002680601007387 */ /* 0x0001e40000100a00 */
[----:B0-----:R-:W-:Y:S02]  /*23a80*/  HMMA.16816.F32 R4, R28, R36, R44 ;  /* 0x000000241c04723c */ /* 0x001fe4000000182c */
[----:B------:R-:W-:Y:S04]  /*23a90*/  STL.64 [R1+0x1768], R38 ;  /* 0x0017682601007387 */ /* 0x000fe80000100a00 */
[----:B------:R-:W-:-:S13]  /*23aa0*/  STL.64 [R1+0x1760], R36 ;  /* 0x0017602401007387 */ /* 0x000fda0000100a00 */
[----:B------:R0:W-:Y:S04]  /*23ab0*/  STL.64 [R1+0x730], R4 ;  /* 0x0007300401007387 */ /* 0x0001e80000100a00 */
[----:B------:R1:W-:Y:S04]  /*23ac0*/  STL.64 [R1+0x738], R6 ;  /* 0x0007380601007387 */ /* 0x0003e80000100a00 */
[----:B------:R-:W2:Y:S04]  /*23ad0*/  LDL.LU R56, [R1+0x650] ;  /* 0x0006500001387983 */ /* 0x000ea80000300800 */
[----:B------:R-:W2:Y:S04]  /*23ae0*/  LDL.LU R57, [R1+0x654] ;  /* 0x0006540001397983 */ /* 0x000ea80000300800 */
[----:B------:R-:W3:Y:S04]  /*23af0*/  LDL.LU R58, [R1+0x658] ;  /* 0x00065800013a7983 */ /* 0x000ee80000300800 */
[----:B------:R-:W3:Y:S04]  /*23b00*/  LDL.LU R59, [R1+0x65c] ;  /* 0x00065c00013b7983 */ /* 0x000ee80000300800 */
[----:B---3--:R-:W-:Y:S04]  /*23b10*/  STL.64 [R1+0x1788], R58 ;  /* 0x0017883a01007387 */ /* 0x008fe80000100a00 */
[----:B--2---:R-:W-:Y:S04]  /*23b20*/  STL.64 [R1+0x1780], R56 ;  /* 0x0017803801007387 */ /* 0x004fe80000100a00 */
[----:B------:R-:W2:Y:S04]  /*23b30*/  LDL.LU R40, [R1+0x660] ;  /* 0x0006600001287983 */ /* 0x000ea80000300800 */
[----:B------:R-:W2:Y:S04]  /*23b40*/  LDL.LU R41, [R1+0x664] ;  /* 0x0006640001297983 */ /* 0x000ea80000300800 */
[----:B------:R-:W3:Y:S04]  /*23b50*/  LDL.LU R42, [R1+0x668] ;  /* 0x00066800012a7983 */ /* 0x000ee80000300800 */
[----:B------:R-:W3:Y:S04]  /*23b60*/  LDL.LU R43, [R1+0x66c] ;  /* 0x00066c00012b7983 */ /* 0x000ee80000300800 */
[----:B---3--:R-:W-:Y:S04]  /*23b70*/  STL.64 [R1+0x17a8], R42 ;  /* 0x0017a82a01007387 */ /* 0x008fe80000100a00 */
[----:B--2---:R2:W-:Y:S04]  /*23b80*/  STL.64 [R1+0x17a0], R40 ;  /* 0x0017a02801007387 */ /* 0x0045e80000100a00 */
        /* <DEDUP_REMOVED lines=8> */
[----:B0-----:R-:W3:Y:S04]  /*23c10*/  LDL.LU R4, [R1+0x710] ;  /* 0x0007100001047983 */ /* 0x001ee80000300800 */
[----:B------:R-:W3:Y:S04]  /*23c20*/  LDL.LU R5, [R1+0x714] ;  /* 0x0007140001057983 */ /* 0x000ee80000300800 */
[----:B-1----:R-:W3:Y:S04]  /*23c30*/  LDL.LU R6, [R1+0x718] ;  /* 0x0007180001067983 */ /* 0x002ee80000300800 */
[----:B------:R-:W3:Y:S04]  /*23c40*/  LDL.LU R7, [R1+0x71c] ;  /* 0x00071c0001077983 */ /* 0x000ee80000300800 */
[----:B--2---:R-:W2:Y:S04]  /*23c50*/  LDL.LU R40, [R1+0x720] ;  /* 0x0007200001287983 */ /* 0x004ea80000300800 */
[----:B------:R-:W2:Y:S04]  /*23c60*/  LDL.LU R41, [R1+0x724] ;  /* 0x0007240001297983 */ /* 0x000ea80000300800 */
[----:B------:R-:W2:Y:S04]  /*23c70*/  LDL.LU R42, [R1+0x728] ;  /* 0x00072800012a7983 */ /* 0x000ea80000300800 */
[----:B------:R-:W2:Y:S04]  /*23c80*/  LDL.LU R43, [R1+0x72c] ;  /* 0x00072c00012b7983 */ /* 0x000ea80000300800 */
        /* <DEDUP_REMOVED lines=32> */
[C---:B---3--:R-:W-:Y:S08]  /*23e90*/  HMMA.16816.F32 R4, R28.reuse, R2, R4 ;  /* 0x000000021c04723c */ /* 0x048ff00000001804 */
[----:B--2---:R-:W-:-:S15]  /*23ea0*/  HMMA.16816.F32 R40, R28, R34, R40 ;  /* 0x000000221c28723c */ /* 0x004fde0000001828 */
[----:B------:R-:W-:-:S04]  /*23eb0*/  NOP ;  /* 0x0000000000007918 */ /* 0x000fc80000000000 */
[----:B------:R-:W-:Y:S04]  /*23ec0*/  STL.64 [R1+0x720], R40 ;  /* 0x0007202801007387 */ /* 0x000fe80000100a00 */
[----:B------:R0:W-:Y:S04]  /*23ed0*/  STL.64 [R1+0x728], R42 ;  /* 0x0007282a01007387 */ /* 0x0001e80000100a00 */
[----:B0-----:R-:W2:Y:S04]  /*23ee0*/  LDL.LU.64 R42, [R1+0x17a8] ;  /* 0x0017a800012a7983 */ /* 0x001ea80000300a00 */
[----:B------:R-:W2:Y:S04]  /*23ef0*/  LDL.LU.64 R40, [R1+0x17a0] ;  /* 0x0017a00001287983 */ /* 0x000ea80000300a00 */
[----:B------:R-:W-:Y:S04]  /*23f00*/  STL.64 [R1+0x710], R4 ;  /* 0x0007100401007387 */ /* 0x000fe80000100a00 */
[----:B------:R0:W-:Y:S04]  /*23f10*/  STL.64 [R1+0x718], R6 ;  /* 0x0007180601007387 */ /* 0x0001e80000100a00 */
[----:B0-----:R-:W3:Y:S04]  /*23f20*/  LDL.LU.64 R6, [R1+0x1798] ;  /* 0x0017980001067983 */ /* 0x001ee80000300a00 */
[----:B------:R-:W4:Y:S02]  /*23f30*/  LDL.LU.64 R4, [R1+0x1790] ;  /* 0x0017900001047983 */ /* 0x000f240000300a00 */
[C---:B----4-:R-:W-:Y:S08]  /*23f40*/  HMMA.16816.F32 R56, R28.reuse, R4, R56 ;  /* 0x000000041c38723c */ /* 0x050ff00000001838 */
[C---:B---3--:R-:W-:Y:S11]  /*23f50*/  HMMA.16816.F32 R8, R28.reuse, R6, R8 ;  /* 0x000000061c08723c */ /* 0x048ff60000001808 */
[----:B------:R-:W-:Y:S04]  /*23f60*/  STL.64 [R1+0x700], R56 ;  /* 0x0007003801007387 */ /* 0x000fe80000100a00 */
[----:B------:R0:W-:Y:S04]  /*23f70*/  STL.64 [R1+0x708], R58 ;  /* 0x0007083a01007387 */ /* 0x0001e80000100a00 */
[----:B0-----:R-:W3:Y:S04]  /*23f80*/  LDL.LU.64 R58, [R1+0x1788] ;  /* 0x00178800013a7983 */ /* 0x001ee80000300a00 */
[----:B------:R-:W3:Y:S04]  /*23f90*/  LDL.LU.64 R56, [R1+0x1780] ;  /* 0x0017800001387983 */ /* 0x000ee80000300a00 */
[----:B------:R-:W-:Y:S04]  /*23fa0*/  STL.64 [R1+0x6f0], R8 ;  /* 0x0006f00801007387 */ /* 0x000fe80000100a00 */
[----:B------:R0:W-:Y:S04]  /*23fb0*/  STL.64 [R1+0x6f8], R10 ;  /* 0x0006f80a01007387 */ /* 0x0001e80000100a00 */
[----:B0-----:R-:W4:Y:S04]  /*23fc0*/  LDL.LU.64 R10, [R1+0x1778] ;  /* 0x00177800010a7983 */ /* 0x001f280000300a00 */
        /* <DEDUP_REMOVED lines=39> */
[----:B--2---:R-:W-:-:S15]  /*24240*/  HMMA.16816.F32 R20, R28, R16, R20 ;  /* 0x000000101c14723c */ /* 0x004fde0000001814 */
[----:B------:R-:W-:-:S04]  /*24250*/  NOP ;  /* 0x0000000000007918 */ /* 0x000fc80000000000 */
[----:B------:R-:W-:Y:S04]  /*24260*/  STL.64 [R1+0x6a0], R20 ;  /* 0x0006a01401007387 */ /* 0x000fe80000100a00 */
[----:B------:R0:W-:Y:S04]  /*24270*/  STL.64 [R1+0x6a8], R22 ;  /* 0x0006a81601007387 */ /* 0x0001e80000100a00 */
[----:B0-----:R-:W2:Y:S04]  /*24280*/  LDL.LU.64 R22, [R1+0x1728] ;  /* 0x0017280001167983 */ /* 0x001ea80000300a00 */
[----:B------:R-:W2:Y:S01]  /*24290*/  LDL.LU.64 R20, [R1+0x1720] ;  /* 0x0017200001147983 */ /* 0x000ea20000300a00 */
[----:B---3--:R-:W-:Y:S03]  /*242a0*/  HMMA.16816.F32 R12, R28, R18, R12 ;  /* 0x000000121c0c723c */ /* 0x008fe6000000180c */
[----:B------:R-:W-:Y:S04]  /*242b0*/  STL.64 [R1+0x16c8], R18 ;  /* 0x0016c81201007387 */ /* 0x000fe80000100a00 */
[----:B------:R-:W-:-:S12]  /*242c0*/  STL.64 [R1+0x16c0], R16 ;  /* 0x0016c01001007387 */ /* 0x000fd80000100a00 */
[----:B------:R-:W-:Y:S04]  /*242d0*/  STL.64 [R1+0x690], R12 ;  /* 0x0006900c01007387 */ /* 0x000fe80000100a00 */
[----:B------:R-:W-:Y:S01]  /*242e0*/  STL.64 [R1+0x698], R14 ;  /* 0x0006980e01007387 */ /* 0x000fe20000100a00 */
[C---:B--2---:R-:W-:Y:S08]  /*242f0*/  HMMA.16816.F32 R8, R28.reuse, R20, R8 ;  /* 0x000000141c08723c */ /* 0x044ff00000001808 */
[C---:B------:R-:W-:Y:S01]  /*24300*/  HMMA.16816.F32 R4, R28.reuse, R22, R4 ;  /* 0x000000161c04723c */ /* 0x040fe20000001804 */
[----:B------:R-:W-:Y:S10]  /*24310*/  STL.64 [R1+0x16e8], R22 ;  /* 0x0016e81601007387 */ /* 0x000ff40000100a00 */
        /* <DEDUP_REMOVED lines=14> */
[----:B------:R-:W-:Y:S04]  /*24400*/  STL.64 [R1+0x1718], R34 ;  /* 0x0017182201007387 */ /* 0x000fe80000100a00 */
[----:B------:R0:W-:Y:S01]  /*24410*/  STL.64 [R1+0x1710], R32 ;  /* 0x0017102001007387 */ /* 0x0001e20000100a00 */
[----:B------:R-:W-:-:S02]  /*24420*/  IMAD R42, R0, 0x100, R48 ;  /* 0x00000100002a7824 */ /* 0x000fc400078e0230 */
[----:B------:R-:W-:Y:S02]  /*24430*/  IMAD R41, R49, 0x100, R50 ;  /* 0x0000010031297824 */ /* 0x000fe400078e0232 */
[----:B------:R-:W-:-:S08]  /*24440*/  IMAD R40, R51, 0x100, R52 ;  /* 0x0000010033287824 */ /* 0x000fd000078e0234 */
[----:B------:R1:W-:Y:S04]  /*24450*/  STL.64 [R1+0x250], R4 ;  /* 0x0002500401007387 */ /* 0x0003e80000100a00 */
[----:B------:R2:W-:Y:S04]  /*24460*/  STL.64 [R1+0x258], R6 ;  /* 0x0002580601007387 */ /* 0x0005e80000100a00 */
        /* <DEDUP_REMOVED lines=16> */
[----:B0-----:R-:W4:Y:S04]  /*24570*/  LDL.LU R32, [R1+0x640] ;  /* 0x0006400001207983 */ /* 0x001f280000300800 */
[----:B------:R-:W4:Y:S04]  /*24580*/  LDL.LU R33, [R1+0x644] ;  /* 0x0006440001217983 */ /* 0x000f280000300800 */
[----:B------:R-:W4:Y:S04]  /*24590*/  LDL.LU R34, [R1+0x648] ;  /* 0x0006480001227983 */ /* 0x000f280000300800 */
[----:B------:R-:W4:Y:S01]  /*245a0*/  LDL.LU R35, [R1+0x64c] ;  /* 0x00064c0001237983 */ /* 0x000f220000300800 */
[----:B------:R-:W-:-:S03]  /*245b0*/  IMAD R43, R60, 0x100, R61 ;  /* 0x000001003c2b7824 */ /* 0x000fc600078e023d */
[----:B-1----:R-:W3:Y:S04]  /*245c0*/  LDL.LU R4, [R1+0x620] ;  /* 0x0006200001047983 */ /* 0x002ee80000300800 */
[----:B------:R-:W3:Y:S04]  /*245d0*/  LDL.LU R5, [R1+0x624] ;  /* 0x0006240001057983 */ /* 0x000ee80000300800 */
[----:B--2---:R-:W3:Y:S01]  /*245e0*/  LDL.LU R6, [R1+0x628] ;  /* 0x0006280001067983 */ /* 0x004ee20000300800 */
[----:B------:R-:W-:Y:S02]  /*245f0*/  F2FP.F16.E5M2.UNPACK_B R28, R40 ;  /* 0x00000028ff1c723e */ /* 0x000fe400020004ff */
[----:B------:R-:W-:-:S02]  /*24600*/  F2FP.F16.E5M2.UNPACK_B R29, R41 ;  /* 0x00000029ff1d723e */ /* 0x000fc400020004ff */
[----:B------:R-:W-:Y:S02]  /*24610*/  F2FP.F16.E5M2.UNPACK_B R30, R42 ;  /* 0x0000002aff1e723e */ /* 0x000fe400020004ff */
[----:B------:R-:W-:Y:S01]  /*24620*/  F2FP.F16.E5M2.UNPACK_B R31, R43 ;  /* 0x0000002bff1f723e */ /* 0x000fe200020004ff */
        /* <DEDUP_REMOVED lines=24> */
[----:B------:R-:W2:Y:S01]  /*247b0*/  LDL.LU R43, [R1+0x5ac] ;  /* 0x0005ac00012b7983 */ /* 0x000ea20000300800 */
[----:B----4-:R-:W-:-:S15]  /*247c0*/  HMMA.16816.F32 R32, R28, R36, R32 ;  /* 0x000000241c20723c */ /* 0x010fde0000001820 */
[----:B------:R-:W-:-:S04]  /*247d0*/  NOP ;  /* 0x0000000000007918 */ /* 0x000fc80000000000 */
[----:B------:R-:W-:Y:S04]  /*247e0*/  STL.64 [R1+0x640], R32 ;  /* 0x0006402001007387 */ /* 0x000fe80000100a00 */
[----:B------:R0:W-:Y:S04]  /*247f0*/  STL.64 [R1+0x648], R34 ;  /* 0x0006482201007387 */ /* 0x0001e80000100a00 */
[----:B0-----:R-:W2:Y:S01]  /*24800*/  LDL.LU.64 R34, [R1+0x1718] ;  /* 0x0017180001227983 */ /* 0x001ea20000300a00 */
[C---:B---3--:R-:W-:Y:S03]  /*24810*/  HMMA.16816.F32 R4, R28.reuse, R2, R4 ;  /* 0x000000021c04723c */ /* 0x048fe60000001804 */
[----:B------:R-:W3:Y:S04]  /*24820*/  LDL.LU.64 R32, [R1+0x1710] ;  /* 0x0017100001207983 */ /* 0x000ee80000300a00 */
[----:B------:R-:W-:Y:S04]  /*24830*/  STL.64 [R1+0x16a8], R38 ;  /* 0x0016a82601007387 */ /* 0x000fe80000100a00 */
[----:B------:R0:W-:Y:S04]  /*24840*/  STL.64 [R1+0x16a0], R36 ;  /* 0x0016a02401007387 */ /* 0x0001e80000100a00 */
[----:B0-----:R-:W4:Y:S04]  /*24850*/  LDL.LU R36, [R1+0x5b0] ;  /* 0x0005b00001247983 */ /* 0x001f280000300800 */
[----:B------:R-:W4:Y:S04]  /*24860*/  LDL.LU R37, [R1+0x5b4] ;  /* 0x0005b40001257983 */ /* 0x000f280000300800 */
[----:B------:R-:W4:Y:S04]  /*24870*/  LDL.LU R38, [R1+0x5b8] ;  /* 0x0005b80001267983 */ /* 0x000f280000300800 */
[----:B------:R-:W4:Y:S01]  /*24880*/  LDL.LU R39, [R1+0x5bc] ;  /* 0x0005bc0001277983 */ /* 0x000f220000300800 */
        /* <DEDUP_REMOVED lines=31> */
[----:B------:R-:W4:Y:S04]  /*24a80*/  LDL.LU.64 R16, [R1+0x16c0] ;  /* 0x0016c00001107983 */ /* 0x000f280000300a00 */
[----:B------:R-:W-:Y:S04]  /*24a90*/  STL.64 [R1+0x5e0], R12 ;  /* 0x0005e00c01007387 */ /* 0x000fe80000100a00 */
[----:B------:R0:W-:Y:S04]  /*24aa0*/  STL.64 [R1+0x5e8], R14 ;  /* 0x0005e80e01007387 */ /* 0x0001e80000100a00 */
[----:B0-----:R-:W3:Y:S04]  /*24ab0*/  LDL.LU.64 R14, [R1+0x16b8] ;  /* 0x0016b800010e7983 */ /* 0x001ee80000300a00 */
[----:B------:R-:W2:Y:S04]  /*24ac0*/  LDL.LU.64 R12, [R1+0x16b0] ;  /* 0x0016b000010c7983 */ /* 0x000ea80000300a00 */
[----:B------:R-:W-:Y:S04]  /*24ad0*/  STL.64 [R1+0x1658], R10 ;  /* 0x0016580a01007387 */ /* 0x000fe80000100a00 */
[----:B------:R0:W-:Y:S04]  /*24ae0*/  STL.64 [R1+0x1650], R8 ;  /* 0x0016500801007387 */ /* 0x0001e80000100a00 */
[----:B0-----:R-:W2:Y:S04]  /*24af0*/  LDL.LU R8, [R1+0x5d0] ;  /* 0x0005d00001087983 */ /* 0x001ea80000300800 */
[----:B------:R-:W2:Y:S04]  /*24b00*/  LDL.LU R9, [R1+0x5d4] ;  /* 0x0005d40001097983 */ /* 0x000ea80000300800 */
[----:B------:R-:W2:Y:S04]  /*24b10*/  LDL.LU R10, [R1+0x5d8] ;  /* 0x0005d800010a7983 */ /* 0x000ea80000300800 */
[----:B------:R-:W2:Y:S01]  /*24b20*/  LDL.LU R11, [R1+0x5dc] ;  /* 0x0005dc00010b7983 */ /* 0x000ea20000300800 */
        /* <DEDUP_REMOVED lines=9> */
[C---:B----4-:R-:W-:Y:S08]  /*24bc0*/  HMMA.16816.F32 R8, R28.reuse, R16, R36 ;  /* 0x000000101c08723c */ /* 0x050ff00000001824 */
[C---:B0-----:R-:W-:Y:S01]  /*24bd0*/  HMMA.16816.F32 R4, R28.reuse, R18, R40 ;  /* 0x000000121c04723c */ /* 0x041fe20000001828 */
        /* <DEDUP_REMOVED lines=17> */
[----:B------:R0:W-:Y:S04]  /*24cf0*/  STL.64 [R1+0x570], R8 ;  /* 0x0005700801007387 */ /* 0x0001e80000100a00 */
[----:B------:R1:W-:Y:S04]  /*24d00*/  STL.64 [R1+0x578], R10 ;  /* 0x0005780a01007387 */ /* 0x0003e80000100a00 */
[----:B------:R2:W-:Y:S04]  /*24d10*/  STL.64 [R1+0x1690], R24 ;  /* 0x0016901801007387 */ /* 0x0005e80000100a00 */
[----:B------:R3:W-:Y:S04]  /*24d20*/  STL.64 [R1+0x560], R4 ;  /* 0x0005600401007387 */ /* 0x0007e80000100a00 */
[----:B------:R4:W-:Y:S04]  /*24d30*/  STL.64 [R1+0x568], R6 ;  /* 0x0005680601007387 */ /* 0x0009e80000100a00 */
        /* <DEDUP_REMOVED lines=24> */
[----:B0-----:R-:W4:Y:S04]  /*24ec0*/  LDL.LU R8, [R1+0x510] ;  /* 0x0005100001087983 */ /* 0x001f280000300800 */
[----:B------:R-:W4:Y:S04]  /*24ed0*/  LDL.LU R9, [R1+0x514] ;  /* 0x0005140001097983 */ /* 0x000f280000300800 */
[----:B-1----:R-:W4:Y:S04]  /*24ee0*/  LDL.LU R10, [R1+0x518] ;  /* 0x00051800010a7983 */ /* 0x002f280000300800 */
[----:B------:R-:W4:Y:S04]  /*24ef0*/  LDL.LU R11, [R1+0x51c] ;  /* 0x00051c00010b7983 */ /* 0x000f280000300800 */
[----:B------:R-:W4:Y:S04]  /*24f00*/  LDL.LU R16, [R1+0x520] ;  /* 0x0005200001107983 */ /* 0x000f280000300800 */
[----:B------:R-:W4:Y:S04]  /*24f10*/  LDL.LU R17, [R1+0x524] ;  /* 0x0005240001117983 */ /* 0x000f280000300800 */
[----:B------:R-:W4:Y:S04]  /*24f20*/  LDL.LU R18, [R1+0x528] ;  /* 0x0005280001127983 */ /* 0x000f280000300800 */
[----:B------:R-:W4:Y:S04]  /*24f30*/  LDL.LU R19, [R1+0x52c] ;  /* 0x00052c0001137983 */ /* 0x000f280000300800 */
[----:B--2---:R-:W2:Y:S04]  /*24f40*/  LDL.LU R24, [R1+0x550] ;  /* 0x0005500001187983 */ /* 0x004ea80000300800 */
[----:B------:R-:W2:Y:S04]  /*24f50*/  LDL.LU R25, [R1+0x554] ;  /* 0x0005540001197983 */ /* 0x000ea80000300800 */
[----:B------:R-:W2:Y:S04]  /*24f60*/  LDL.LU R26, [R1+0x558] ;  /* 0x00055800011a7983 */ /* 0x000ea80000300800 */
[----:B------:R-:W2:Y:S04]  /*24f70*/  LDL.LU R27, [R1+0x55c] ;  /* 0x00055c00011b7983 */ /* 0x000ea80000300800 */
[----:B------:R-:W2:Y:S04]  /*24f80*/  LDL.LU R20, [R1+0x540] ;  /* 0x0005400001147983 */ /* 0x000ea80000300800 */
[----:B------:R-:W2:Y:S04]  /*24f90*/  LDL.LU R21, [R1+0x544] ;  /* 0x0005440001157983 */ /* 0x000ea80000300800 */
[----:B------:R-:W2:Y:S04]  /*24fa0*/  LDL.LU R22, [R1+0x548] ;  /* 0x0005480001167983 */ /* 0x000ea80000300800 */
[----:B------:R-:W2:Y:S04]  /*24fb0*/  LDL.LU R23, [R1+0x54c] ;  /* 0x00054c0001177983 */ /* 0x000ea80000300800 */
[----:B---3--:R-:W3:Y:S04]  /*24fc0*/  LDL.LU R4, [R1+0x530] ;  /* 0x0005300001047983 */ /* 0x008ee80000300800 */
[----:B------:R-:W3:Y:S04]  /*24fd0*/  LDL.LU R5, [R1+0x534] ;  /* 0x0005340001057983 */ /* 0x000ee80000300800 */
[----:B----4-:R-:W3:Y:S04]  /*24fe0*/  LDL.LU R6, [R1+0x538] ;  /* 0x0005380001067983 */ /* 0x010ee80000300800 */
        /* <DEDUP_REMOVED lines=8> */
[----:B------:R-:W-:Y:S01]  /*25070*/  HMMA.16816.F32 R28, R28, R32, R36 ;  /* 0x000000201c1c723c */ /* 0x000fe20000001824 */
[----:B------:R-:W-:-:S02]  /*25080*/  IMAD R40, R40, 0x100, R15 ;  /* 0x0000010028287824 */ /* 0x000fc400078e020f */
[----:B------:R-:W4:Y:S04]  /*25090*/  LDL.LU R15, [R1+0x50c] ;  /* 0x00050c00010f7983 */ /* 0x000f280000300800 */
[----:B------:R-:W4:Y:S04]  /*250a0*/  LDL.LU.64 R38, [R1+0x16a8] ;  /* 0x0016a80001267983 */ /* 0x000f280000300a00 */
[----:B------:R-:W4:Y:S01]  /*250b0*/  LDL.LU.64 R36, [R1+0x16a0] ;  /* 0x0016a00001247983 */ /* 0x000f220000300a00 */
[----:B------:R-:W-:Y:S02]  /*250c0*/  IMAD R41, R41, 0x100, R43 ;  /* 0x0000010029297824 */ /* 0x000fe400078e022b */
[----:B------:R-:W-:-:S02]  /*250d0*/  IMAD R42, R0, 0x100, R42 ;  /* 0x00000100002a7824 */ /* 0x000fc400078e022a */
[----:B------:R-:W-:Y:S01]  /*250e0*/  IMAD R43, R60, 0x100, R61 ;  /* 0x000001003c2b7824 */ /* 0x000fe200078e023d */
[----:B------:R-:W-:Y:S04]  /*250f0*/  STL [R1+0x161c], R33 ;  /* 0x00161c2101007387 */ /* 0x000fe80000100800 */
[----:B------:R0:W-:Y:S04]  /*25100*/  STL.64 [R1+0x240], R28 ;  /* 0x0002401c01007387 */ /* 0x0001e80000100a00 */
[----:B------:R1:W-:Y:S01]  /*25110*/  STL.64 [R1+0x248], R30 ;  /* 0x0002481e01007387 */ /* 0x0003e20000100a00 */
[----:B0-----:R-:W-:-:S02]  /*25120*/  F2FP.F16.E5M2.UNPACK_B R28, R40 ;  /* 0x00000028ff1c723e */ /* 0x001fc400020004ff */
[----:B------:R-:W-:Y:S02]  /*25130*/  F2FP.F16.E5M2.UNPACK_B R29, R41 ;  /* 0x00000029ff1d723e */ /* 0x000fe400020004ff */
[----:B-1----:R-:W-:Y:S02]  /*25140*/  F2FP.F16.E5M2.UNPACK_B R30, R42 ;  /* 0x0000002aff1e723e */ /* 0x002fe400020004ff */
[----:B------:R-:W-:Y:S01]  /*25150*/  F2FP.F16.E5M2.UNPACK_B R31, R43 ;  /* 0x0000002bff1f723e */ /* 0x000fe200020004ff */
[----:B------:R-:W4:Y:S04]  /*25160*/  LDL.LU R40, [R1+0x4d0] ;  /* 0x0004d00001287983 */ /* 0x000f280000300800 */
[----:B------:R-:W4:Y:S04]  /*25170*/  LDL.LU R41, [R1+0x4d4] ;  /* 0x0004d40001297983 */ /* 0x000f280000300800 */
[----:B------:R-:W4:Y:S04]  /*25180*/  LDL.LU R42, [R1+0x4d8] ;  /* 0x0004d800012a7983 */ /* 0x000f280000300800 */
[----:B------:R-:W4:Y:S01]  /*25190*/  LDL.LU R43, [R1+0x4dc] ;  /* 0x0004dc00012b7983 */ /* 0x000f220000300800 */
[C---:B--2---:R-:W-:Y:S08]  /*251a0*/  HMMA.16816.F32 R20, R28.reuse, R34, R20 ;  /* 0x000000221c14723c */ /* 0x044ff00000001814 */
[C---:B---3--:R-:W-:Y:S08]  /*251b0*/  HMMA.16816.F32 R4, R28.reuse, R2, R4 ;  /* 0x000000021c04723c */ /* 0x048ff00000001804 */
[----:B----4-:R-:W-:-:S15]  /*251c0*/  HMMA.16816.F32 R24, R28, R36, R24 ;  /* 0x000000241c18723c */ /* 0x010fde0000001818 */
[----:B------:R-:W-:-:S04]  /*251d0*/  NOP ;  /* 0x0000000000007918 */ /* 0x000fc80000000000 */
[----:B------:R-:W-:Y:S04]  /*251e0*/  STL.64 [R1+0x550], R24 ;  /* 0x0005501801007387 */ /* 0x000fe80000100a00 */
[----:B------:R0:W-:Y:S04]  /*251f0*/  STL.64 [R1+0x558], R26 ;  /* 0x0005581a01007387 */ /* 0x0001e80000100a00 */
[----:B0-----:R-:W2:Y:S04]  /*25200*/  LDL.LU.64 R26, [R1+0x1698] ;  /* 0x00169800011a7983 */ /* 0x001ea80000300a00 */
[----:B------:R-:W3:Y:S04]  /*25210*/  LDL.LU.64 R24, [R1+0x1690] ;  /* 0x0016900001187983 */ /* 0x000ee80000300a00 */
[----:B------:R-:W-:Y:S04]  /*25220*/  STL.64 [R1+0x1608], R38 ;  /* 0x0016082601007387 */ /* 0x000fe80000100a00 */
[----:B------:R0:W-:Y:S04]  /*25230*/  STL.64 [R1+0x1600], R36 ;  /* 0x0016002401007387 */ /* 0x0001e80000100a00 */
[----:B0-----:R-:W4:Y:S04]  /*25240*/  LDL.LU R36, [R1+0x4e0] ;  /* 0x0004e00001247983 */ /* 0x001f280000300800 */
[----:B------:R-:W4:Y:S04]  /*25250*/  LDL.LU R37, [R1+0x4e4] ;  /* 0x0004e40001257983 */ /* 0x000f280000300800 */
[----:B------:R-:W4:Y:S04]  /*25260*/  LDL.LU R38, [R1+0x4e8] ;  /* 0x0004e80001267983 */ /* 0x000f280000300800 */
[----:B------:R-:W4:Y:S04]  /*25270*/  LDL.LU R39, [R1+0x4ec] ;  /* 0x0004ec0001277983 */ /* 0x000f280000300800 */
        /* <DEDUP_REMOVED lines=29> */
[----:B------:R-:W4:Y:S01]  /*25450*/  LDL.LU.64 R12, [R1+0x1640] ;  /* 0x00164000010c7983 */ /* 0x000f220000300a00 */
[----:B---3--:R-:W-:Y:S03]  /*25460*/  HMMA.16816.F32 R4, R28, R10, R4 ;  /* 0x0000000a1c04723c */ /* 0x008fe60000001804 */
[----:B------:R-:W-:Y:S04]  /*25470*/  STL.64 [R1+0x1638], R10 ;  /* 0x0016380a01007387 */ /* 0x000fe80000100a00 */
[----:B------:R0:W-:-:S12]  /*25480*/  STL.64 [R1+0x1630], R8 ;  /* 0x0016300801007387 */ /* 0x0001d80000100a00 */
[----:B------:R-:W-:Y:S04]  /*25490*/  STL.64 [R1+0x4f0], R4 ;  /* 0x0004f00401007387 */ /* 0x000fe80000100a00 */
[----:B------:R4:W-:Y:S01]  /*254a0*/  STL.64 [R1+0x4f8], R6 ;  /* 0x0004f80601007387 */ /* 0x0009e20000100a00 */
[C---:B0-----:R-:W-:Y:S08]  /*254b0*/  HMMA.16816.F32 R8, R28.reuse, R16, R56 ;  /* 0x000000101c08723c */ /* 0x041ff00000001838 */
[C---:B----4-:R-:W-:Y:S08]  /*254c0*/  HMMA.16816.F32 R4, R28.reuse, R12, R36 ;  /* 0x0000000c1c04723c */ /* 0x050ff00000001824 */
[C---:B--2---:R-:W-:Y:S11]  /*254d0*/  HMMA.16816.F32 R36, R28.reuse, R14, R40 ;  /* 0x0000000e1c24723c */ /* 0x044ff60000001828 */
[----:B------:R-:W-:Y:S04]  /*254e0*/  STL.64 [R1+0x4e0], R4 ;  /* 0x0004e00401007387 */ /* 0x000fe80000100a00 */
[----:B------:R0:W-:Y:S02]  /*254f0*/  STL.64 [R1+0x4e8], R6 ;  /* 0x0004e80601007387 */ /* 0x0001e40000100a00 */
[C---:B0-----:R-:W-:Y:S02]  /*25500*/  HMMA.16816.F32 R4, R28.reuse, R18, R52 ;  /* 0x000000121c04723c */ /* 0x041fe40000001834 */
[----:B------:R-:W-:Y:S04]  /*25510*/  STL.64 [R1+0x4d0], R36 ;  /* 0x0004d02401007387 */ /* 0x000fe80000100a00 */
[----:B------:R-:W-:Y:S04]  /*25520*/  STL.64 [R1+0x4d8], R38 ;  /* 0x0004d82601007387 */ /* 0x000fe80000100a00 */
[----:B------:R-:W-:Y:S04]  /*25530*/  STL.64 [R1+0x15f8], R18 ;  /* 0x0015f81201007387 */ /* 0x000fe80000100a00 */
[----:B------:R-:W-:Y:S04]  /*25540*/  STL.64 [R1+0x4c0], R8 ;  /* 0x0004c00801007387 */ /* 0x000fe80000100a00 */
[----:B------:R0:W-:Y:S04]  /*25550*/  STL.64 [R1+0x4c8], R10 ;  /* 0x0004c80a01007387 */ /* 0x0001e80000100a00 */
[----:B------:R-:W-:Y:S01]  /*25560*/  STL.64 [R1+0x15f0], R16 ;  /* 0x0015f01001007387 */ /* 0x000fe20000100a00 */
[C---:B0-----:R-:W-:Y:S03]  /*25570*/  HMMA.16816.F32 R8, R28.reuse, R20, R48 ;  /* 0x000000141c08723c */ /* 0x041fe60000001830 */
[----:B------:R-:W-:Y:S04]  /*25580*/  STL.64 [R1+0x4b0], R4 ;  /* 0x0004b00401007387 */ /* 0x000fe80000100a00 */
[----:B------:R0:W-:Y:S04]  /*25590*/  STL.64 [R1+0x4b8], R6 ;  /* 0x0004b80601007387 */ /* 0x0001e80000100a00 */
[----:B------:R-:W2:Y:S01]  /*255a0*/  LDL.LU R48, [R1+0x400] ;  /* 0x0004000001307983 */ /* 0x000ea20000300800 */
[C---:B0-----:R-:W-:Y:S07]  /*255b0*/  HMMA.16816.F32 R4, R28.reuse, R22, R44 ;  /* 0x000000161c04723c */ /* 0x041fee000000182c */
[----:B------:R-:W-:Y:S04]  /*255c0*/  STL.64 [R1+0x4a0], R8 ;  /* 0x0004a00801007387 */ /* 0x000fe80000100a00 */
[----:B------:R-:W-:Y:S08]  /*255d0*/  STL.64 [R1+0x4a8], R10 ;  /* 0x0004a80a01007387 */ /* 0x000ff00000100a00 */
        /* <DEDUP_REMOVED lines=41> */
[----:B------:R-:W-:Y:S04]  /*25870*/  STL.64 [R1+0x15d8], R22 ;  /* 0x0015d81601007387 */ /* 0x000fe80000100a00 */
[----:B------:R0:W-:Y:S04]  /*25880*/  STL.64 [R1+0x15d0], R20 ;  /* 0x0015d01401007387 */ /* 0x0001e80000100a00 */
[----:B0-----:R-:W3:Y:S04]  /*25890*/  LDL.LU R20, [R1+0x440] ;  /* 0x0004400001147983 */ /* 0x001ee80000300800 */
[----:B------:R-:W3:Y:S04]  /*258a0*/  LDL.LU R21, [R1+0x444] ;  /* 0x0004440001157983 */ /* 0x000ee80000300800 */
[----:B------:R-:W3:Y:S04]  /*258b0*/  LDL.LU R22, [R1+0x448] ;  /* 0x0004480001167983 */ /* 0x000ee80000300800 */
[----:B------:R-:W3:Y:S01]  /*258c0*/  LDL.LU R23, [R1+0x44c] ;  /* 0x00044c0001177983 */ /* 0x000ee20000300800 */
[C---:B----4-:R-:W-:Y:S08]  /*258d0*/  HMMA.16816.F32 R4, R28.reuse, R26, R4 ;  /* 0x0000001a1c04723c */ /* 0x050ff00000001804 */
[----:B--2---:R-:W-:Y:S01]  /*258e0*/  HMMA.16816.F32 R8, R28, R24, R8 ;  /* 0x000000181c08723c */ /* 0x004fe20000001808 */
[----:B---3--:R-:W-:-:S15]  /*258f0*/  IMAD R40, R40, 0x100, R33 ;  /* 0x0000010028287824 */ /* 0x008fde00078e0221 */
[----:B------:R-:W-:-:S03]  /*25900*/  NOP ;  /* 0x0000000000007918 */ /* 0x000fc60000000000 */
[----:B------:R-:W-:Y:S04]  /*25910*/  STL.64 [R1+0x480], R8 ;  /* 0x0004800801007387 */ /* 0x000fe80000100a00 */
[----:B------:R0:W-:Y:S04]  /*25920*/  STL.64 [R1+0x488], R10 ;  /* 0x0004880a01007387 */ /* 0x0001e80000100a00 */
[----:B0-----:R-:W2:Y:S04]  /*25930*/  LDL.LU.64 R10, [R1+0x1638] ;  /* 0x00163800010a7983 */ /* 0x001ea80000300a00 */
[----:B------:R-:W3:Y:S04]  /*25940*/  LDL.LU.64 R8, [R1+0x1630] ;  /* 0x0016300001087983 */ /* 0x000ee80000300a00 */
[----:B------:R-:W-:Y:S04]  /*25950*/  STL.64 [R1+0x470], R4 ;  /* 0x0004700401007387 */ /* 0x000fe80000100a00 */
[----:B------:R0:W-:Y:S04]  /*25960*/  STL.64 [R1+0x478], R6 ;  /* 0x0004780601007387 */ /* 0x0001e80000100a00 */
[----:B0-----:R-:W4:Y:S04]  /*25970*/  LDL.LU.64 R6, [R1+0x1628] ;  /* 0x0016280001067983 */ /* 0x001f280000300a00 */
[----:B------:R-:W2:Y:S04]  /*25980*/  LDL.LU.64 R4, [R1+0x1620] ;  /* 0x0016200001047983 */ /* 0x000ea80000300a00 */
[----:B------:R-:W-:Y:S04]  /*25990*/  STL.64 [R1+0x15b8], R26 ;  /* 0x0015b81a01007387 */ /* 0x000fe80000100a00 */
[----:B------:R0:W-:Y:S04]  /*259a0*/  STL.64 [R1+0x15b0], R24 ;  /* 0x0015b01801007387 */ /* 0x0001e80000100a00 */
[----:B0-----:R-:W2:Y:S04]  /*259b0*/  LDL.LU R24, [R1+0x450] ;  /* 0x0004500001187983 */ /* 0x001ea80000300800 */
[----:B------:R-:W2:Y:S04]  /*259c0*/  LDL.LU R25, [R1+0x454] ;  /* 0x0004540001197983 */ /* 0x000ea80000300800 */
[----:B------:R-:W2:Y:S04]  /*259d0*/  LDL.LU R26, [R1+0x458] ;  /* 0x00045800011a7983 */ /* 0x000ea80000300800 */
[----:B------:R-:W2:Y:S04]  /*259e0*/  LDL.LU R27, [R1+0x45c] ;  /* 0x00045c00011b7983 */ /* 0x000ea80000300800 */
[----:B------:R-:W2:Y:S01]  /*259f0*/  LDL.LU R33, [R1+0x161c] ;  /* 0x00161c0001217983 */ /* 0x000ea20000300800 */
[----:B------:R-:W-:-:S03]  /*25a00*/  IMAD R41, R41, 0x100, R61 ;  /* 0x0000010029297824 */ /* 0x000fc600078e023d */
[----:B------:R-:W3:Y:S01]  /*25a10*/  LDL.LU R61, [R1+0x1618] ;  /* 0x00161800013d7983 */ /* 0x000ee20000300800 */
[----:B------:R-:W-:Y:S02]  /*25a20*/  IMAD R42, R42, 0x100, R0 ;  /* 0x000001002a2a7824 */ /* 0x000fe400078e0200 */
[----:B------:R-:W-:Y:S01]  /*25a30*/  IMAD R43, R43, 0x100, R60 ;  /* 0x000001002b2b7824 */ /* 0x000fe200078e023c */
[----:B------:R-:W3:Y:S04]  /*25a40*/  LDL.LU R0, [R1+0x1614] ;  /* 0x0016140001007983 */ /* 0x000ee80000300800 */
[----:B------:R-:W3:Y:S01]  /*25a50*/  LDL.LU R60, [R1+0x1610] ;  /* 0x00161000013c7983 */ /* 0x000ee20000300800 */
[----:B--2---:R-:W-:Y:S03]  /*25a60*/  HMMA.16816.F32 R28, R28, R32, R36 ;  /* 0x000000201c1c723c */ /* 0x004fe60000001824 */
[----:B------:R-:W2:Y:S04]  /*25a70*/  LDL.LU.64 R38, [R1+0x1608] ;  /* 0x0016080001267983 */ /* 0x000ea80000300a00 */
[----:B------:R-:W3:-:S12]  /*25a80*/  LDL.LU.64 R36, [R1+0x1600] ;  /* 0x0016000001247983 */ /* 0x000ed80000300a00 */
[----:B------:R0:W-:Y:S04]  /*25a90*/  STL.64 [R1+0x230], R28 ;  /* 0x0002301c01007387 */ /* 0x0001e80000100a00 */
[----:B------:R1:W-:Y:S01]  /*25aa0*/  STL.64 [R1+0x238], R30 ;  /* 0x0002381e01007387 */ /* 0x0003e20000100a00 */
[----:B0-----:R-:W-:Y:S02]  /*25ab0*/  F2FP.F16.E5M2.UNPACK_B R28, R40 ;  /* 0x00000028ff1c723e */ /* 0x001fe400020004ff */
[----:B------:R-:W-:Y:S01]  /*25ac0*/  F2FP.F16.E5M2.UNPACK_B R29, R41 ;  /* 0x00000029ff1d723e */ /* 0x000fe200020004ff */
[----:B------:R-:W4:Y:S01]  /*25ad0*/  LDL.LU R40, [R1+0x460] ;  /* 0x0004600001287983 */ /* 0x000f220000300800 */
[----:B-1----:R-:W-:-:S03]  /*25ae0*/  F2FP.F16.E5M2.UNPACK_B R30, R42 ;  /* 0x0000002aff1e723e */ /* 0x002fc600020004ff */
[----:B------:R-:W4:Y:S01]  /*25af0*/  LDL.LU R41, [R1+0x464] ;  /* 0x0004640001297983 */ /* 0x000f220000300800 */
[----:B------:R-:W-:-:S03]  /*25b00*/  F2FP.F16.E5M2.UNPACK_B R31, R43 ;  /* 0x0000002bff1f723e */ /* 0x000fc600020004ff */
[----:B------:R-:W4:Y:S04]  /*25b10*/  LDL.LU R42, [R1+0x468] ;  /* 0x00046800012a7983 */ /* 0x000f280000300800 */
[----:B------:R-:W4:Y:S01]  /*25b20*/  LDL.LU R43, [R1+0x46c] ;  /* 0x00046c00012b7983 */ /* 0x000f220000300800 */
[C---:B------:R-:W-:Y:S03]  /*25b30*/  HMMA.16816.F32 R24, R28.reuse, R34, R24 ;  /* 0x000000221c18723c */ /* 0x040fe60000001818 */
[----:B--2---:R-:W-:Y:S04]  /*25b40*/  STL.64 [R1+0x1598], R38 ;  /* 0x0015982601007387 */ /* 0x004fe80000100a00 */
[----:B---3--:R-:W-:Y:S01]  /*25b50*/  STL.64 [R1+0x1590], R36 ;  /* 0x0015902401007387 */ /* 0x008fe20000100a00 */
[----:B----4-:R-:W-:-:S15]  /*25b60*/  HMMA.16816.F32 R40, R28, R36, R40 ;  /* 0x000000241c28723c */ /* 0x010fde0000001828 */
[----:B------:R-:W-:-:S04]  /*25b70*/  NOP ;  /* 0x0000000000007918 */ /* 0x000fc80000000000 */
[----:B------:R-:W-:Y:S04]  /*25b80*/  STL.64 [R1+0x460], R40 ;  /* 0x0004602801007387 */ /* 0x000fe80000100a00 */
[----:B------:R-:W-:Y:S04]  /*25b90*/  STL.64 [R1+0x468], R42 ;  /* 0x0004682a01007387 */ /* 0x000fe80000100a00 */
[----:B------:R-:W-:Y:S04]  /*25ba0*/  STL.64 [R1+0x15a8], R34 ;  /* 0x0015a82201007387 */ /* 0x000fe80000100a00 */
[----:B------:R-:W-:Y:S04]  /*25bb0*/  STL.64 [R1+0x15a0], R32 ;  /* 0x0015a02001007387 */ /* 0x000fe80000100a00 */
[----:B------:R-:W-:Y:S04]  /*25bc0*/  STL.64 [R1+0x450], R24 ;  /* 0x0004501801007387 */ /* 0x000fe80000100a00 */
[----:B------:R0:W-:Y:S02]  /*25bd0*/  STL.64 [R1+0x458], R26 ;  /* 0x0004581a01007387 */ /* 0x0001e40000100a00 */
[C---:B0-----:R-:W-:Y:S08]  /*25be0*/  HMMA.16816.F32 R24, R28.reuse, R2, R20 ;  /* 0x000000021c18723c */ /* 0x041ff00000001814 */
[C---:B------:R-:W-:Y:S08]  /*25bf0*/  HMMA.16816.F32 R20, R28.reuse, R4, R16 ;  /* 0x000000041c14723c */ /* 0x040ff00000001810 */
[C---:B------:R-:W-:Y:S03]  /*25c00*/  HMMA.16816.F32 R16, R28.reuse, R6, R56 ;  /* 0x000000061c10723c */ /* 0x040fe60000001838 */
[----:B------:R-:W-:Y:S04]  /*25c10*/  STL.64 [R1+0x440], R24 ;  /* 0x0004401801007387 */ /* 0x000fe80000100a00 */
[----:B------:R-:W-:Y:S04]  /*25c20*/  STL.64 [R1+0x448], R26 ;  /* 0x0004481a01007387 */ /* 0x000fe80000100a00 */
[----:B------:R-:W-:Y:S04]  /*25c30*/  STL.64 [R1+0x15c8], R6 ;  /* 0x0015c80601007387 */ /* 0x000fe80000100a00 */
[----:B------:R-:W-:Y:S04]  /*25c40*/  STL.64 [R1+0x430], R20 ;  /* 0x0004301401007387 */ /* 0x000fe80000100a00 */
[----:B------:R-:W-:Y:S04]  /*25c50*/  STL.64 [R1+0x438], R22 ;  /* 0x0004381601007387 */ /* 0x000fe80000100a00 */
[----:B------:R-:W-:Y:S04]  /*25c60*/  STL.64 [R1+0x15c0], R4 ;  /* 0x0015c00401007387 */ /* 0x000fe80000100a00 */
[----:B------:R-:W-:Y:S04]  /*25c70*/  STL.64 [R1+0x420], R16 ;  /* 0x0004201001007387 */ /* 0x000fe80000100a00 */
[----:B------:R0:W-:Y:S02]  /*25c80*/  STL.64 [R1+0x428], R18 ;  /* 0x0004281201007387 */ /* 0x0001e40000100a00 */
[C---:B0-----:R-:W-:Y:S08]  /*25c90*/  HMMA.16816.F32 R16, R28.reuse, R8, R52 ;  /* 0x000000081c10723c */ /* 0x041ff00000001834 */
[C---:B------:R-:W-:Y:S01]  /*25ca0*/  HMMA.16816.F32 R4, R28.reuse, R10, R48 ;  /* 0x0000000a1c04723c */ /* 0x040fe20000001830 */
[----:B------:R-:W-:Y:S10]  /*25cb0*/  STL.64 [R1+0x15e8], R10 ;  /* 0x0015e80a01007387 */ /* 0x000ff40000100a00 */
[----:B------:R-:W-:Y:S04]  /*25cc0*/  STL.64 [R1+0x410], R16 ;  /* 0x0004101001007387 */ /* 0x000fe80000100a00 */
[----:B------:R-:W-:Y:S04]  /*25cd0*/  STL.64 [R1+0x418], R18 ;  /* 0x0004181201007387 */ /* 0x000fe80000100a00 */
[----:B------:R-:W-:Y:S04]  /*25ce0*/  STL.64 [R1+0x15e0], R8 ;  /* 0x0015e00801007387 */ /* 0x000fe80000100a00 */
        /* <DEDUP_REMOVED lines=35> */
[----:B------:R-:W3:Y:S04]  /*25f20*/  LDL.LU R5, [R1+0x3b4] ;  /* 0x0003b40001057983 */ /* 0x000ee80000300800 */
        /* <DEDUP_REMOVED lines=29> */
[----:B------:R-:W4:Y:S01]  /*26100*/  LDL.LU R15, [R1+0x37c] ;  /* 0x00037c00010f7983 */ /* 0x000f220000300800 */
[C---:B---3--:R-:W-:Y:S08]  /*26110*/  HMMA.16816.F32 R8, R28.reuse, R16, R8 ;  /* 0x000000101c08723c */ /* 0x048ff00000001808 */
[C---:B--2---:R-:W-:Y:S11]  /*26120*/  HMMA.16816.F32 R20, R28.reuse, R18, R20 ;  /* 0x000000121c14723c */ /* 0x044ff60000001814 */
[----:B------:R-:W-:Y:S04]  /*26130*/  STL.64 [R1+0x3d0], R8 ;  /* 0x0003d00801007387 */ /* 0x000fe80000100a00 */
[----:B------:R0:W-:Y:S04]  /*26140*/  STL.64 [R1+0x3d8], R10 ;  /* 0x0003d80a01007387 */ /* 0x0001e80000100a00 */
[----:B0-----:R-:W2:Y:S04]  /*26150*/  LDL.LU.64 R10, [R1+0x15e8] ;  /* 0x0015e800010a7983 */ /* 0x001ea80000300a00 */
[----:B------:R-:W3:Y:S04]  /*26160*/  LDL.LU.64 R8, [R1+0x15e0] ;  /* 0x0015e00001087983 */ /* 0x000ee80000300a00 */
        /* <DEDUP_REMOVED lines=20> */
[----:B------:R0:W-:Y:S04]  /*262b0*/  STL.64 [R1+0x1548], R22 ;  /* 0x0015481601007387 */ /* 0x0001e80000100a00 */
[----:B0-----:R-:W3:Y:S04]  /*262c0*/  LDL.LU R22, [R1+0x1310] ;  /* 0x0013100001167983 */ /* 0x001ee80000300800 */
[----:B------:R-:W3:Y:S04]  /*262d0*/  LDL.LU R23, [R1+0x1318] ;  /* 0x0013180001177983 */ /* 0x000ee80000300800 */
[----:B------:R0:W-:Y:S04]  /*262e0*/  STL.64 [R1+0x1540], R20 ;  /* 0x0015401401007387 */ /* 0x0001e80000100a00 */
[----:B0-----:R-:W3:Y:S04]  /*262f0*/  LDL.LU R20, [R1+0x1300] ;  /* 0x0013000001147983 */ /* 0x001ee80000300800 */
[----:B------:R-:W3:Y:S01]  /*26300*/  LDL.LU R21, [R1+0x1308] ;  /* 0x0013080001157983 */ /* 0x000ee20000300800 */
[C---:B--2---:R-:W-:Y:S08]  /*26310*/  HMMA.16816.F32 R32, R28.reuse, R24, R32 ;  /* 0x000000181c20723c */ /* 0x044ff00000001820 */
[----:B------:R-:W-:Y:S11]  /*26320*/  HMMA.16816.F32 R36, R28, R26, R36 ;  /* 0x0000001a1c24723c */ /* 0x000ff60000001824 */
[----:B------:R-:W-:Y:S04]  /*26330*/  STL.64 [R1+0x390], R32 ;  /* 0x0003902001007387 */ /* 0x000fe80000100a00 */
[----:B------:R0:W-:Y:S04]  /*26340*/  STL.64 [R1+0x398], R34 ;  /* 0x0003982201007387 */ /* 0x0001e80000100a00 */
[----:B0-----:R-:W2:Y:S04]  /*26350*/  LDL.LU.64 R34, [R1+0x15a8] ;  /* 0x0015a80001227983 */ /* 0x001ea80000300a00 */
[----:B------:R-:W2:Y:S04]  /*26360*/  LDL.LU.64 R32, [R1+0x15a0] ;  /* 0x0015a00001207983 */ /* 0x000ea80000300a00 */
[----:B------:R-:W-:Y:S04]  /*26370*/  STL.64 [R1+0x380], R36 ;  /* 0x0003802401007387 */ /* 0x000fe80000100a00 */
[----:B------:R0:W-:Y:S04]  /*26380*/  STL.64 [R1+0x388], R38 ;  /* 0x0003882601007387 */ /* 0x0001e80000100a00 */
[----:B0-----:R-:W4:Y:S04]  /*26390*/  LDL.LU.64 R38, [R1+0x1598] ;  /* 0x0015980001267983 */ /* 0x001f280000300a00 */
[----:B------:R-:W4:Y:S01]  /*263a0*/  LDL.LU.64 R36, [R1+0x1590] ;  /* 0x0015900001247983 */ /* 0x000f220000300a00 */
[----:B---3--:R-:W-:-:S02]  /*263b0*/  IMAD R40, R40, 0x100, R20 ;  /* 0x0000010028287824 */ /* 0x008fc400078e0214 */
[----:B------:R-:W-:Y:S02]  /*263c0*/  IMAD R41, R41, 0x100, R21 ;  /* 0x0000010029297824 */ /* 0x000fe400078e0215 */
[----:B------:R-:W-:Y:S02]  /*263d0*/  IMAD R42, R42, 0x100, R22 ;  /* 0x000001002a2a7824 */ /* 0x000fe400078e0216 */
[----:B------:R-:W-:Y:S01]  /*263e0*/  IMAD R43, R43, 0x100, R23 ;  /* 0x000001002b2b7824 */ /* 0x000fe200078e0217 */
[----:B------:R-:W-:Y:S04]  /*263f0*/  STL.64 [R1+0x1558], R26 ;  /* 0x0015581a01007387 */ /* 0x000fe80000100a00 */
[----:B------:R-:W-:Y:S01]  /*26400*/  STL.64 [R1+0x1550], R24 ;  /* 0x0015501801007387 */ /* 0x000fe20000100a00 */
[----:B--2---:R-:W-:Y:S01]  /*26410*/  HMMA.16816.F32 R16, R28, R32, R16 ;  /* 0x000000201c10723c */ /* 0x004fe20000001810 */
[----:B------:R-:W-:-:S02]  /*26420*/  F2FP.F16.E5M2.UNPACK_B R28, R40 ;  /* 0x00000028ff1c723e */ /* 0x000fc400020004ff */
[----:B------:R-:W-:Y:S02]  /*26430*/  F2FP.F16.E5M2.UNPACK_B R29, R41 ;  /* 0x00000029ff1d723e */ /* 0x000fe400020004ff */
[----:B------:R-:W-:Y:S02]  /*26440*/  F2FP.F16.E5M2.UNPACK_B R30, R42 ;  /* 0x0000002aff1e723e */ /* 0x000fe400020004ff */
[----:B------:R-:W-:-:S07]  /*26450*/  F2FP.F16.E5M2.UNPACK_B R31, R43 ;  /* 0x0000002bff1f723e */ /* 0x000fce00020004ff */
[C---:B----4-:R-:W-:Y:S05]  /*26460*/  HMMA.16816.F32 R12, R28.reuse, R36, R12 ;  /* 0x000000241c0c723c */ /* 0x050fea000000180c */
        /* <DEDUP_REMOVED lines=10> */
[----:B------:R0:W-:Y:S02]  /*26510*/  STL.64 [R1+0x368], R14 ;  /* 0x0003680e01007387 */ /* 0x0001e40000100a00 */
[C---:B0-----:R-:W-:Y:S02]  /*26520*/  HMMA.16816.F32 R12, R28.reuse, R6, R44 ;  /* 0x000000061c0c723c */ /* 0x041fe4000000182c */
        /* <DEDUP_REMOVED lines=52> */
[C---:B---3--:R-:W-:Y:S08]  /*26870*/  HMMA.16816.F32 R12, R28.reuse, R10, R12 ;  /* 0x0000000a1c0c723c */ /* 0x048ff0000000180c */
[----:B----4-:R-:W-:-:S15]  /*26880*/  HMMA.16816.F32 R36, R28, R8, R36 ;  /* 0x000000081c24723c */ /* 0x010fde0000001824 */
        /* <DEDUP_REMOVED lines=21> */
[----:B------:R-:W-:-:S15]  /*269e0*/  HMMA.16816.F32 R44, R28, R14, R44 ;  /* 0x0000000e1c2c723c */ /* 0x000fde000000182c */
[----:B------:R-:W-:-:S04]  /*269f0*/  NOP ;  /* 0x0000000000007918 */ /* 0x000fc80000000000 */
[----:B------:R0:W-:Y:S04]  /*26a00*/  STL.64 [R1+0x2f0], R44 ;  /* 0x0002f02c01007387 */ /* 0x0001e80000100a00 */
[----:B------:R1:W-:Y:S04]  /*26a10*/  STL.64 [R1+0x2f8], R46 ;  /* 0x0002f82e01007387 */ /* 0x0003e80000100a00 */
[----:B0-----:R-:W4:Y:S04]  /*26a20*/  LDL.LU R44, [R1+0x200] ;  /* 0x00020000012c7983 */ /* 0x001f280000300800 */
[----:B------:R-:W4:Y:S04]  /*26a30*/  LDL.LU R45, [R1+0x204] ;  /* 0x00020400012d7983 */ /* 0x000f280000300800 */
[----:B-1----:R-:W4:Y:S04]  /*26a40*/  LDL.LU R46, [R1+0x208] ;  /* 0x00020800012e7983 */ /* 0x002f280000300800 */
[----:B------:R-:W4:Y:S04]  /*26a50*/  LDL.LU R47, [R1+0x20c] ;  /* 0x00020c00012f7983 */ /* 0x000f280000300800 */
        /* <DEDUP_REMOVED lines=33> */
[----:B------:R0:W-:Y:S02]  /*26c70*/  STL.64 [R1+0x298], R6 ;  /* 0x0002980601007387 */ /* 0x0001e40000100a00 */
[----:B0-----:R-:W-:Y:S01]  /*26c80*/  HMMA.16816.F32 R4, R28, R32, R48 ;  /* 0x000000201c04723c */ /* 0x001fe20000001830 */
[----:B------:R-:W-:-:S02]  /*26c90*/  IMAD R40, R58, 0x100, R59 ;  /* 0x000001003a287824 */ /* 0x000fc400078e023b */
[----:B------:R-:W-:Y:S01]  /*26ca0*/  IMAD R41, R56, 0x100, R57 ;  /* 0x0000010038297824 */ /* 0x000fe200078e0239 */
[----:B------:R-:W2:Y:S02]  /*26cb0*/  LDL.LU R58, [R1+0x9d0] ;  /* 0x0009d000013a7983 */ /* 0x000ea40000300800 */
[----:B------:R-:W-:Y:S02]  /*26cc0*/  F2FP.F16.E5M2.UNPACK_B R28, R40 ;  /* 0x00000028ff1c723e */ /* 0x000fe400020004ff */
[----:B------:R-:W-:-:S11]  /*26cd0*/  F2FP.F16.E5M2.UNPACK_B R29, R41 ;  /* 0x00000029ff1d723e */ /* 0x000fd600020004ff */
[----:B------:R-:W-:Y:S04]  /*26ce0*/  STL.64 [R1+0x210], R4 ;  /* 0x0002100401007387 */ /* 0x000fe80000100a00 */
[----:B------:R4:W-:Y:S04]  /*26cf0*/  STL.64 [R1+0x218], R6 ;  /* 0x0002180601007387 */ /* 0x0009e80000100a00 */
[----:B------:R-:W3:Y:S04]  /*26d00*/  LDL.LU R40, [R1] ;  /* 0x0000000001287983 */ /* 0x000ee80000300800 */
[----:B------:R-:W3:Y:S01]  /*26d10*/  LDL.LU R41, [R1+0x4] ;  /* 0x0000040001297983 */ /* 0x000ee20000300800 */
[----:B------:R-:W-:-:S02]  /*26d20*/  IMAD R42, R54, 0x100, R55 ;  /* 0x00000100362a7824 */ /* 0x000fc400078e0237 */
[----:B------:R-:W-:-:S03]  /*26d30*/  IMAD R43, R52, 0x100, R53 ;  /* 0x00000100342b7824 */ /* 0x000fc600078e0235 */
[----:B------:R-:W-:Y:S02]  /*26d40*/  F2FP.F16.E5M2.UNPACK_B R30, R42 ;  /* 0x0000002aff1e723e */ /* 0x000fe400020004ff */
[----:B------:R-:W-:-:S07]  /*26d50*/  F2FP.F16.E5M2.UNPACK_B R31, R43 ;  /* 0x0000002bff1f723e */ /* 0x000fce00020004ff */
[C---:B----4-:R-:W-:Y:S01]  /*26d60*/  HMMA.16816.F32 R4, R28.reuse, R36, R44 ;  /* 0x000000241c04723c */ /* 0x050fe2000000182c */
[----:B------:R-:W-:Y:S02]  /*26d70*/  IMAD.MOV.U32 R42, RZ, RZ, R0 ;  /* 0x000000ffff2a7224 */ /* 0x000fe400078e0000 */
[----:B------:R-:W-:Y:S01]  /*26d80*/  IMAD.MOV.U32 R43, RZ, RZ, R61 ;  /* 0x000000ffff2b7224 */ /* 0x000fe200078e003d */
[----:B------:R-:W4:Y:S04]  /*26d90*/  LDL.LU R0, [R1+0x153c] ;  /* 0x00153c0001007983 */ /* 0x000f280000300800 */
[----:B------:R-:W2:Y:S04]  /*26da0*/  LDL.LU R61, [R1+0x1538] ;  /* 0x00153800013d7983 */ /* 0x000ea80000300800 */
[----:B------:R-:W-:Y:S04]  /*26db0*/  STL.64 [R1+0x14c0], R42 ;  /* 0x0014c02a01007387 */ /* 0x000fe80000100a00 */
[----:B---3--:R-:W-:Y:S04]  /*26dc0*/  STL.64 [R1+0x14b8], R40 ;  /* 0x0014b82801007387 */ /* 0x008fe80000100a00 */
[----:B------:R-:W-:Y:S04]  /*26dd0*/  STL.64 [R1+0x14e8], R38 ;  /* 0x0014e82601007387 */ /* 0x000fe80000100a00 */
[----:B------:R-:W3:Y:S04]  /*26de0*/  LDL.LU R20, [R1+0xb0] ;  /* 0x0000b00001147983 */ /* 0x000ee80000300800 */
[----:B------:R-:W-:Y:S04]  /*26df0*/  STL.64 [R1+0x200], R4 ;  /* 0x0002000401007387 */ /* 0x000fe80000100a00 */
[----:B------:R-:W-:Y:S04]  /*26e00*/  STL.64 [R1+0x208], R6 ;  /* 0x0002080601007387 */ /* 0x000fe80000100a00 */
[----:B------:R-:W3:Y:S04]  /*26e10*/  LDL.LU R21, [R1+0xb4] ;  /* 0x0000b40001157983 */ /* 0x000ee80000300800 */
[----:B------:R-:W2:Y:S04]  /*26e20*/  LDL.LU R22, [R1+0xb8] ;  /* 0x0000b80001167983 */ /* 0x000ea80000300800 */
[----:B------:R-:W2:Y:S04]  /*26e30*/  LDL.LU R23, [R1+0xbc] ;  /* 0x0000bc0001177983 */ /* 0x000ea80000300800 */
[----:B--2---:R-:W-:Y:S04]  /*26e40*/  STL.64 [R1+0x1510], R22 ;  /* 0x0015101601007387 */ /* 0x004fe80000100a00 */
[----:B---3--:R0:W-:Y:S04]  /*26e50*/  STL.64 [R1+0x1508], R20 ;  /* 0x0015081401007387 */ /* 0x0081e80000100a00 */
[----:B------:R-:W2:Y:S04]  /*26e60*/  LDL.LU R16, [R1+0xf0] ;  /* 0x0000f00001107983 */ /* 0x000ea80000300800 */
[----:B------:R-:W2:Y:S04]  /*26e70*/  LDL.LU R17, [R1+0xf4] ;  /* 0x0000f40001117983 */ /* 0x000ea80000300800 */
[----:B------:R-:W3:Y:S04]  /*26e80*/  LDL.LU R18, [R1+0xf8] ;  /* 0x0000f80001127983 */ /* 0x000ee80000300800 */
[----:B------:R-:W3:Y:S04]  /*26e90*/  LDL.LU R19, [R1+0xfc] ;  /* 0x0000fc0001137983 */ /* 0x000ee80000300800 */
[----:B---3--:R-:W-:Y:S04]  /*26ea0*/  STL.64 [R1+0x1530], R18 ;  /* 0x0015301201007387 */ /* 0x008fe80000100a00 */
[----:B--2---:R1:W-:Y:S04]  /*26eb0*/  STL.64 [R1+0x1528], R16 ;  /* 0x0015281001007387 */ /* 0x0043e80000100a00 */
[----:B------:R-:W2:Y:S04]  /*26ec0*/  LDL.LU R8, [R1+0x170] ;  /* 0x0001700001087983 */ /* 0x000ea80000300800 */
[----:B------:R-:W2:Y:S04]  /*26ed0*/  LDL.LU R9, [R1+0x174] ;  /* 0x0001740001097983 */ /* 0x000ea80000300800 */
[----:B------:R-:W2:Y:S04]  /*26ee0*/  LDL.LU R10, [R1+0x178] ;  /* 0x00017800010a7983 */ /* 0x000ea80000300800 */
[----:B------:R-:W2:Y:S04]  /*26ef0*/  LDL.LU R11, [R1+0x17c] ;  /* 0x00017c00010b7983 */ /* 0x000ea80000300800 */
[----:B0-----:R-:W3:Y:S04]  /*26f00*/  LDL.LU R20, [R1+0x190] ;  /* 0x0001900001147983 */ /* 0x001ee80000300800 */
[----:B------:R-:W3:Y:S04]  /*26f10*/  LDL.LU R21, [R1+0x194] ;  /* 0x0001940001157983 */ /* 0x000ee80000300800 */
[----:B------:R-:W3:Y:S04]  /*26f20*/  LDL.LU R22, [R1+0x198] ;  /* 0x0001980001167983 */ /* 0x000ee80000300800 */
[----:B------:R-:W3:Y:S04]  /*26f30*/  LDL.LU R23, [R1+0x19c] ;  /* 0x00019c0001177983 */ /* 0x000ee80000300800 */
[----:B------:R-:W2:Y:S04]  /*26f40*/  LDL.LU R4, [R1+0x1b0] ;  /* 0x0001b00001047983 */ /* 0x000ea80000300800 */
[----:B------:R-:W2:Y:S04]  /*26f50*/  LDL.LU R5, [R1+0x1b4] ;  /* 0x0001b40001057983 */ /* 0x000ea80000300800 */
[----:B------:R-:W2:Y:S04]  /*26f60*/  LDL.LU R6, [R1+0x1b8] ;  /* 0x0001b80001067983 */ /* 0x000ea80000300800 */
[----:B------:R-:W2:Y:S04]  /*26f70*/  LDL.LU R7, [R1+0x1bc] ;  /* 0x0001bc0001077983 */ /* 0x000ea80000300800 */
[----:B-1----:R-:W3:Y:S04]  /*26f80*/  LDL.LU R16, [R1+0x1e0] ;  /* 0x0001e00001107983 */ /* 0x002ee80000300800 */
[----:B------:R-:W3:Y:S04]  /*26f90*/  LDL.LU R17, [R1+0x1e4] ;  /* 0x0001e40001117983 */ /* 0x000ee80000300800 */
[----:B------:R-:W3:Y:S04]  /*26fa0*/  LDL.LU R18, [R1+0x1e8] ;  /* 0x0001e80001127983 */ /* 0x000ee80000300800 */
[----:B------:R-:W3:Y:S04]  /*26fb0*/  LDL.LU R19, [R1+0x1ec] ;  /* 0x0001ec0001137983 */ /* 0x000ee80000300800 */
        /* <DEDUP_REMOVED lines=31> */
[----:B---3--:R-:W-:-:S15]  /*271b0*/  HMMA.16816.F32 R16, R28, R34, R16 ;  /* 0x000000221c10723c */ /* 0x008fde0000001810 */
        /* <DEDUP_REMOVED lines=8> */
[----:B------:R-:W2:Y:S02]  /*27240*/  LDL.LU.64 R4, [R1+0x1518] ;  /* 0x0015180001047983 */ /* 0x000ea40000300a00 */
[C---:B--2---:R-:W-:Y:S08]  /*27250*/  HMMA.16816.F32 R20, R28.reuse, R4, R20 ;  /* 0x000000041c14723c */ /* 0x044ff00000001814 */
[----:B---3--:R-:W-:Y:S11]  /*27260*/  HMMA.16816.F32 R4, R28, R6, R8 ;  /* 0x000000061c04723c */ /* 0x008ff60000001808 */
[----:B------:R-:W-:Y:S04]  /*27270*/  STL.64 [R1+0x190], R20 ;  /* 0x0001901401007387 */ /* 0x000fe80000100a00 */
[----:B------:R0:W-:Y:S04]  /*27280*/  STL.64 [R1+0x198], R22 ;  /* 0x0001981601007387 */ /* 0x0001e80000100a00 */
[----:B0-----:R-:W2:Y:S04]  /*27290*/  LDL.LU.64 R22, [R1+0x1510] ;  /* 0x0015100001167983 */ /* 0x001ea80000300a00 */
[----:B------:R-:W2:Y:S04]  /*272a0*/  LDL.LU.64 R20, [R1+0x1508] ;  /* 0x0015080001147983 */ /* 0x000ea80000300a00 */
[----:B------:R-:W3:Y:S04]  /*272b0*/  LDL.LU.64 R10, [R1+0x1500] ;  /* 0x00150000010a7983 */ /* 0x000ee80000300a00 */
[----:B------:R-:W4:Y:S04]  /*272c0*/  LDL.LU.64 R8, [R1+0x14f8] ;  /* 0x0014f80001087983 */ /* 0x000f280000300a00 */
[----:B------:R0:W-:Y:S04]  /*272d0*/  STL.64 [R1+0x170], R4 ;  /* 0x0001700401007387 */ /* 0x0001e80000100a00 */
[----:B------:R1:W-:Y:S04]  /*272e0*/  STL.64 [R1+0x178], R6 ;  /* 0x0001780601007387 */ /* 0x0003e80000100a00 */
[----:B0-----:R-:W2:Y:S04]  /*272f0*/  LDL.LU R4, [R1+0x40] ;  /* 0x0000400001047983 */ /* 0x001ea80000300800 */
[----:B------:R-:W2:Y:S04]  /*27300*/  LDL.LU R5, [R1+0x44] ;  /* 0x0000440001057983 */ /* 0x000ea80000300800 */
[----:B-1----:R-:W2:Y:S01]  /*27310*/  LDL.LU R6, [R1+0x48] ;  /* 0x0000480001067983 */ /* 0x002ea20000300800 */
[----:B------:R-:W-:-:S03]  /*27320*/  IMAD.MOV.U32 R7, RZ, RZ, R60 ;  /* 0x000000ffff077224 */ /* 0x000fc600078e003c */
[----:B------:R-:W2:Y:S01]  /*27330*/  LDL.LU R60, [R1+0x14f0] ;  /* 0x0014f000013c7983 */ /* 0x000ea20000300800 */
[C---:B----4-:R-:W-:Y:S08]  /*27340*/  HMMA.16816.F32 R36, R28.reuse, R8, R36 ;  /* 0x000000081c24723c */ /* 0x050ff00000001824 */
[----:B---3--:R-:W-:Y:S11]  /*27350*/  HMMA.16816.F32 R8, R28, R10, R12 ;  /* 0x0000000a1c08723c */ /* 0x008ff6000000180c */
[----:B------:R-:W-:Y:S04]  /*27360*/  STL.64 [R1+0x150], R36 ;  /* 0x0001502401007387 */ /* 0x000fe80000100a00 */
[----:B------:R0:W-:Y:S04]  /*27370*/  STL.64 [R1+0x158], R38 ;  /* 0x0001582601007387 */ /* 0x0001e80000100a00 */
[----:B0-----:R-:W3:Y:S04]  /*27380*/  LDL.LU.64 R38, [R1+0x14e8] ;  /* 0x0014e80001267983 */ /* 0x001ee80000300a00 */
[----:B------:R-:W4:Y:S04]  /*27390*/  LDL.LU.64 R14, [R1+0x14e0] ;  /* 0x0014e000010e7983 */ /* 0x000f280000300a00 */
[----:B------:R-:W2:Y:S04]  /*273a0*/  LDL.LU.64 R12, [R1+0x14d8] ;  /* 0x0014d800010c7983 */ /* 0x000ea80000300a00 */
[----:B------:R0:W-:Y:S04]  /*273b0*/  STL.64 [R1+0x130], R8 ;  /* 0x0001300801007387 */ /* 0x0001e80000100a00 */
[----:B------:R1:W-:Y:S01]  /*273c0*/  STL.64 [R1+0x138], R10 ;  /* 0x0001380a01007387 */ /* 0x0003e20000100a00 */
[----:B0-----:R-:W-:-:S02]  /*273d0*/  IMAD.MOV.U32 R9, RZ, RZ, R61 ;  /* 0x000000ffff097224 */ /* 0x001fc400078e003d */
[----:B-1----:R-:W-:Y:S01]  /*273e0*/  IMAD.MOV.U32 R11, RZ, RZ, R0 ;  /* 0x000000ffff0b7224 */ /* 0x002fe200078e0000 */
[C---:B--2---:R-:W-:Y:S01]  /*273f0*/  HMMA.16816.F32 R40, R28.reuse, R12, R40 ;  /* 0x0000000c1c28723c */ /* 0x044fe20000001828 */
[----:B---3--:R-:W-:Y:S02]  /*27400*/  IMAD.MOV.U32 R8, RZ, RZ, R39 ;  /* 0x000000ffff087224 */ /* 0x008fe400078e0027 */
[----:B------:R-:W-:Y:S01]  /*27410*/  IMAD.MOV.U32 R10, RZ, RZ, R38 ;  /* 0x000000ffff0a7224 */ /* 0x000fe200078e0026 */
[----:B------:R-:W2:Y:S04]  /*27420*/  LDL.LU R39, [R1+0x14d4] ;  /* 0x0014d40001277983 */ /* 0x000ea80000300800 */
[----:B------:R-:W3:Y:S04]  /*27430*/  LDL.LU R61, [R1+0x14d0] ;  /* 0x0014d000013d7983 */ /* 0x000ee80000300800 */
[----:B------:R-:W2:Y:S04]  /*27440*/  LDL.LU R38, [R1+0x14cc] ;  /* 0x0014cc0001267983 */ /* 0x000ea80000300800 */
[----:B------:R-:W2:Y:S01]  /*27450*/  LDL.LU R0, [R1+0x14c8] ;  /* 0x0014c80001007983 */ /* 0x000ea20000300800 */
[----:B----4-:R-:W-:Y:S03]  /*27460*/  HMMA.16816.F32 R12, R28, R14, R16 ;  /* 0x0000000e1c0c723c */ /* 0x010fe60000001810 */
[----:B------:R-:W-:Y:S04]  /*27470*/  STL.64 [R1+0x110], R40 ;  /* 0x0001102801007387 */ /* 0x000fe80000100a00 */
[----:B------:R0:W-:Y:S04]  /*27480*/  STL.64 [R1+0x118], R42 ;  /* 0x0001182a01007387 */ /* 0x0001e80000100a00 */
[----:B0-----:R-:W4:Y:S04]  /*27490*/  LDL.LU.64 R42, [R1+0x14c0] ;  /* 0x0014c000012a7983 */ /* 0x001f280000300a00 */
[----:B------:R-:W4:Y:S04]  /*274a0*/  LDL.LU.64 R40, [R1+0x14b8] ;  /* 0x0014b80001287983 */ /* 0x000f280000300a00 */
[----:B------:R-:W2:Y:S04]  /*274b0*/  LDL.LU.64 R18, [R1+0x14b0] ;  /* 0x0014b00001127983 */ /* 0x000ea80000300a00 */
[----:B------:R-:W2:Y:S04]  /*274c0*/  LDL.LU.64 R16, [R1+0x14a8] ;  /* 0x0014a80001107983 */ /* 0x000ea80000300a00 */
[----:B------:R0:W-:Y:S04]  /*274d0*/  STL.64 [R1+0xf0], R12 ;  /* 0x0000f00c01007387 */ /* 0x0001e80000100a00 */
[----:B------:R1:W-:Y:S04]  /*274e0*/  STL.64 [R1+0xf8], R14 ;  /* 0x0000f80e01007387 */ /* 0x0003e80000100a00 */
[----:B0-----:R-:W3:Y:S04]  /*274f0*/  LDL.LU R12, [R1+0x70] ;  /* 0x00007000010c7983 */ /* 0x001ee80000300800 */
[----:B------:R-:W3:Y:S04]  /*27500*/  LDL.LU R13, [R1+0x74] ;  /* 0x00007400010d7983 */ /* 0x000ee80000300800 */
[----:B-1----:R-:W3:Y:S01]  /*27510*/  LDL.LU R14, [R1+0x78] ;  /* 0x00007800010e7983 */ /* 0x002ee20000300800 */
[----:B------:R-:W-:-:S03]  /*27520*/  IMAD.MOV.U32 R15, RZ, RZ, R60 ;  /* 0x000000ffff0f7224 */ /* 0x000fc600078e003c */
[----:B------:R1:W5:Y:S01]  /*27530*/  LDL.LU R60, [R1+0x14a0] ;  /* 0x0014a000013c7983 */ /* 0x0003620000300800 */
[C---:B--2---:R-:W-:Y:S08]  /*27540*/  HMMA.16816.F32 R24, R28.reuse, R16, R24 ;  /* 0x000000101c18723c */ /* 0x044ff00000001818 */
[----:B------:R-:W-:Y:S11]  /*27550*/  HMMA.16816.F32 R16, R28, R18, R20 ;  /* 0x000000121c10723c */ /* 0x000ff60000001814 */
[----:B------:R-:W-:Y:S04]  /*27560*/  STL.64 [R1+0xd0], R24 ;  /* 0x0000d01801007387 */ /* 0x000fe80000100a00 */
[----:B------:R0:W-:Y:S04]  /*27570*/  STL.64 [R1+0xd8], R26 ;  /* 0x0000d81a01007387 */ /* 0x0001e80000100a00 */
[----:B0-----:R-:W2:Y:S04]  /*27580*/  LDL.LU.64 R26, [R1+0x1498] ;  /* 0x00149800011a7983 */ /* 0x001ea80000300a00 */
[----:B------:R-:W2:Y:S04]  /*27590*/  LDL.LU.64 R24, [R1+0x1490] ;  /* 0x0014900001187983 */ /* 0x000ea80000300a00 */
[----:B------:R-:W2:Y:S04]  /*275a0*/  LDL.LU.64 R22, [R1+0x1488] ;  /* 0x0014880001167983 */ /* 0x000ea80000300a00 */
[----:B------:R-:W2:Y:S04]  /*275b0*/  LDL.LU.64 R20, [R1+0x1480] ;  /* 0x0014800001147983 */ /* 0x000ea80000300a00 */
[----:B------:R0:W-:Y:S04]  /*275c0*/  STL.64 [R1+0xb0], R16 ;  /* 0x0000b01001007387 */ /* 0x0001e80000100a00 */
[----:B------:R3:W-:Y:S01]  /*275d0*/  STL.64 [R1+0xb8], R18 ;  /* 0x0000b81201007387 */ /* 0x0007e20000100a00 */
[----:B0-----:R-:W-:-:S02]  /*275e0*/  IMAD.MOV.U32 R16, RZ, RZ, R0 ;  /* 0x000000ffff107224 */ /* 0x001fc400078e0000 */
[----:B------:R-:W-:Y:S02]  /*275f0*/  IMAD.MOV.U32 R17, RZ, RZ, R38 ;  /* 0x000000ffff117224 */ /* 0x000fe400078e0026 */
[----:B---3--:R-:W-:Y:S02]  /*27600*/  IMAD.MOV.U32 R18, RZ, RZ, R61 ;  /* 0x000000ffff127224 */ /* 0x008fe400078e003d */
[----:B------:R-:W-:Y:S01]  /*27610*/  IMAD.MOV.U32 R19, RZ, RZ, R39 ;  /* 0x000000ffff137224 */ /* 0x000fe200078e0027 */
[----:B------:R1:W5:Y:S04]  /*27620*/  LDL.LU R0, [R1+0x147c] ;  /* 0x00147c0001007983 */ /* 0x0003680000300800 */
[----:B------:R-:W3:Y:S04]  /*27630*/  LDL.LU R38, [R1+0x1478] ;  /* 0x0014780001267983 */ /* 0x000ee80000300800 */
[----:B------:R-:W3:Y:S01]  /*27640*/  LDL.LU R61, [R1+0x1474] ;  /* 0x00147400013d7983 */ /* 0x000ee20000300800 */
[----:B------:R-:W-:Y:S01]  /*27650*/  VIADD R58, R58, 0x1 ;  /* 0x000000013a3a7836 */ /* 0x000fe20000000000 */
[----:B------:R-:W-:-:S02]  /*27660*/  IADD3 R57, P2, PT, R57, UR39, RZ ;  /* 0x0000002739397c10 */ /* 0x000fc4000ff5e0ff */
[----:B------:R-:W-:Y:S02]  /*27670*/  IADD3 R56, P3, PT, R56, UR39, RZ ;  /* 0x0000002738387c10 */ /* 0x000fe4000ff7e0ff */
[----:B------:R-:W-:Y:S02]  /*27680*/  IADD3 R55, P4, PT, R55, UR39, RZ ;  /* 0x0000002737377c10 */ /* 0x000fe4000ff9e0ff */
[----:B------:R-:W-:Y:S02]  /*27690*/  IADD3 R54, P5, PT, R54, UR39, RZ ;  /* 0x0000002736367c10 */ /* 0x000fe4000ffbe0ff */
[----:B------:R-:W-:Y:S02]  /*276a0*/  IADD3 R53, P6, PT, R53, UR39, RZ ;  /* 0x0000002735357c10 */ /* 0x000fe4000ffde0ff */
[----:B------:R-:W-:Y:S02]  /*276b0*/  IADD3 R52, P1, PT, R52, UR39, RZ ;  /* 0x0000002734347c10 */ /* 0x000fe4000ff3e0ff */
[----:B------:R-:W-:-:S02]  /*276c0*/  IADD3.X R51, PT, PT, R51, UR72, RZ, P2, !PT ;  /* 0x0000004833337c10 */ /* 0x000fc400097fe4ff */
[----:B------:R-:W-:Y:S02]  /*276d0*/  IADD3 R50, P2, PT, R50, UR39, RZ ;  /* 0x0000002732327c10 */ /* 0x000fe4000ff5e0ff */
[----:B------:R-:W-:Y:S02]  /*276e0*/  IADD3.X R49, PT, PT, R49, UR72, RZ, P3, !PT ;  /* 0x0000004831317c10 */ /* 0x000fe40009ffe4ff */
[----:B------:R-:W-:Y:S02]  /*276f0*/  IADD3 R48, P3, PT, R48, UR39, RZ ;  /* 0x0000002730307c10 */ /* 0x000fe4000ff7e0ff */
[----:B------:R-:W-:Y:S02]  /*27700*/  IADD3.X R47, PT, PT, R47, UR72, RZ, P4, !PT ;  /* 0x000000482f2f7c10 */ /* 0x000fe4000a7fe4ff */
[----:B------:R-:W-:Y:S02]  /*27710*/  IADD3 R46, P4, PT, R46, UR39, RZ ;  /* 0x000000272e2e7c10 */ /* 0x000fe4000ff9e0ff */
[----:B------:R-:W-:-:S02]  /*27720*/  IADD3.X R45, PT, PT, R45, UR72, RZ, P5, !PT ;  /* 0x000000482d2d7c10 */ /* 0x000fc4000affe4ff */
[----:B------:R-:W-:Y:S02]  /*27730*/  IADD3 R44, P5, PT, R44, UR39, RZ ;  /* 0x000000272c2c7c10 */ /* 0x000fe4000ffbe0ff */
[----:B------:R-:W-:Y:S01]  /*27740*/  ISETP.NE.U32.AND P0, PT, R58, UR7, PT ;  /* 0x000000073a007c0c */ /* 0x000fe2000bf05070 */
[----:B--2---:R-:W-:-:S15]  /*27750*/  HMMA.16816.F32 R16, R28, R20, R16 ;  /* 0x000000141c10723c */ /* 0x004fde0000001810 */
[----:B------:R-:W-:-:S04]  /*27760*/  NOP ;  /* 0x0000000000007918 */ /* 0x000fc80000000000 */
[----:B------:R-:W-:Y:S04]  /*27770*/  STL.64 [R1+0x90], R16 ;  /* 0x0000901001007387 */ /* 0x000fe80000100a00 */
[----:B------:R0:W-:Y:S02]  /*27780*/  STL.64 [R1+0x98], R18 ;  /* 0x0000981201007387 */ /* 0x0001e40000100a00 */
[C---:B0-----:R-:W-:Y:S08]  /*27790*/  HMMA.16816.F32 R16, R28.reuse, R22, R12 ;  /* 0x000000161c10723c */ /* 0x041ff0000000180c */
[C---:B------:R-:W-:Y:S08]  /*277a0*/  HMMA.16816.F32 R12, R28.reuse, R24, R8 ;  /* 0x000000181c0c723c */ /* 0x040ff00000001808 */
[C---:B------:R-:W-:Y:S08]  /*277b0*/  HMMA.16816.F32 R8, R28.reuse, R26, R4 ;  /* 0x0000001a1c08723c */ /* 0x040ff00000001804 */
[----:B----4-:R-:W-:Y:S01]  /*277c0*/  HMMA.16816.F32 R4, R28, R32, R40 ;  /* 0x000000201c04723c */ /* 0x010fe20000001828 */
[----:B------:R-:W-:Y:S04]  /*277d0*/  STL.64 [R1+0x70], R16 ;  /* 0x0000701001007387 */ /* 0x000fe80000100a00 */
[----:B------:R-:W-:Y:S04]  /*277e0*/  STL.64 [R1+0x78], R18 ;  /* 0x0000781201007387 */ /* 0x000fe80000100a00 */
[----:B------:R-:W-:Y:S04]  /*277f0*/  STL.64 [R1+0x50], R12 ;  /* 0x0000500c01007387 */ /* 0x000fe80000100a00 */
[----:B------:R-:W-:Y:S04]  /*27800*/  STL.64 [R1+0x58], R14 ;  /* 0x0000580e01007387 */ /* 0x000fe80000100a00 */
[----:B------:R0:W-:Y:S04]  /*27810*/  STL.64 [R1+0x40], R8 ;  /* 0x0000400801007387 */ /* 0x0001e80000100a00 */
[----:B------:R-:W-:Y:S04]  /*27820*/  STL.64 [R1+0x48], R10 ;  /* 0x0000480a01007387 */ /* 0x000fe80000100a00 */
[----:B------:R-:W-:Y:S04]  /*27830*/  STL [R1+0x9d0], R58 ;  /* 0x0009d03a01007387 */ /* 0x000fe80000100800 */
[----:B------:R-:W-:Y:S04]  /*27840*/  STL.64 [R1], R4 ;  /* 0x0000000401007387 */ /* 0x000fe80000100a00 */
[----:B------:R2:W-:Y:S04]  /*27850*/  STL.64 [R1+0x8], R6 ;  /* 0x0000080601007387 */ /* 0x0005e80000100a00 */
[----:B------:R4:W-:Y:S04]  /*27860*/  STL [R1+0x98c], R57 ;  /* 0x00098c3901007387 */ /* 0x0009e80000100800 */
        /* <DEDUP_REMOVED lines=10> */
[----:B0-----:R-:W3:Y:S04]  /*27910*/  LDL.LU R9, [R1+0xdf8] ;  /* 0x000df80001097983 */ /* 0x001ee80000300800 */
[----:B------:R0:W-:Y:S04]  /*27920*/  STL [R1+0xddc], R46 ;  /* 0x000ddc2e01007387 */ /* 0x0001e80000100800 */
[----:B--2---:R-:W2:Y:S04]  /*27930*/  LDL.LU R6, [R1+0xdcc] ;  /* 0x000dcc0001067983 */ /* 0x004ea80000300800 */
[----:B------:R0:W-:Y:S04]  /*27940*/  STL [R1+0x970], R45 ;  /* 0x0009702d01007387 */ /* 0x0001e80000100800 */
[----:B------:R-:W2:Y:S04]  /*27950*/  LDL.LU R7, [R1+0xdf0] ;  /* 0x000df00001077983 */ /* 0x000ea80000300800 */
[----:B------:R0:W-:Y:S04]  /*27960*/  STL [R1+0xdd4], R44 ;  /* 0x000dd42c01007387 */ /* 0x0001e80000100800 */
        /* <DEDUP_REMOVED lines=23> */
[----:B-1----:R-:W4:Y:S04]  /*27ae0*/  LDL.LU R48, [R1+0xd90] ;  /* 0x000d900001307983 */ /* 0x002f280000300800 */
[----:B------:R-:W4:Y:S04]  /*27af0*/  LDL.LU R47, [R1+0xd64] ;  /* 0x000d6400012f7983 */ /* 0x000f280000300800 */
[----:B0-----:R-:W4:Y:S04]  /*27b00*/  LDL.LU R46, [R1+0xd88] ;  /* 0x000d8800012e7983 */ /* 0x001f280000300800 */
[----:B------:R-:W4:Y:S04]  /*27b10*/  LDL.LU R45, [R1+0xd5c] ;  /* 0x000d5c00012d7983 */ /* 0x000f280000300800 */
[----:B------:R-:W4:Y:S01]  /*27b20*/  LDL.LU R44, [R1+0xd80] ;  /* 0x000d8000012c7983 */ /* 0x000f220000300800 */
[----:B---3--:R-:W-:-:S02]  /*27b30*/  IADD3.X R9, PT, PT, R9, UR72, RZ, P6, !PT ;  /* 0x0000004809097c10 */ /* 0x008fc4000b7fe4ff */
[----:B--2---:R-:W-:Y:S02]  /*27b40*/  IADD3 R6, P6, PT, R6, UR39, RZ ;  /* 0x0000002706067c10 */ /* 0x004fe4000ffde0ff */
[----:B------:R-:W-:Y:S02]  /*27b50*/  IADD3.X R7, PT, PT, R7, UR72, RZ, P1, !PT ;  /* 0x0000004807077c10 */ /* 0x000fe40008ffe4ff */
[----:B------:R-:W-:Y:S02]  /*27b60*/  IADD3 R4, P1, PT, R4, UR39, RZ ;  /* 0x0000002704047c10 */ /* 0x000fe4000ff3e0ff */
[----:B------:R-:W-:Y:S01]  /*27b70*/  IADD3.X R5, PT, PT, R5, UR72, RZ, P2, !PT ;  /* 0x0000004805057c10 */ /* 0x000fe200097fe4ff */
[----:B------:R0:W-:Y:S01]  /*27b80*/  STL [R1+0xdf8], R9 ;  /* 0x000df80901007387 */ /* 0x0001e20000100800 */
[----:B------:R-:W-:-:S03]  /*27b90*/  IADD3 R2, P2, PT, R2, UR39, RZ ;  /* 0x0000002702027c10 */ /* 0x000fc6000ff5e0ff */
[----:B------:R1:W-:Y:S01]  /*27ba0*/  STL [R1+0xdcc], R6 ;  /* 0x000dcc0601007387 */ /* 0x0003e20000100800 */
[----:B------:R-:W-:-:S03]  /*27bb0*/  IADD3.X R3, PT, PT, R3, UR72, RZ, P3, !PT ;  /* 0x0000004803037c10 */ /* 0x000fc60009ffe4ff */
        /* <DEDUP_REMOVED lines=21> */
[----:B----4-:R-:W-:-:S03]  /*27d10*/  IADD3 R57, P2, PT, R57, UR39, RZ ;  /* 0x0000002739397c10 */ /* 0x010fc6000ff5e0ff */
        /* <DEDUP_REMOVED lines=20> */
[----:B------:R0:W-:Y:S04]  /*27e60*/  STL [R1+0xd74], R51 ;  /* 0x000d743301007387 */ /* 0x0001e80000100800 */
[----:B------:R0:W-:Y:S01]  /*27e70*/  STL [R1+0xd98], R50 ;  /* 0x000d983201007387 */ /* 0x0001e20000100800 */
[----:B------:R-:W-:-:S03]  /*27e80*/  IADD3.X R46, PT, PT, R46, UR72, RZ, P2, !PT ;  /* 0x000000482e2e7c10 */ /* 0x000fc600097fe4ff */
[----:B------:R0:W-:Y:S01]  /*27e90*/  STL [R1+0xd6c], R49 ;  /* 0x000d6c3101007387 */ /* 0x0001e20000100800 */
[----:B------:R-:W-:-:S03]  /*27ea0*/  IADD3 R45, P2, PT, R45, UR39, RZ ;  /* 0x000000272d2d7c10 */ /* 0x000fc6000ff5e0ff */
[----:B------:R1:W-:Y:S04]  /*27eb0*/  STL [R1+0xd90], R48 ;  /* 0x000d903001007387 */ /* 0x0003e80000100800 */
[----:B------:R1:W-:Y:S01]  /*27ec0*/  STL [R1+0xd64], R47 ;  /* 0x000d642f01007387 */ /* 0x0003e20000100800 */
[----:B------:R-:W-:-:S03]  /*27ed0*/  IADD3.X R44, PT, PT, R44, UR72, RZ, P3, !PT ;  /* 0x000000482c2c7c10 */ /* 0x000fc60009ffe4ff */
[----:B0-----:R-:W4:Y:S04]  /*27ee0*/  LDL.LU R9, [R1+0xd54] ;  /* 0x000d540001097983 */ /* 0x001f280000300800 */
[----:B------:R0:W-:Y:S04]  /*27ef0*/  STL [R1+0xd88], R46 ;  /* 0x000d882e01007387 */ /* 0x0001e80000100800 */
[----:B-1----:R-:W4:Y:S04]  /*27f00*/  LDL.LU R6, [R1+0xd78] ;  /* 0x000d780001067983 */ /* 0x002f280000300800 */
[----:B------:R1:W-:Y:S04]  /*27f10*/  STL [R1+0xd5c], R45 ;  /* 0x000d5c2d01007387 */ /* 0x0003e80000100800 */
[----:B--2---:R-:W2:Y:S04]  /*27f20*/  LDL.LU R7, [R1+0xd4c] ;  /* 0x000d4c0001077983 */ /* 0x004ea80000300800 */
[----:B------:R0:W-:Y:S04]  /*27f30*/  STL [R1+0xd80], R44 ;  /* 0x000d802c01007387 */ /* 0x0001e80000100800 */
[----:B---3--:R-:W3:Y:S04]  /*27f40*/  LDL.LU R4, [R1+0xd70] ;  /* 0x000d700001047983 */ /* 0x008ee80000300800 */
        /* <DEDUP_REMOVED lines=25> */
[----:B-1----:R-:W4:Y:S04]  /*280e0*/  LDL.LU R45, [R1+0xd08] ;  /* 0x000d0800012d7983 */ /* 0x002f280000300800 */
[----:B------:R-:W4:Y:S01]  /*280f0*/  LDL.LU R44, [R1+0xcdc] ;  /* 0x000cdc00012c7983 */ /* 0x000f220000300800 */
[----:B------:R-:W-:-:S02]  /*28100*/  IADD3 R9, P3, PT, R9, UR39, RZ ;  /* 0x0000002709097c10 */ /* 0x000fc4000ff7e0ff */
[----:B------:R-:W-:Y:S02]  /*28110*/  IADD3.X R6, PT, PT, R6, UR72, RZ, P4, !PT ;  /* 0x0000004806067c10 */ /* 0x000fe4000a7fe4ff */
[----:B--2---:R-:W-:Y:S02]  /*28120*/  IADD3 R7, P4, PT, R7, UR39, RZ ;  /* 0x0000002707077c10 */ /* 0x004fe4000ff9e0ff */
[----:B---3--:R-:W-:Y:S02]  /*28130*/  IADD3.X R4, PT, PT, R4, UR72, RZ, P5, !PT ;  /* 0x0000004804047c10 */ /* 0x008fe4000affe4ff */
[----:B------:R-:W-:Y:S01]  /*28140*/  IADD3 R5, P5, PT, R5, UR39, RZ ;  /* 0x0000002705057c10 */ /* 0x000fe2000ffbe0ff */
        /* <DEDUP_REMOVED lines=17> */
[----:B----4-:R-:W-:-:S03]  /*28260*/  IADD3.X R41, PT, PT, R41, UR72, RZ, P4, !PT ;  /* 0x0000004829297c10 */ /* 0x010fc6000a7fe4ff */
        /* <DEDUP_REMOVED lines=28> */
[----:B------:R0:W-:Y:S04]  /*28430*/  STL [R1+0xd20], R51 ;  /* 0x000d203301007387 */ /* 0x0001e80000100800 */
[----:B------:R0:W-:Y:S01]  /*28440*/  STL [R1+0xcf4], R50 ;  /* 0x000cf43201007387 */ /* 0x0001e20000100800 */
[----:B------:R-:W-:-:S03]  /*28450*/  IADD3 R46, P5, PT, R46, UR39, RZ ;  /* 0x000000272e2e7c10 */ /* 0x000fc6000ffbe0ff */
[----:B------:R0:W-:Y:S01]  /*28460*/  STL [R1+0xd18], R49 ;  /* 0x000d183101007387 */ /* 0x0001e20000100800 */
[----:B------:R-:W-:-:S03]  /*28470*/  IADD3.X R45, PT, PT, R45, UR72, RZ, P6, !PT ;  /* 0x000000482d2d7c10 */ /* 0x000fc6000b7fe4ff */
[----:B------:R1:W-:Y:S04]  /*28480*/  STL [R1+0xcec], R48 ;  /* 0x000cec3001007387 */ /* 0x0003e80000100800 */
[----:B------:R1:W-:Y:S01]  /*28490*/  STL [R1+0xd10], R47 ;  /* 0x000d102f01007387 */ /* 0x0003e20000100800 */
[----:B------:R-:W-:-:S03]  /*284a0*/  IADD3 R44, P6, PT, R44, UR39, RZ ;  /* 0x000000272c2c7c10 */ /* 0x000fc6000ffde0ff */
        /* <DEDUP_REMOVED lines=34> */
[----:B------:R-:W-:-:S02]  /*286d0*/  IADD3.X R9, PT, PT, R9, UR72, RZ, P1, !PT ;  /* 0x0000004809097c10 */ /* 0x000fc40008ffe4ff */
[----:B------:R-:W-:Y:S02]  /*286e0*/  IADD3 R6, P1, PT, R6, UR39, RZ ;  /* 0x0000002706067c10 */ /* 0x000fe4000ff3e0ff */
[----:B--2---:R-:W-:Y:S02]  /*286f0*/  IADD3.X R7, PT, PT, R7, UR72, RZ, P2, !PT ;  /* 0x0000004807077c10 */ /* 0x004fe400097fe4ff */
[----:B---3--:R-:W-:Y:S02]  /*28700*/  IADD3 R4, P2, PT, R4, UR39, RZ ;  /* 0x0000002704047c10 */ /* 0x008fe4000ff5e0ff */
        /* <DEDUP_REMOVED lines=186> */
[----:B----4-:R-:W-:Y:S01]  /*292b0*/  IADD3.X R5, PT, PT, R5, UR72, RZ, P4, !PT ;  /* 0x0000004805057c10 */ /* 0x010fe2000a7fe4ff */
        /* <DEDUP_REMOVED lines=92> */
[----:B----4-:R-:W-:Y:S01]  /*29880*/  IADD3 R5, P1, PT, R5, UR39, RZ ;  /* 0x0000002705057c10 */ /* 0x010fe2000ff3e0ff */
        /* <DEDUP_REMOVED lines=930> */
[----:B------:R-:W-:Y:S01]  /*2d2b0*/  STL [R1+0x11a4], R9 ;  /* 0x0011a40901007387 */ /* 0x000fe20000100800 */
[----:B------:R-:W-:-:S03]  /*2d2c0*/  IADD3.X R2, PT, PT, R2, UR73, RZ, P1, !PT ;  /* 0x0000004902027c10 */ /* 0x000fc60008ffe4ff */
[----:B------:R-:W-:Y:S01]  /*2d2d0*/  STL [R1+0xe58], R6 ;  /* 0x000e580601007387 */ /* 0x000fe20000100800 */
[----:B------:R-:W-:-:S03]  /*2d2e0*/  IADD3 R3, P1, PT, R3, UR6, RZ ;  /* 0x0000000603037c10 */ /* 0x000fc6000ff3e0ff */
        /* <DEDUP_REMOVED lines=50> */
[----:B------:R-:W-:Y:S04]  /*2d610*/  STL [R1+0x11a8], R47 ;  /* 0x0011a82f01007387 */ /* 0x000fe80000100800 */
[----:B------:R-:W-:Y:S01]  /*2d620*/  STL [R1+0x11b0], R46 ;  /* 0x0011b02e01007387 */ /* 0x000fe20000100800 */
[----:B------:R-:W-:-:S03]  /*2d630*/  IADD3.X R38, PT, PT, R38, UR73, RZ, P5, !PT ;  /* 0x0000004926267c10 */ /* 0x000fc6000affe4ff */
[----:B------:R0:W-:Y:S04]  /*2d640*/  STL [R1+0x11c8], R61 ;  /* 0x0011c83d01007387 */ /* 0x0001e80000100800 */
[----:B------:R-:W-:Y:S04]  /*2d650*/  STL [R1+0x11b8], R45 ;  /* 0x0011b82d01007387 */ /* 0x000fe80000100800 */
[----:B0-----:R1:W5:Y:S04]  /*2d660*/  LDL.LU R61, [R1+0x1470] ;  /* 0x00147000013d7983 */ /* 0x0013680000300800 */
[----:B------:R-:W-:Y:S04]  /*2d670*/  STL [R1+0x11c0], R44 ;  /* 0x0011c02c01007387 */ /* 0x000fe80000100800 */
[----:B------:R0:W-:Y:S04]  /*2d680*/  STL [R1+0x11d0], R38 ;  /* 0x0011d02601007387 */ /* 0x0001e80000100800 */
[----:B0-----:R1:W5:Y:S01]  /*2d690*/  LDL.LU R38, [R1+0x146c] ;  /* 0x00146c0001267983 */ /* 0x0013620000300800 */
[----:B------:R-:W0:Y:S02]  /*2d6a0*/  S2R R39, SR_TID.X ;  /* 0x0000000000277919 */ /* 0x000e240000002100 */
[----:B0-----:R-:W-:-:S04]  /*2d6b0*/  LOP3.LUT R39, R39, 0x1f, RZ, 0xc0, !PT ;  /* 0x0000001f27277812 */ /* 0x001fc800078ec0ff */
[----:B------:R-:W-:Y:S01]  /*2d6c0*/  LOP3.LUT R39, R39, 0x10, RZ, 0x3c, !PT ;  /* 0x0000001027277812 */ /* 0x000fe200078e3cff */
[----:B-1----:R-:W-:Y:S06]  /*2d6d0*/  @P0 BRA `(.L_x_1) ;  /* 0xfffffe54001c0947 */ /* 0x002fec000383ffff */
.L_x_0:
[----:B-----5:R-:W2:Y:S01]  /*2d6e0*/  LDL.LU R0, [R1+0xec] ;  /* 0x0000ec0001007983 */ /* 0x020ea20000300800 */
[----:B------:R-:W1:Y:S03]  /*2d6f0*/  LDCU.64 UR4, c[0x0][0x398] ;  /* 0x00007300ff0477ac */ /* 0x000e660008000a00 */
[----:B------:R-:W3:Y:S01]  /*2d700*/  LDL.LU R60, [R1+0x100] ;  /* 0x00010000013c7983 */ /* 0x000ee20000300800 */
[----:B------:R-:W4:Y:S03]  /*2d710*/  LDCU.64 UR8, c[0x0][0x398] ;  /* 0x00007300ff0877ac */ /* 0x000f260008000a00 */
[----:B------:R-:W3:Y:S01]  /*2d720*/  LDL.LU R39, [R1+0x104] ;  /* 0x0001040001277983 */ /* 0x000ee20000300800 */
[----:B------:R-:W0:Y:S03]  /*2d730*/  LDCU.64 UR6, c[0x0][0x398] ;  /* 0x00007300ff0677ac */ /* 0x000e260008000a00 */
[----:B------:R-:W2:Y:S01]  /*2d740*/  LDL.LU R47, [R1+0x108] ;  /* 0x00010800012f7983 */ /* 0x000ea20000300800 */
        /* <DEDUP_REMOVED lines=8> */
[----:B------:R-:W0:Y:S03]  /*2d7d0*/  LDCU UR75, c[0x0][0x3b8] ;  /* 0x00007700ff4b77ac */ /* 0x000e260008000800 */
        /* <DEDUP_REMOVED lines=50> */
[----:B------:R1:W-:Y:S01]  /*2db00*/  STL [R1+0x16a8], R38 ;  /* 0x0016a82601007387 */ /* 0x0003e20000100800 */
[----:B------:R-:W0:Y:S01]  /*2db10*/  LDCU UR49, c[0x0][0x3b8] ;  /* 0x00007700ff3177ac */ /* 0x000e220008000800 */
[----:B------:R-:W0:Y:S01]  /*2db20*/  LDCU UR48, c[0x0][0x3b8] ;  /* 0x00007700ff3077ac */ /* 0x000e220008000800 */
[----:B------:R-:W0:Y:S01]  /*2db30*/  LDCU UR47, c[0x0][0x3b8] ;  /* 0x00007700ff2f77ac */ /* 0x000e220008000800 */
[----:B-1----:R-:W2:Y:S01]  /*2db40*/  LDL.LU R38, [R1+0xe8] ;  /* 0x0000e80001267983 */ /* 0x002ea20000300800 */
[----:B------:R-:W1:Y:S03]  /*2db50*/  LDCU UR46, c[0x0][0x3b8] ;  /* 0x00007700ff2e77ac */ /* 0x000e660008000800 */
[----:B------:R0:W-:Y:S01]  /*2db60*/  STL [R1+0x16a4], R5 ;  /* 0x0016a40501007387 */ /* 0x0001e20000100800 */
[----:B------:R-:W1:Y:S01]  /*2db70*/  LDCU UR45, c[0x0][0x3b8] ;  /* 0x00007700ff2d77ac */ /* 0x000e620008000800 */
[----:B------:R-:W1:Y:S02]  /*2db80*/  LDCU UR44, c[0x0][0x3b8] ;  /* 0x00007700ff2c77ac */ /* 0x000e640008000800 */
[----:B0-----:R-:W2:Y:S01]  /*2db90*/  LDL.LU R5, [R1+0xe4] ;  /* 0x0000e40001057983 */ /* 0x001ea20000300800 */
        /* <DEDUP_REMOVED lines=10> */
[----:B0-----:R-:W3:Y:S01]  /*2dc40*/  LDL.LU R40, [R1+0xcc] ;  /* 0x0000cc0001287983 */ /* 0x001ee20000300800 */
[----:B------:R-:W0:Y:S03]  /*2dc50*/  LDCU UR34, c[0x0][0x3b8] ;  /* 0x00007700ff2277ac */ /* 0x000e260008000800 */
[----:B------:R1:W-:Y:S01]  /*2dc60*/  STL [R1+0x1660], R41 ;  /* 0x0016602901007387 */ /* 0x0003e20000100800 */
[----:B------:R-:W0:Y:S01]  /*2dc70*/  LDCU UR33, c[0x0][0x3b8] ;  /* 0x00007700ff2177ac */ /* 0x000e220008000800 */
[----:B------:R-:W0:Y:S01]  /*2dc80*/  LDCU UR32, c[0x0][0x3b8] ;  /* 0x00007700ff2077ac */ /* 0x000e220008000800 */
[----:B------:R-:W0:Y:S01]  /*2dc90*/  LDCU UR31, c[0x0][0x3b8] ;  /* 0x00007700ff1f77ac */ /* 0x000e220008000800 */
[----:B-1----:R-:W3:Y:S01]  /*2dca0*/  LDL.LU R41, [R1+0xc8] ;  /* 0x0000c80001297983 */ /* 0x002ee20000300800 */
[----:B------:R-:W1:Y:S03]  /*2dcb0*/  LDCU UR30, c[0x0][0x3b8] ;  /* 0x00007700ff1e77ac */ /* 0x000e660008000800 */
[----:B------:R0:W-:Y:S01]  /*2dcc0*/  STL [R1+0x165c], R42 ;  /* 0x00165c2a01007387 */ /* 0x0001e20000100800 */
[----:B------:R-:W-:Y:S01]  /*2dcd0*/  UMOV UR76, 0x400 ;  /* 0x00000400004c7882 */ /* 0x000fe20000000000 */
[----:B------:R-:W1:Y:S01]  /*2dce0*/  LDCU UR29, c[0x0][0x3b8] ;  /* 0x00007700ff1d77ac */ /* 0x000e620008000800 */
[----:B------:R-:W1:Y:S01]  /*2dcf0*/  LDCU UR28, c[0x0][0x3b8] ;  /* 0x00007700ff1c77ac */ /* 0x000e620008000800 */
[----:B0-----:R-:W3:Y:S01]  /*2dd00*/  LDL.LU R42, [R1+0xc4] ;  /* 0x0000c400012a7983 */ /* 0x001ee20000300800 */
[----:B------:R-:W0:Y:S03]  /*2dd10*/  LDCU UR27, c[0x0][0x3b8] ;  /* 0x00007700ff1b77ac */ /* 0x000e260008000800 */
[----:B------:R1:W-:Y:S01]  /*2dd20*/  STL [R1+0x1634], R61 ;  /* 0x0016343d01007387 */ /* 0x0003e20000100800 */
[----:B------:R-:W0:Y:S01]  /*2dd30*/  LDCU UR26, c[0x0][0x3b8] ;  /* 0x00007700ff1a77ac */ /* 0x000e220008000800 */
[----:B------:R-:W0:Y:S02]  /*2dd40*/  LDCU UR25, c[0x0][0x3b8] ;  /* 0x00007700ff1977ac */ /* 0x000e240008000800 */
[----:B-1----:R-:W3:Y:S01]  /*2dd50*/  LDL.LU R61, [R1+0xc0] ;  /* 0x0000c000013d7983 */ /* 0x002ee20000300800 */
[----:B------:R-:W1:Y:S03]  /*2dd60*/  LDCU UR24, c[0x0][0x3b8] ;  /* 0x00007700ff1877ac */ /* 0x000e660008000800 */
[----:B------:R0:W-:Y:S01]  /*2dd70*/  STL [R1+0x1578], R8 ;  /* 0x0015780801007387 */ /* 0x0001e20000100800 */
[----:B------:R-:W1:Y:S01]  /*2dd80*/  LDCU UR23, c[0x0][0x3b8] ;  /* 0x00007700ff1777ac */ /* 0x000e620008000800 */
[----:B------:R-:W1:Y:S01]  /*2dd90*/  LDCU UR22, c[0x0][0x3b8] ;  /* 0x00007700ff1677ac */ /* 0x000e620008000800 */
[----:B------:R-:W1:Y:S01]  /*2dda0*/  LDCU UR21, c[0x0][0x3b8] ;  /* 0x00007700ff1577ac */ /* 0x000e620008000800 */
[----:B0-----:R-:W3:Y:S01]  /*2ddb0*/  LDL.LU R8, [R1+0xac] ;  /* 0x0000ac0001087983 */ /* 0x001ee20000300800 */
[----:B------:R-:W0:Y:S03]  /*2ddc0*/  LDCU UR20, c[0x0][0x3b8] ;  /* 0x00007700ff1477ac */ /* 0x000e260008000800 */
[----:B------:R1:W-:Y:S01]  /*2ddd0*/  STL.64 [R1+0x14e8], R2 ;  /* 0x0014e80201007387 */ /* 0x0003e20000100a00 */
[----:B------:R-:W0:Y:S01]  /*2dde0*/  LDCU UR19, c[0x0][0x3b8] ;  /* 0x00007700ff1377ac */ /* 0x000e220008000800 */
[----:B------:R-:W0:Y:S02]  /*2ddf0*/  LDCU UR18, c[0x0][0x3b8] ;  /* 0x00007700ff1277ac */ /* 0x000e240008000800 */
[----:B-1----:R-:W3:Y:S04]  /*2de00*/  LDL.LU R2, [R1+0xa4] ;  /* 0x0000a40001027983 */ /* 0x002ee80000300800 */
[----:B------:R-:W3:Y:S04]  /*2de10*/  LDL.LU R3, [R1+0xa8] ;  /* 0x0000a80001037983 */ /* 0x000ee80000300800 */
[----:B------:R1:W-:Y:S04]  /*2de20*/  STL.64 [R1+0x14e0], R6 ;  /* 0x0014e00601007387 */ /* 0x0003e80000100a00 */
[----:B-1----:R-:W3:Y:S04]  /*2de30*/  LDL.LU R6, [R1+0x8c] ;  /* 0x00008c0001067983 */ /* 0x002ee80000300800 */
[----:B------:R-:W3:Y:S04]  /*2de40*/  LDL.LU R7, [R1+0xa0] ;  /* 0x0000a00001077983 */ /* 0x000ee80000300800 */
[----:B------:R1:W-:Y:S04]  /*2de50*/  STL.64 [R1+0x14d8], R48 ;  /* 0x0014d83001007387 */ /* 0x0003e80000100a00 */
[----:B-1----:R-:W4:Y:S04]  /*2de60*/  LDL.LU R48, [R1+0x84] ;  /* 0x0000840001307983 */ /* 0x002f280000300800 */
[----:B------:R-:W4:Y:S04]  /*2de70*/  LDL.LU R49, [R1+0x88] ;  /* 0x0000880001317983 */ /* 0x000f280000300800 */
        /* <DEDUP_REMOVED lines=8> */
[----:B------:R-:W-:Y:S04]  /*2df00*/  STL.64 [R1+0x14b8], R56 ;  /* 0x0014b83801007387 */ /* 0x000fe80000100a00 */
[----:B------:R4:W-:Y:S04]  /*2df10*/  STL.64 [R1+0x14b0], R34 ;  /* 0x0014b02201007387 */ /* 0x0009e80000100a00 */
[----:B------:R-:W-:Y:S04]  /*2df20*/  STL.64 [R1+0x14a8], R58 ;  /* 0x0014a83a01007387 */ /* 0x000fe80000100a00 */
[----:B------:R1:W-:Y:S01]  /*2df30*/  STL.64 [R1+0x14a0], R36 ;  /* 0x0014a02401007387 */ /* 0x0003e20000100a00 */
[----:B--2---:R-:W-:-:S02]  /*2df40*/  F2FP.SATFINITE.E5M2.F32.PACK_AB_MERGE_C R4, R5, R4, RZ ;  /* 0x000000040504723e */ /* 0x004fc400048060ff */
[----:B---3--:R-:W-:Y:S02]  /*2df50*/  F2FP.SATFINITE.E5M2.F32.PACK_AB_MERGE_C R2, R2, R7, RZ ;  /* 0x000000070202723e */ /* 0x008fe400048060ff */
[----:B----4-:R-:W-:Y:S02]  /*2df60*/  F2FP.SATFINITE.E5M2.F32.PACK_AB_MERGE_C R35, R48, R51, RZ ;  /* 0x000000333023723e */ /* 0x010fe400048060ff */
[----:B-1----:R-:W-:Y:S02]  /*2df70*/  F2FP.SATFINITE.E5M2.F32.PACK_AB_MERGE_C R36, R50, R53, RZ ;  /* 0x000000353224723e */ /* 0x002fe400048060ff */
[----:B------:R-:W-:Y:S02]  /*2df80*/  F2FP.SATFINITE.E5M2.F32.PACK_AB_MERGE_C R50, R44, R45, RZ ;  /* 0x0000002d2c32723e */ /* 0x000fe400048060ff */
[----:B------:R-:W-:-:S05]  /*2df90*/  F2FP.SATFINITE.E5M2.F32.PACK_AB_MERGE_C R34, R52, R55, RZ ;  /* 0x000000373422723e */ /* 0x000fca00048060ff */
[----:B------:R1:W-:Y:S04]  /*2dfa0*/  STL [R1+0x85c], R34 ;  /* 0x00085c2201007387 */ /* 0x0003e80000100800 */
[----:B------:R2:W-:Y:S04]  /*2dfb0*/  STL [R1+0x858], R36 ;  /* 0x0008582401007387 */ /* 0x0005e80000100800 */
[----:B------:R-:W-:Y:S01]  /*2dfc0*/  STL [R1+0x860], R35 ;  /* 0x0008602301007387 */ /* 0x000fe20000100800 */
[----:B-1----:R-:W-:Y:S02]  /*2dfd0*/  F2FP.SATFINITE.E5M2.F32.PACK_AB_MERGE_C R34, R6, R49, RZ ;  /* 0x000000310622723e */ /* 0x002fe400048060ff */
[----:B------:R-:W-:-:S02]  /*2dfe0*/  F2FP.SATFINITE.E5M2.F32.PACK_AB_MERGE_C R6, R8, R3, RZ ;  /* 0x000000030806723e */ /* 0x000fc400048060ff */
[----:B------:R-:W-:Y:S01]  /*2dff0*/  F2FP.SATFINITE.E5M2.F32.PACK_AB_MERGE_C R3, R42, R61, RZ ;  /* 0x0000003d2a03723e */ /* 0x000fe200048060ff */
[----:B------:R-:W-:Y:S01]  /*2e000*/  STL [R1+0x86c], R34 ;  /* 0x00086c2201007387 */ /* 0x000fe20000100800 */
[----:B--2---:R-:W-:-:S03]  /*2e010*/  F2FP.SATFINITE.E5M2.F32.PACK_AB_MERGE_C R36, R33, R43, RZ ;  /* 0x0000002b2124723e */ /* 0x004fc600048060ff */
[----:B------:R1:W-:Y:S04]  /*2e020*/  STL [R1+0x87c], R2 ;  /* 0x00087c0201007387 */ /* 0x0003e80000100800 */
[----:B------:R-:W-:Y:S04]  /*2e030*/  STL [R1+0x878], R6 ;  /* 0x0008780601007387 */ /* 0x000fe80000100800 */
[----:B------:R2:W-:Y:S01]  /*2e040*/  STL [R1+0x13ac], R3 ;  /* 0x0013ac0301007387 */ /* 0x0005e20000100800 */
[----:B-1----:R-:W-:Y:S02]  /*2e050*/  F2FP.SATFINITE.E5M2.F32.PACK_AB_MERGE_C R2, R40, R41, RZ ;  /* 0x000000292802723e */ /* 0x002fe400048060ff */
[----:B------:R-:W-:-:S02]  /*2e060*/  F2FP.SATFINITE.E5M2.F32.PACK_AB_MERGE_C R40, R27, R28, RZ ;  /* 0x0000001c1b28723e */ /* 0x000fc400048060ff */
[----:B------:R-:W-:Y:S01]  /*2e070*/  F2FP.SATFINITE.E5M2.F32.PACK_AB_MERGE_C R41, R25, R26, RZ ;  /* 0x0000001a1929723e */ /* 0x000fe200048060ff */
[----:B------:R1:W-:Y:S01]  /*2e080*/  STL [R1+0x13a4], R2 ;  /* 0x0013a40201007387 */ /* 0x0003e20000100800 */
[----:B--2---:R-:W-:-:S03]  /*2e090*/  F2FP.SATFINITE.E5M2.F32.PACK_AB_MERGE_C R3, R0, R38, RZ ;  /* 0x000000260003723e */ /* 0x004fc600048060ff */
[----:B------:R-:W-:Y:S01]  /*2e0a0*/  STL [R1+0x13e8], R4 ;  /* 0x0013e80401007387 */ /* 0x000fe20000100800 */
[----:B------:R-:W-:-:S03]  /*2e0b0*/  F2FP.SATFINITE.E5M2.F32.PACK_AB_MERGE_C R0, R46, R47, RZ ;  /* 0x0000002f2e00723e */ /* 0x000fc600048060ff */
[----:B------:R2:W-:Y:S01]  /*2e0c0*/  STL [R1+0x13e4], R3 ;  /* 0x0013e40301007387 */ /* 0x0005e20000100800 */
[----:B-1----:R-:W-:-:S05]  /*2e0d0*/  F2FP.SATFINITE.E5M2.F32.PACK_AB_MERGE_C R2, R39, R60, RZ ;  /* 0x0000003c2702723e */ /* 0x002fca00048060ff */
[----:B------:R1:W-:Y:S01]  /*2e0e0*/  STL [R1+0x13d0], R2 ;  /* 0x0013d00201007387 */ /* 0x0003e20000100800 */
[----:B--2---:R-:W-:-:S03]  /*2e0f0*/  F2FP.SATFINITE.E5M2.F32.PACK_AB_MERGE_C R3, R19, R20, RZ ;  /* 0x000000141303723e */ /* 0x004fc600048060ff */
[----:B------:R-:W-:Y:S04]  /*2e100*/  STL [R1+0x15fc], R50 ;  /* 0x0015fc3201007387 */ /* 0x000fe80000100800 */
[----:B------:R2:W-:Y:S01]  /*2e110*/  STL [R1+0x13d8], R0 ;  /* 0x0013d80001007387 */ /* 0x0005e20000100800 */
[----:B-1----:R-:W-:-:S03]  /*2e120*/  F2FP.SATFINITE.E5M2.F32.PACK_AB_MERGE_C R2, R31, R32, RZ ;  /* 0x000000201f02723e */ /* 0x002fc600048060ff */
[----:B------:R-:W-:Y:S04]  /*2e130*/  STL [R1+0x15f8], R36 ;  /* 0x0015f82401007387 */ /* 0x000fe80000100800 */
[----:B------:R1:W-:Y:S01]  /*2e140*/  STL [R1+0x874], R2 ;  /* 0x0008740201007387 */ /* 0x0003e20000100800 */
[----:B--2---:R-:W-:-:S03]  /*2e150*/  F2FP.SATFINITE.E5M2.F32.PACK_AB_MERGE_C R0, R29, R30, RZ ;  /* 0x0000001e1d00723e */ /* 0x004fc600048060ff */
[----:B------:R-:W-:Y:S04]  /*2e160*/  STL [R1+0x1668], R40 ;  /* 0x0016682801007387 */ /* 0x000fe80000100800 */
[----:B------:R2:W-:Y:S01]  /*2e170*/  STL [R1+0x870], R0 ;  /* 0x0008700001007387 */ /* 0x0005e20000100800 */
[----:B-1----:R-:W-:-:S03]  /*2e180*/  F2FP.SATFINITE.E5M2.F32.PACK_AB_MERGE_C R2, R23, R24, RZ ;  /* 0x000000181702723e */ /* 0x002fc600048060ff */
[----:B------:R-:W-:Y:S04]  /*2e190*/  STL [R1+0x166c], R41 ;  /* 0x00166c2901007387 */ /* 0x000fe80000100800 */
[----:B------:R1:W-:Y:S01]  /*2e1a0*/  STL [R1+0x850], R2 ;  /* 0x0008500201007387 */ /* 0x0003e20000100800 */
[----:B--2---:R-:W-:-:S05]  /*2e1b0*/  F2FP.SATFINITE.E5M2.F32.PACK_AB_MERGE_C R0, R21, R22, RZ ;  /* 0x000000161500723e */ /* 0x004fca00048060ff */
[----:B------:R2:W-:Y:S01]  /*2e1c0*/  STL [R1+0x854], R0 ;  /* 0x0008540001007387 */ /* 0x0005e20000100800 */
[----:B-1----:R-:W-:-:S03]  /*2e1d0*/  F2FP.SATFINITE.E5M2.F32.PACK_AB_MERGE_C R2, R17, R18, RZ ;  /* 0x000000121102723e */ /* 0x002fc600048060ff */
[----:B------:R1:W-:Y:S04]  /*2e1e0*/  STL [R1+0x84c], R3 ;  /* 0x00084c0301007387 */ /* 0x0003e80000100800 */
[----:B------:R3:W-:Y:S01]  /*2e1f0*/  STL [R1+0x848], R2 ;  /* 0x0008480201007387 */ /* 0x0007e20000100800 */
[----:B--2---:R-:W-:Y:S02]  /*2e200*/  F2FP.SATFINITE.E5M2.F32.PACK_AB_MERGE_C R0, R15, R16, RZ ;  /* 0x000000100f00723e */ /* 0x004fe400048060ff */
[----:B-1----:R-:W-:-:S03]  /*2e210*/  F2FP.SATFINITE.E5M2.F32.PACK_AB_MERGE_C R3, R13, R14, RZ ;  /* 0x0000000e0d03723e */ /* 0x002fc600048060ff */
[----:B------:R1:W-:Y:S01]  /*2e220*/  STL [R1+0x844], R0 ;  /* 0x0008440001007387 */ /* 0x0003e20000100800 */
[----:B---3--:R-:W-:-:S03]  /*2e230*/  F2FP.SATFINITE.E5M2.F32.PACK_AB_MERGE_C R2, R11, R12, RZ ;  /* 0x0000000c0b02723e */ /* 0x008fc600048060ff */
[----:B------:R-:W-:Y:S04]  /*2e240*/  STL [R1+0x840], R3 ;  /* 0x0008400301007387 */ /* 0x000fe80000100800 */
[----:B------:R-:W2:Y:S01]  /*2e250*/  LDL.LU R56, [R1+0x1f0] ;  /* 0x0001f00001387983 */ /* 0x000ea20000300800 */
[----:B-1----:R-:W-:-:S03]  /*2e260*/  F2FP.SATFINITE.E5M2.F32.PACK_AB_MERGE_C R0, R9, R10, RZ ;  /* 0x0000000a0900723e */ /* 0x002fc600048060ff */
[----:B------:R1:W-:Y:S04]  /*2e270*/  STL [R1+0x83c], R2 ;  /* 0x00083c0201007387 */ /* 0x0003e80000100800 */
[----:B------:R-:W2:Y:S04]  /*2e280*/  LDL.LU R57, [R1+0x1f4] ;  /* 0x0001f40001397983 */ /* 0x000ea80000300800 */
[----:B------:R3:W-:Y:S04]  /*2e290*/  STL [R1+0x1d8], R0 ;  /* 0x0001d80001007387 */ /* 0x0007e80000100800 */
        /* <DEDUP_REMOVED lines=13> */
[----:B------:R-:W4:Y:S04]  /*2e370*/  LDL.LU R8, [R1+0x82c] ;  /* 0x00082c0001087983 */ /* 0x000f280000300800 */
[----:B------:R-:W4:Y:S04]  /*2e380*/  LDL.LU R61, [R1+0x810] ;  /* 0x00081000013d7983 */ /* 0x000f280000300800 */
[----:B------:R-:W4:Y:S04]  /*2e390*/  LDL.LU R42, [R1+0x814] ;  /* 0x00081400012a7983 */ /* 0x000f280000300800 */
[----:B------:R-:W4:Y:S04]  /*2e3a0*/  LDL.LU R5, [R1+0x818] ;  /* 0x0008180001057983 */ /* 0x000f280000300800 */
[----:B------:R-:W4:Y:S04]  /*2e3b0*/  LDL.LU R38, [R1+0x81c] ;  /* 0x00081c0001267983 */ /* 0x000f280000300800 */
        /* <DEDUP_REMOVED lines=32> */
[----:B--2---:R-:W-:-:S05]  /*2e5c0*/  F2FP.SATFINITE.E5M2.F32.PACK_AB_MERGE_C R34, R57, R56, RZ ;  /* 0x000000383922723e */ /* 0x004fca00048060ff */
[----:B------:R1:W-:Y:S01]  /*2e5d0*/  STL [R1+0x1ac], R34 ;  /* 0x0001ac2201007387 */ /* 0x0003e20000100800 */
[----:B----4-:R-:W-:Y:S02]  /*2e5e0*/  F2FP.SATFINITE.E5M2.F32.PACK_AB_MERGE_C R36, R55, R54, RZ ;  /* 0x000000363724723e */ /* 0x010fe400048060ff */
[----:B------:R-:W-:-:S03]  /*2e5f0*/  F2FP.SATFINITE.E5M2.F32.PACK_AB_MERGE_C R35, R53, R52, RZ ;  /* 0x000000343523723e */ /* 0x000fc600048060ff */
[----:B------:R-:W-:Y:S04]  /*2e600*/  STL [R1+0x1cc], R36 ;  /* 0x0001cc2401007387 */ /* 0x000fe80000100800 */
[----:B------:R-:W-:Y:S01]  /*2e610*/  STL [R1+0x30], R35 ;  /* 0x0000302301007387 */ /* 0x000fe20000100800 */
[----:B-1----:R-:W-:Y:S02]  /*2e620*/  F2FP.SATFINITE.E5M2.F32.PACK_AB_MERGE_C R34, R48, R51, RZ ;  /* 0x000000333022723e */ /* 0x002fe400048060ff */
[----:B------:R-:W-:-:S05]  /*2e630*/  F2FP.SATFINITE.E5M2.F32.PACK_AB_MERGE_C R20, R20, R49, RZ ;  /* 0x000000311414723e */ /* 0x000fca00048060ff */
[----:B------:R-:W-:Y:S01]  /*2e640*/  STL [R1+0x16ac], R20 ;  /* 0x0016ac1401007387 */ /* 0x000fe20000100800 */
[----:B------:R-:W-:-:S03]  /*2e650*/  F2FP.SATFINITE.E5M2.F32.PACK_AB_MERGE_C R4, R4, R6, RZ ;  /* 0x000000060404723e */ /* 0x000fc600048060ff */
[----:B------:R-:W-:Y:S04]  /*2e660*/  STL [R1+0x1a0], R34 ;  /* 0x0001a02201007387 */ /* 0x000fe80000100800 */
[----:B------:R1:W-:Y:S02]  /*2e670*/  STL [R1+0x16b0], R4 ;  /* 0x0016b00401007387 */ /* 0x0003e40000100800 */
[----:B-1----:R-:W-:Y:S02]  /*2e680*/  F2FP.SATFINITE.E5M2.F32.PACK_AB_MERGE_C R4, R2, R7, RZ ;  /* 0x000000070204723e */ /* 0x002fe400048060ff */
[----:B------:R-:W-:-:S03]  /*2e690*/  F2FP.SATFINITE.E5M2.F32.PACK_AB_MERGE_C R3, R8, R3, RZ ;  /* 0x000000030803723e */ /* 0x000fc600048060ff */
[----:B------:R-:W-:Y:S01]  /*2e6a0*/  STL [R1+0x274], R4 ;  /* 0x0002740401007387 */ /* 0x000fe20000100800 */
[----:B------:R-:W-:-:S03]  /*2e6b0*/  F2FP.SATFINITE.E5M2.F32.PACK_AB_MERGE_C R2, R42, R61, RZ ;  /* 0x0000003d2a02723e */ /* 0x000fc600048060ff */
[----:B------:R-:W-:Y:S01]  /*2e6c0*/  STL [R1+0x270], R3 ;  /* 0x0002700301007387 */ /* 0x000fe20000100800 */
[----:B------:R-:W-:-:S05]  /*2e6d0*/  F2FP.SATFINITE.E5M2.F32.PACK_AB_MERGE_C R41, R38, R5, RZ ;  /* 0x000000052629723e */ /* 0x000fca00048060ff */
[----:B------:R-:W-:Y:S04]  /*2e6e0*/  STL [R1+0x1670], R41 ;  /* 0x0016702901007387 */ /* 0x000fe80000100800 */
[----:B------:R3:W-:Y:S02]  /*2e6f0*/  STL [R1+0x280], R2 ;  /* 0x0002800201007387 */ /* 0x0007e40000100800 */
[----:B---3--:R-:W-:Y:S02]  /*2e700*/  F2FP.SATFINITE.E5M2.F32.PACK_AB_MERGE_C R2, R60, R0, RZ ;  /* 0x000000003c02723e */ /* 0x008fe400048060ff */
[----:B------:R-:W-:Y:S02]  /*2e710*/  F2FP.SATFINITE.E5M2.F32.PACK_AB_MERGE_C R0, R47, R39, RZ ;  /* 0x000000272f00723e */ /* 0x000fe400048060ff */
[----:B------:R-:W-:Y:S01]  /*2e720*/  F2FP.SATFINITE.E5M2.F32.PACK_AB_MERGE_C R3, R45, R46, RZ ;  /* 0x0000002e2d03723e */ /* 0x000fe200048060ff */
[----:B------:R1:W-:Y:S04]  /*2e730*/  STL [R1+0x284], R2 ;  /* 0x0002840201007387 */ /* 0x0003e80000100800 */
[----:B------:R2:W-:Y:S01]  /*2e740*/  STL [R1+0x28c], R0 ;  /* 0x00028c0001007387 */ /* 0x0005e20000100800 */
[----:B-1----:R-:W-:-:S03]  /*2e750*/  F2FP.SATFINITE.E5M2.F32.PACK_AB_MERGE_C R2, R43, R44, RZ ;  /* 0x0000002c2b02723e */ /* 0x002fc600048060ff */
[----:B------:R1:W-:Y:S01]  /*2e760*/  STL [R1+0x136c], R3 ;  /* 0x00136c0301007387 */ /* 0x0003e20000100800 */
[----:B--2---:R-:W-:-:S03]  /*2e770*/  F2FP.SATFINITE.E5M2.F32.PACK_AB_MERGE_C R0, R32, R33, RZ ;  /* 0x000000212000723e */ /* 0x004fc600048060ff */
[----:B------:R2:W-:Y:S04]  /*2e780*/  STL [R1+0x1360], R2 ;  /* 0x0013600201007387 */ /* 0x0005e80000100800 */
[----:B------:R3:W-:Y:S01]  /*2e790*/  STL [R1+0x13e0], R0 ;  /* 0x0013e00001007387 */ /* 0x0007e20000100800 */
[----:B-1----:R-:W-:-:S05]  /*2e7a0*/  F2FP.SATFINITE.E5M2.F32.PACK_AB_MERGE_C R3, R30, R31, RZ ;  /* 0x0000001f1e03723e */ /* 0x002fca00048060ff */
[----:B------:R1:W-:Y:S01]  /*2e7b0*/  STL [R1+0x13dc], R3 ;  /* 0x0013dc0301007387 */ /* 0x0003e20000100800 */
[----:B--2---:R-:W-:-:S05]  /*2e7c0*/  F2FP.SATFINITE.E5M2.F32.PACK_AB_MERGE_C R2, R28, R29, RZ ;  /* 0x0000001d1c02723e */ /* 0x004fca00048060ff */
[----:B------:R2:W-:Y:S01]  /*2e7d0*/  STL [R1+0x13b8], R2 ;  /* 0x0013b80201007387 */ /* 0x0005e20000100800 */
[----:B---3--:R-:W-:-:S05]  /*2e7e0*/  F2FP.SATFINITE.E5M2.F32.PACK_AB_MERGE_C R0, R26, R27, RZ ;  /* 0x0000001b1a00723e */ /* 0x008fca00048060ff */
[----:B------:R3:W-:Y:S01]  /*2e7f0*/  STL [R1+0x13c4], R0 ;  /* 0x0013c40001007387 */ /* 0x0007e20000100800 */
[----:B-1----:R-:W-:-:S05]  /*2e800*/  F2FP.SATFINITE.E5M2.F32.PACK_AB_MERGE_C R3, R24, R25, RZ ;  /* 0x000000191803723e */ /* 0x002fca00048060ff */
[----:B------:R1:W-:Y:S01]  /*2e810*/  STL [R1+0x7c0], R3 ;  /* 0x0007c00301007387 */ /* 0x0003e20000100800 */
[----:B--2---:R-:W-:-:S05]  /*2e820*/  F2FP.SATFINITE.E5M2.F32.PACK_AB_MERGE_C R2, R22, R23, RZ ;  /* 0x000000171602723e */ /* 0x004fca00048060ff */
[----:B------:R2:W-:Y:S01]  /*2e830*/  STL [R1+0x1328], R2 ;  /* 0x0013280201007387 */ /* 0x0005e20000100800 */
[----:B---3--:R-:W-:Y:S02]  /*2e840*/  F2FP.SATFINITE.E5M2.F32.PACK_AB_MERGE_C R0, R19, R21, RZ ;  /* 0x000000151300723e */ /* 0x008fe400048060ff */
[----:B------:R-:W-:-:S05]  /*2e850*/  F2FP.SATFINITE.E5M2.F32.PACK_AB_MERGE_C R34, R17, R18, RZ ;  /* 0x000000121122723e */ /* 0x000fca00048060ff */
[----:B------:R-:W-:Y:S01]  /*2e860*/  STL [R1+0x1644], R34 ;  /* 0x0016442201007387 */ /* 0x000fe20000100800 */
[----:B------:R-:W-:-:S03]  /*2e870*/  F2FP.SATFINITE.E5M2.F32.PACK_AB_MERGE_C R42, R15, R16, RZ ;  /* 0x000000100f2a723e */ /* 0x000fc600048060ff */
[----:B------:R3:W-:Y:S01]  /*2e880*/  STL [R1+0x288], R0 ;  /* 0x0002880001007387 */ /* 0x0007e20000100800 */
[----:B-1----:R-:W-:-:S03]  /*2e890*/  F2FP.SATFINITE.E5M2.F32.PACK_AB_MERGE_C R3, R13, R14, RZ ;  /* 0x0000000e0d03723e */ /* 0x002fc600048060ff */
[----:B------:R-:W-:Y:S04]  /*2e8a0*/  STL [R1+0x1674], R42 ;  /* 0x0016742a01007387 */ /* 0x000fe80000100800 */
[----:B------:R-:W-:Y:S01]  /*2e8b0*/  STL [R1+0x7a0], R3 ;  /* 0x0007a00301007387 */ /* 0x000fe20000100800 */
[----:B--2---:R-:W-:-:S03]  /*2e8c0*/  F2FP.SATFINITE.E5M2.F32.PACK_AB_MERGE_C R2, R11, R12, RZ ;  /* 0x0000000c0b02723e */ /* 0x004fc600048060ff */
[----:B------:R-:W2:Y:S04]  /*2e8d0*/  LDL.LU R58, [R1+0x780] ;  /* 0x00078000013a7983 */ /* 0x000ea80000300800 */
[----:B------:R1:W-:Y:S01]  /*2e8e0*/  STL [R1+0x1fc], R2 ;  /* 0x0001fc0201007387 */ /* 0x0003e20000100800 */
[----:B---3--:R-:W-:-:S03]  /*2e8f0*/  F2FP.SATFINITE.E5M2.F32.PACK_AB_MERGE_C R0, R9, R10, RZ ;  /* 0x0000000a0900723e */ /* 0x008fc600048060ff */
        /* <DEDUP_REMOVED lines=54> */
[----:B----4-:R-:W-:-:S05]  /*2ec60*/  F2FP.SATFINITE.E5M2.F32.PACK_AB_MERGE_C R4, R56, R35, RZ ;  /* 0x000000233804723e */ /* 0x010fca00048060ff */
[----:B------:R2:W-:Y:S01]  /*2ec70*/  STL [R1+0x780], R4 ;  /* 0x0007800401007387 */ /* 0x0005e20000100800 */
[----:B------:R-:W-:-:S05]  /*2ec80*/  F2FP.SATFINITE.E5M2.F32.PACK_AB_MERGE_C R20, R54, R57, RZ ;  /* 0x000000393614723e */ /* 0x000fca00048060ff */
[----:B------:R4:W-:Y:S01]  /*2ec90*/  STL [R1+0x1c0], R20 ;  /* 0x0001c01401007387 */ /* 0x0009e20000100800 */
[----:B-1----:R-:W-:Y:S02]  /*2eca0*/  F2FP.SATFINITE.E5M2.F32.PACK_AB_MERGE_C R34, R52, R55, RZ ;  /* 0x000000373422723e */ /* 0x002fe400048060ff */
[----:B--2---:R-:W-:-:S03]  /*2ecb0*/  F2FP.SATFINITE.E5M2.F32.PACK_AB_MERGE_C R4, R51, R53, RZ ;  /* 0x000000353304723e */ /* 0x004fc600048060ff */
[----:B------:R-:W-:Y:S04]  /*2ecc0*/  STL [R1+0x770], R34 ;  /* 0x0007702201007387 */ /* 0x000fe80000100800 */
[----:B------:R1:W-:Y:S01]  /*2ecd0*/  STL [R1+0x16c], R4 ;  /* 0x00016c0401007387 */ /* 0x0003e20000100800 */
[----:B----4-:R-:W-:Y:S02]  /*2ece0*/  F2FP.SATFINITE.E5M2.F32.PACK_AB_MERGE_C R20, R49, R48, RZ ;  /* 0x000000303114723e */ /* 0x010fe400048060ff */
[----:B------:R-:W-:-:S03]  /*2ecf0*/  F2FP.SATFINITE.E5M2.F32.PACK_AB_MERGE_C R6, R7, R6, RZ ;  /* 0x000000060706723e */ /* 0x000fc600048060ff */
[----:B------:R-:W-:Y:S04]  /*2ed00*/  STL [R1+0x760], R20 ;  /* 0x0007601401007387 */ /* 0x000fe80000100800 */
[----:B------:R2:W-:Y:S01]  /*2ed10*/  STL [R1+0x148], R6 ;  /* 0x0001480601007387 */ /* 0x0005e20000100800 */
[----:B-1----:R-:W-:Y:S02]  /*2ed20*/  F2FP.SATFINITE.E5M2.F32.PACK_AB_MERGE_C R4, R3, R2, RZ ;  /* 0x000000020304723e */ /* 0x002fe400048060ff */
[----:B------:R-:W-:-:S03]  /*2ed30*/  F2FP.SATFINITE.E5M2.F32.PACK_AB_MERGE_C R3, R61, R8, RZ ;  /* 0x000000083d03723e */ /* 0x000fc600048060ff */
[----:B------:R-:W-:Y:S04]  /*2ed40*/  STL [R1+0x750], R4 ;  /* 0x0007500401007387 */ /* 0x000fe80000100800 */
[----:B------:R-:W-:Y:S01]  /*2ed50*/  STL [R1+0xac], R3 ;  /* 0x0000ac0301007387 */ /* 0x000fe20000100800 */
[----:B------:R-:W-:Y:S02]  /*2ed60*/  F2FP.SATFINITE.E5M2.F32.PACK_AB_MERGE_C R2, R38, R5, RZ ;  /* 0x000000052602723e */ /* 0x000fe400048060ff */
[----:B---3--:R-:W-:-:S05]  /*2ed70*/  F2FP.SATFINITE.E5M2.F32.PACK_AB_MERGE_C R22, R22, R0, RZ ;  /* 0x000000001616723e */ /* 0x008fca00048060ff */
[----:B------:R-:W-:Y:S01]  /*2ed80*/  STL [R1+0x16b4], R22 ;  /* 0x0016b41601007387 */ /* 0x000fe20000100800 */
[----:B------:R-:W-:-:S03]  /*2ed90*/  F2FP.SATFINITE.E5M2.F32.PACK_AB_MERGE_C R0, R39, R60, RZ ;  /* 0x0000003c2700723e */ /* 0x000fc600048060ff */
[----:B------:R1:W-:Y:S01]  /*2eda0*/  STL [R1+0x740], R2 ;  /* 0x0007400201007387 */ /* 0x0003e20000100800 */
[----:B--2---:R-:W-:-:S05]  /*2edb0*/  F2FP.SATFINITE.E5M2.F32.PACK_AB_MERGE_C R6, R46, R47, RZ ;  /* 0x0000002f2e06723e */ /* 0x004fca00048060ff */
[----:B------:R-:W-:Y:S01]  /*2edc0*/  STL [R1+0x168c], R6 ;  /* 0x00168c0601007387 */ /* 0x000fe20000100800 */
[----:B-1----:R-:W-:-:S03]  /*2edd0*/  F2FP.SATFINITE.E5M2.F32.PACK_AB_MERGE_C R2, R44, R45, RZ ;  /* 0x0000002d2c02723e */ /* 0x002fc600048060ff */
[----:B------:R1:W-:Y:S04]  /*2ede0*/  STL [R1+0x744], R0 ;  /* 0x0007440001007387 */ /* 0x0003e80000100800 */
[----:B------:R-:W-:Y:S01]  /*2edf0*/  STL [R1+0x18c], R2 ;  /* 0x00018c0201007387 */ /* 0x000fe20000100800 */
[----:B-1----:R-:W-:Y:S02]  /*2ee00*/  F2FP.SATFINITE.E5M2.F32.PACK_AB_MERGE_C R0, R33, R43, RZ ;  /* 0x0000002b2100723e */ /* 0x002fe400048060ff */
[----:B------:R-:W-:-:S05]  /*2ee10*/  F2FP.SATFINITE.E5M2.F32.PACK_AB_MERGE_C R40, R31, R32, RZ ;  /* 0x000000201f28723e */ /* 0x000fca00048060ff */
[----:B------:R-:W-:Y:S04]  /*2ee20*/  STL [R1+0x1678], R40 ;  /* 0x0016782801007387 */ /* 0x000fe80000100800 */
[----:B------:R1:W-:Y:S01]  /*2ee30*/  STL [R1+0x1d4], R0 ;  /* 0x0001d40001007387 */ /* 0x0003e20000100800 */
[----:B------:R-:W-:Y:S02]  /*2ee40*/  F2FP.SATFINITE.E5M2.F32.PACK_AB_MERGE_C R3, R27, R28, RZ ;  /* 0x0000001c1b03723e */ /* 0x000fe400048060ff */
[----:B-1----:R-:W-:-:S03]  /*2ee50*/  F2FP.SATFINITE.E5M2.F32.PACK_AB_MERGE_C R0, R29, R30, RZ ;  /* 0x0000001e1d00723e */ /* 0x002fc600048060ff */
[----:B------:R1:W-:Y:S04]  /*2ee60*/  STL [R1+0x1658], R3 ;  /* 0x0016580301007387 */ /* 0x0003e80000100800 */
[----:B------:R2:W-:Y:S01]  /*2ee70*/  STL [R1+0x264], R0 ;  /* 0x0002640001007387 */ /* 0x0005e20000100800 */
[----:B-1----:R-:W-:Y:S02]  /*2ee80*/  F2FP.SATFINITE.E5M2.F32.PACK_AB_MERGE_C R3, R25, R26, RZ ;  /* 0x0000001a1903723e */ /* 0x002fe400048060ff */
[----:B------:R-:W-:-:S03]  /*2ee90*/  F2FP.SATFINITE.E5M2.F32.PACK_AB_MERGE_C R2, R23, R24, RZ ;  /* 0x000000181702723e */ /* 0x000fc600048060ff */
[----:B------:R1:W-:Y:S01]  /*2eea0*/  STL [R1+0x1308], R3 ;  /* 0x0013080301007387 */ /* 0x0003e20000100800 */
[----:B--2---:R-:W-:-:S03]  /*2eeb0*/  F2FP.SATFINITE.E5M2.F32.PACK_AB_MERGE_C R0, R19, R21, RZ ;  /* 0x000000151300723e */ /* 0x004fc600048060ff */
[----:B------:R2:W-:Y:S04]  /*2eec0*/  STL [R1+0x12fc], R2 ;  /* 0x0012fc0201007387 */ /* 0x0005e80000100800 */
[----:B------:R3:W-:Y:S01]  /*2eed0*/  STL [R1+0x13a8], R0 ;  /* 0x0013a80001007387 */ /* 0x0007e20000100800 */
[----:B-1----:R-:W-:Y:S02]  /*2eee0*/  F2FP.SATFINITE.E5M2.F32.PACK_AB_MERGE_C R3, R17, R18, RZ ;  /* 0x000000121103723e */ /* 0x002fe400048060ff */
[----:B--2---:R-:W-:-:S03]  /*2eef0*/  F2FP.SATFINITE.E5M2.F32.PACK_AB_MERGE_C R2, R15, R16, RZ ;  /* 0x000000100f02723e */ /* 0x004fc600048060ff */
[----:B------:R-:W-:Y:S04]  /*2ef00*/  STL [R1+0x13a0], R3 ;  /* 0x0013a00301007387 */ /* 0x000fe80000100800 */
[----:B------:R1:W-:Y:S01]  /*2ef10*/  STL [R1+0x1340], R2 ;  /* 0x0013400201007387 */ /* 0x0003e20000100800 */
[----:B---3--:R-:W-:Y:S02]  /*2ef20*/  F2FP.SATFINITE.E5M2.F32.PACK_AB_MERGE_C R0, R13, R14, RZ ;  /* 0x0000000e0d00723e */ /* 0x008fe400048060ff */
[----:B------:R-:W-:-:S05]  /*2ef30*/  F2FP.SATFINITE.E5M2.F32.PACK_AB_MERGE_C R36, R11, R12, RZ ;  /* 0x0000000c0b24723e */ /* 0x000fca00048060ff */
[----:B------:R-:W-:Y:S04]  /*2ef40*/  STL [R1+0x1600], R36 ;  /* 0x0016002401007387 */ /* 0x000fe80000100800 */
[----:B------:R2:W-:Y:S04]  /*2ef50*/  STL [R1+0x1350], R0 ;  /* 0x0013500001007387 */ /* 0x0005e80000100800 */
        /* <DEDUP_REMOVED lines=42> */
[----:B------:R-:W-:-:S03]  /*2f200*/  F2FP.SATFINITE.E5M2.F32.PACK_AB_MERGE_C R37, R9, R10, RZ ;  /* 0x0000000a0925723e */ /* 0x000fc600048060ff */
[----:B------:R-:W2:Y:S04]  /*2f210*/  LDL.LU R10, [R1+0x638] ;  /* 0x00063800010a7983 */ /* 0x000ea80000300800 */
[----:B------:R-:W2:Y:S04]  /*2f220*/  LDL.LU R9, [R1+0x63c] ;  /* 0x00063c0001097983 */ /* 0x000ea80000300800 */
[----:B------:R-:W-:Y:S01]  /*2f230*/  STL [R1+0x1604], R37 ;  /* 0x0016042501007387 */ /* 0x000fe20000100800 */
[----:B---3--:R-:W-:Y:S02]  /*2f240*/  F2FP.SATFINITE.E5M2.F32.PACK_AB_MERGE_C R3, R55, R54, RZ ;  /* 0x000000363703723e */ /* 0x008fe400048060ff */
[----:B----4-:R-:W-:-:S05]  /*2f250*/  F2FP.SATFINITE.E5M2.F32.PACK_AB_MERGE_C R53, R53, R52, RZ ;  /* 0x000000343535723e */ /* 0x010fca00048060ff */
[----:B------:R-:W-:Y:S01]  /*2f260*/  STL [R1+0x1650], R53 ;  /* 0x0016503501007387 */ /* 0x000fe20000100800 */
[----:B------:R-:W-:-:S03]  /*2f270*/  F2FP.SATFINITE.E5M2.F32.PACK_AB_MERGE_C R6, R48, R51, RZ ;  /* 0x000000333006723e */ /* 0x000fc600048060ff */
[----:B------:R1:W-:Y:S04]  /*2f280*/  STL [R1+0x1f8], R3 ;  /* 0x0001f80301007387 */ /* 0x0003e80000100800 */
[----:B------:R3:W-:Y:S01]  /*2f290*/  STL [R1+0x1dc], R6 ;  /* 0x0001dc0601007387 */ /* 0x0007e20000100800 */
[----:B------:R-:W-:Y:S02]  /*2f2a0*/  F2FP.SATFINITE.E5M2.F32.PACK_AB_MERGE_C R4, R7, R49, RZ ;  /* 0x000000310704723e */ /* 0x000fe400048060ff */
[----:B-1----:R-:W-:-:S03]  /*2f2b0*/  F2FP.SATFINITE.E5M2.F32.PACK_AB_MERGE_C R3, R8, R2, RZ ;  /* 0x000000020803723e */ /* 0x002fc600048060ff */
[----:B------:R-:W-:Y:S01]  /*2f2c0*/  STL [R1+0x1d0], R4 ;  /* 0x0001d00401007387 */ /* 0x000fe20000100800 */
[----:B------:R-:W-:-:S03]  /*2f2d0*/  F2FP.SATFINITE.E5M2.F32.PACK_AB_MERGE_C R2, R5, R61, RZ ;  /* 0x0000003d0502723e */ /* 0x000fc600048060ff */
[----:B------:R-:W-:Y:S04]  /*2f2e0*/  STL [R1+0x168], R3 ;  /* 0x0001680301007387 */ /* 0x000fe80000100800 */
[----:B------:R-:W-:Y:S01]  /*2f2f0*/  STL [R1+0x184], R2 ;  /* 0x0001840201007387 */ /* 0x000fe20000100800 */
[----:B--2---:R-:W-:Y:S02]  /*2f300*/  F2FP.SATFINITE.E5M2.F32.PACK_AB_MERGE_C R0, R0, R38, RZ ;  /* 0x000000260000723e */ /* 0x004fe400048060ff */
[----:B---3--:R-:W-:-:S05]  /*2f310*/  F2FP.SATFINITE.E5M2.F32.PACK_AB_MERGE_C R6, R39, R60, RZ ;  /* 0x0000003c2706723e */ /* 0x008fca00048060ff */
[----:B------:R1:W-:Y:S04]  /*2f320*/  STL [R1+0x1690], R6 ;  /* 0x0016900601007387 */ /* 0x0003e80000100800 */
[----:B------:R2:W-:Y:S01]  /*2f330*/  STL [R1+0x140], R0 ;  /* 0x0001400001007387 */ /* 0x0005e20000100800 */
[----:B-1----:R-:W-:Y:S02]  /*2f340*/  F2FP.SATFINITE.E5M2.F32.PACK_AB_MERGE_C R6, R44, R45, RZ ;  /* 0x0000002d2c06723e */ /* 0x002fe400048060ff */
[----:B--2---:R-:W-:-:S03]  /*2f350*/  F2FP.SATFINITE.E5M2.F32.PACK_AB_MERGE_C R0, R46, R47, RZ ;  /* 0x0000002f2e00723e */ /* 0x004fc600048060ff */
[----:B------:R-:W-:Y:S01]  /*2f360*/  STL [R1+0x1694], R6 ;  /* 0x0016940601007387 */ /* 0x000fe20000100800 */
[----:B------:R-:W-:-:S03]  /*2f370*/  F2FP.SATFINITE.E5M2.F32.PACK_AB_MERGE_C R2, R33, R43, RZ ;  /* 0x0000002b2102723e */ /* 0x000fc600048060ff */
[----:B------:R1:W-:Y:S04]  /*2f380*/  STL [R1+0x120], R0 ;  /* 0x0001200001007387 */ /* 0x0003e80000100800 */
[----:B------:R2:W-:Y:S01]  /*2f390*/  STL [R1+0xcc], R2 ;  /* 0x0000cc0201007387 */ /* 0x0005e20000100800 */
[----:B-1----:R-:W-:Y:S02]  /*2f3a0*/  F2FP.SATFINITE.E5M2.F32.PACK_AB_MERGE_C R0, R31, R32, RZ ;  /* 0x000000201f00723e */ /* 0x002fe400048060ff */
[----:B------:R-:W-:-:S03]  /*2f3b0*/  F2FP.SATFINITE.E5M2.F32.PACK_AB_MERGE_C R3, R29, R30, RZ ;  /* 0x0000001e1d03723e */ /* 0x000fc600048060ff */
[----:B------:R1:W-:Y:S01]  /*2f3c0*/  STL [R1+0xe8], R0 ;  /* 0x0000e80001007387 */ /* 0x0003e20000100800 */
[----:B--2---:R-:W-:-:S03]  /*2f3d0*/  F2FP.SATFINITE.E5M2.F32.PACK_AB_MERGE_C R2, R27, R28, RZ ;  /* 0x0000001c1b02723e */ /* 0x004fc600048060ff */
[----:B------:R-:W-:Y:S04]  /*2f3e0*/  STL [R1+0x24], R3 ;  /* 0x0000240301007387 */ /* 0x000fe80000100800 */
[----:B------:R-:W-:Y:S01]  /*2f3f0*/  STL [R1+0x8c], R2 ;  /* 0x00008c0201007387 */ /* 0x000fe20000100800 */
[----:B-1----:R-:W-:Y:S02]  /*2f400*/  F2FP.SATFINITE.E5M2.F32.PACK_AB_MERGE_C R0, R25, R26, RZ ;  /* 0x0000001a1900723e */ /* 0x002fe400048060ff */
[----:B------:R-:W-:-:S05]  /*2f410*/  F2FP.SATFINITE.E5M2.F32.PACK_AB_MERGE_C R32, R23, R24, RZ ;  /* 0x000000181720723e */ /* 0x000fca00048060ff */
[----:B------:R-:W-:Y:S01]  /*2f420*/  STL [R1+0x169c], R32 ;  /* 0x00169c2001007387 */ /* 0x000fe20000100800 */
[----:B------:R-:W-:-:S03]  /*2f430*/  F2FP.SATFINITE.E5M2.F32.PACK_AB_MERGE_C R39, R19, R21, RZ ;  /* 0x000000151327723e */ /* 0x000fc600048060ff */
[----:B------:R1:W-:Y:S01]  /*2f440*/  STL [R1+0x20], R0 ;  /* 0x0000200001007387 */ /* 0x0003e20000100800 */
[----:B------:R-:W-:-:S03]  /*2f450*/  F2FP.SATFINITE.E5M2.F32.PACK_AB_MERGE_C R21, R17, R18, RZ ;  /* 0x000000121115723e */ /* 0x000fc600048060ff */
[----:B------:R-:W-:Y:S01]  /*2f460*/  STL [R1+0x16b8], R39 ;  /* 0x0016b82701007387 */ /* 0x000fe20000100800 */
[----:B------:R-:W-:-:S03]  /*2f470*/  F2FP.SATFINITE.E5M2.F32.PACK_AB_MERGE_C R61, R15, R16, RZ ;  /* 0x000000100f3d723e */ /* 0x000fc600048060ff */
[----:B------:R-:W-:Y:S04]  /*2f480*/  STL [R1+0x16bc], R21 ;  /* 0x0016bc1501007387 */ /* 0x000fe80000100800 */
[----:B------:R-:W-:Y:S01]  /*2f490*/  STL [R1+0x1680], R61 ;  /* 0x0016803d01007387 */ /* 0x000fe20000100800 */
[----:B-1----:R-:W-:Y:S02]  /*2f4a0*/  F2FP.SATFINITE.E5M2.F32.PACK_AB_MERGE_C R0, R13, R14, RZ ;  /* 0x0000000e0d00723e */ /* 0x002fe400048060ff */
[----:B------:R-:W-:-:S05]  /*2f4b0*/  F2FP.SATFINITE.E5M2.F32.PACK_AB_MERGE_C R48, R11, R12, RZ ;  /* 0x0000000c0b30723e */ /* 0x000fca00048060ff */
[----:B------:R-:W-:Y:S04]  /*2f4c0*/  STL [R1+0x167c], R48 ;  /* 0x00167c3001007387 */ /* 0x000fe80000100800 */
[----:B------:R1:W-:Y:S04]  /*2f4d0*/  STL [R1+0x124], R0 ;  /* 0x0001240001007387 */ /* 0x0003e80000100800 */
[----:B------:R-:W2:Y:S04]  /*2f4e0*/  LDL.LU R20, [R1+0x620] ;  /* 0x0006200001147983 */ /* 0x000ea80000300800 */
[----:B------:R-:W2:Y:S04]  /*2f4f0*/  LDL.LU R50, [R1+0x624] ;  /* 0x0006240001327983 */ /* 0x000ea80000300800 */
        /* <DEDUP_REMOVED lines=37> */
[----:B------:R-:W-:-:S03]  /*2f750*/  F2FP.SATFINITE.E5M2.F32.PACK_AB_MERGE_C R55, R9, R10, RZ ;  /* 0x0000000a0937723e */ /* 0x000fc600048060ff */
[----:B------:R-:W4:Y:S04]  /*2f760*/  LDL.LU R13, [R1+0x59c] ;  /* 0x00059c00010d7983 */ /* 0x000f280000300800 */
[----:B------:R-:W4:Y:S04]  /*2f770*/  LDL.LU R12, [R1+0x580] ;  /* 0x00058000010c7983 */ /* 0x000f280000300800 */
[----:B------:R-:W4:Y:S04]  /*2f780*/  LDL.LU R11, [R1+0x584] ;  /* 0x00058400010b7983 */ /* 0x000f280000300800 */
[----:B------:R-:W4:Y:S04]  /*2f790*/  LDL.LU R10, [R1+0x588] ;  /* 0x00058800010a7983 */ /* 0x000f280000300800 */
[----:B------:R-:W4:Y:S04]  /*2f7a0*/  LDL.LU R9, [R1+0x58c] ;  /* 0x00058c0001097983 */ /* 0x000f280000300800 */
[----:B------:R-:W-:Y:S01]  /*2f7b0*/  STL [R1+0x1684], R55 ;  /* 0x0016843701007387 */ /* 0x000fe20000100800 */
[----:B--2---:R-:W-:-:S02]  /*2f7c0*/  F2FP.SATFINITE.E5M2.F32.PACK_AB_MERGE_C R53, R50, R20, RZ ;  /* 0x000000143235723e */ /* 0x004fc400048060ff */
[----:B---3--:R-:W-:-:S03]  /*2f7d0*/  F2FP.SATFINITE.E5M2.F32.PACK_AB_MERGE_C R52, R52, R58, RZ ;  /* 0x0000003a3434723e */ /* 0x008fc600048060ff */
[----:B------:R-:W-:Y:S01]  /*2f7e0*/  STL [R1+0x1688], R53 ;  /* 0x0016883501007387 */ /* 0x000fe20000100800 */
[----:B----4-:R-:W-:-:S03]  /*2f7f0*/  F2FP.SATFINITE.E5M2.F32.PACK_AB_MERGE_C R3, R35, R59, RZ ;  /* 0x0000003b2303723e */ /* 0x010fc600048060ff */
[----:B------:R-:W-:Y:S04]  /*2f800*/  STL [R1+0x1654], R52 ;  /* 0x0016543401007387 */ /* 0x000fe80000100800 */
[----:B------:R1:W-:Y:S01]  /*2f810*/  STL [R1+0x12b8], R3 ;  /* 0x0012b80301007387 */ /* 0x0003e20000100800 */
[----:B------:R-:W-:Y:S02]  /*2f820*/  F2FP.SATFINITE.E5M2.F32.PACK_AB_MERGE_C R6, R57, R56, RZ ;  /* 0x000000383906723e */ /* 0x000fe400048060ff */
[----:B------:R-:W-:-:S03]  /*2f830*/  F2FP.SATFINITE.E5M2.F32.PACK_AB_MERGE_C R4, R51, R54, RZ ;  /* 0x000000363304723e */ /* 0x000fc600048060ff */
[----:B------:R-:W-:Y:S01]  /*2f840*/  STL [R1+0x12b0], R6 ;  /* 0x0012b00601007387 */ /* 0x000fe20000100800 */
[----:B-1----:R-:W-:-:S03]  /*2f850*/  F2FP.SATFINITE.E5M2.F32.PACK_AB_MERGE_C R3, R7, R49, RZ ;  /* 0x000000310703723e */ /* 0x002fc600048060ff */
[----:B------:R1:W-:Y:S01]  /*2f860*/  STL [R1+0x1384], R4 ;  /* 0x0013840401007387 */ /* 0x0003e20000100800 */
[----:B------:R-:W-:-:S03]  /*2f870*/  F2FP.SATFINITE.E5M2.F32.PACK_AB_MERGE_C R2, R8, R2, RZ ;  /* 0x000000020802723e */ /* 0x000fc600048060ff */
[----:B------:R2:W-:Y:S04]  /*2f880*/  STL [R1+0x1380], R3 ;  /* 0x0013800301007387 */ /* 0x0005e80000100800 */
[----:B------:R3:W-:Y:S01]  /*2f890*/  STL [R1+0x131c], R2 ;  /* 0x00131c0201007387 */ /* 0x0007e20000100800 */
[----:B-1----:R-:W-:Y:S02]  /*2f8a0*/  F2FP.SATFINITE.E5M2.F32.PACK_AB_MERGE_C R4, R38, R5, RZ ;  /* 0x000000052604723e */ /* 0x002fe400048060ff */
[----:B--2---:R-:W-:-:S03]  /*2f8b0*/  F2FP.SATFINITE.E5M2.F32.PACK_AB_MERGE_C R3, R60, R0, RZ ;  /* 0x000000003c03723e */ /* 0x004fc600048060ff */
[----:B------:R-:W-:Y:S01]  /*2f8c0*/  STL [R1+0x1334], R4 ;  /* 0x0013340401007387 */ /* 0x000fe20000100800 */
[----:B---3--:R-:W-:-:S03]  /*2f8d0*/  F2FP.SATFINITE.E5M2.F32.PACK_AB_MERGE_C R2, R46, R47, RZ ;  /* 0x0000002f2e02723e */ /* 0x008fc600048060ff */
[----:B------:R1:W-:Y:S04]  /*2f8e0*/  STL [R1+0x5e0], R3 ;  /* 0x0005e00301007387 */ /* 0x0003e80000100800 */
[----:B------:R-:W-:Y:S01]  /*2f8f0*/  STL [R1+0x127c], R2 ;  /* 0x00127c0201007387 */ /* 0x000fe20000100800 */
[----:B------:R-:W-:Y:S02]  /*2f900*/  F2FP.SATFINITE.E5M2.F32.PACK_AB_MERGE_C R0, R44, R45, RZ ;  /* 0x0000002d2c00723e */ /* 0x000fe400048060ff */
[----:B------:R-:W-:-:S05]  /*2f910*/  F2FP.SATFINITE.E5M2.F32.PACK_AB_MERGE_C R49, R33, R43, RZ ;  /* 0x0000002b2131723e */ /* 0x000fca00048060ff */
[----:B------:R-:W-:Y:S01]  /*2f920*/  STL [R1+0x15f4], R49 ;  /* 0x0015f43101007387 */ /* 0x000fe20000100800 */
[----:B-1----:R-:W-:-:S03]  /*2f930*/  F2FP.SATFINITE.E5M2.F32.PACK_AB_MERGE_C R3, R30, R31, RZ ;  /* 0x0000001f1e03723e */ /* 0x002fc600048060ff */
[----:B------:R1:W-:Y:S04]  /*2f940*/  STL [R1+0x180], R0 ;  /* 0x0001800001007387 */ /* 0x0003e80000100800 */
[----:B------:R-:W-:Y:S01]  /*2f950*/  STL [R1+0x1698], R3 ;  /* 0x0016980301007387 */ /* 0x000fe20000100800 */
[----:B-1----:R-:W-:Y:S02]  /*2f960*/  F2FP.SATFINITE.E5M2.F32.PACK_AB_MERGE_C R0, R28, R29, RZ ;  /* 0x0000001d1c00723e */ /* 0x002fe400048060ff */
[----:B------:R-:W-:-:S05]  /*2f970*/  F2FP.SATFINITE.E5M2.F32.PACK_AB_MERGE_C R41, R26, R27, RZ ;  /* 0x0000001b1a29723e */ /* 0x000fca00048060ff */
[----:B------:R-:W-:Y:S01]  /*2f980*/  STL [R1+0x16c0], R41 ;  /* 0x0016c02901007387 */ /* 0x000fe20000100800 */
[----:B------:R-:W-:-:S03]  /*2f990*/  F2FP.SATFINITE.E5M2.F32.PACK_AB_MERGE_C R50, R24, R25, RZ ;  /* 0x000000191832723e */ /* 0x000fc600048060ff */
[----:B------:R1:W-:Y:S01]  /*2f9a0*/  STL [R1+0x258], R0 ;  /* 0x0002580001007387 */ /* 0x0003e20000100800 */
[----:B------:R-:W-:-:S03]  /*2f9b0*/  F2FP.SATFINITE.E5M2.F32.PACK_AB_MERGE_C R61, R19, R23, RZ ;  /* 0x00000017133d723e */ /* 0x000fc600048060ff */
        /* <DEDUP_REMOVED lines=10> */
[----:B-1----:R-:W-:-:S03]  /*2fa60*/  F2FP.SATFINITE.E5M2.F32.PACK_AB_MERGE_C R0, R9, R10, RZ ;  /* 0x0000000a0900723e */ /* 0x002fc600048060ff */
[----:B------:R-:W2:Y:S04]  /*2fa70*/  LDL.LU R58, [R1+0x570] ;  /* 0x00057000013a7983 */ /* 0x000ea80000300800 */
[----:B------:R-:W2:Y:S04]  /*2fa80*/  LDL.LU R59, [R1+0x574] ;  /* 0x00057400013b7983 */ /* 0x000ea80000300800 */
        /* <DEDUP_REMOVED lines=39> */
[----:B--2---:R-:W-:-:S05]  /*2fd00*/  F2FP.SATFINITE.E5M2.F32.PACK_AB_MERGE_C R6, R59, R58, RZ ;  /* 0x0000003a3b06723e */ /* 0x004fca00048060ff */
[----:B------:R-:W-:Y:S01]  /*2fd10*/  STL [R1+0x16d0], R6 ;  /* 0x0016d00601007387 */ /* 0x000fe20000100800 */
[----:B---3--:R-:W-:Y:S02]  /*2fd20*/  F2FP.SATFINITE.E5M2.F32.PACK_AB_MERGE_C R37, R56, R35, RZ ;  /* 0x000000233825723e */ /* 0x008fe400048060ff */
[----:B----4-:R-:W-:-:S03]  /*2fd30*/  F2FP.SATFINITE.E5M2.F32.PACK_AB_MERGE_C R3, R54, R57, RZ ;  /* 0x000000393603723e */ /* 0x010fc600048060ff */
[----:B------:R-:W-:Y:S04]  /*2fd40*/  STL [R1+0x1610], R37 ;  /* 0x0016102501007387 */ /* 0x000fe80000100800 */
[----:B------:R1:W-:Y:S02]  /*2fd50*/  STL [R1+0x16d4], R3 ;  /* 0x0016d40301007387 */ /* 0x0003e40000100800 */
[----:B-1----:R-:W-:Y:S02]  /*2fd60*/  F2FP.SATFINITE.E5M2.F32.PACK_AB_MERGE_C R3, R7, R51, RZ ;  /* 0x000000330703723e */ /* 0x002fe400048060ff */
[----:B------:R-:W-:Y:S02]  /*2fd70*/  F2FP.SATFINITE.E5M2.F32.PACK_AB_MERGE_C R18, R18, R2, RZ ;  /* 0x000000021212723e */ /* 0x000fe400048060ff */
[----:B------:R-:W-:-:S03]  /*2fd80*/  F2FP.SATFINITE.E5M2.F32.PACK_AB_MERGE_C R50, R5, R8, RZ ;  /* 0x000000080532723e */ /* 0x000fc600048060ff */
[----:B------:R-:W-:Y:S04]  /*2fd90*/  STL [R1+0x16d8], R18 ;  /* 0x0016d81201007387 */ /* 0x000fe80000100800 */
[----:B------:R1:W-:Y:S01]  /*2fda0*/  STL [R1+0x1a8], R3 ;  /* 0x0001a80301007387 */ /* 0x0003e20000100800 */
[----:B------:R-:W-:-:S03]  /*2fdb0*/  F2FP.SATFINITE.E5M2.F32.PACK_AB_MERGE_C R55, R0, R38, RZ ;  /* 0x000000260037723e */ /* 0x000fc600048060ff */
[----:B------:R-:W-:Y:S01]  /*2fdc0*/  STL [R1+0x1614], R50 ;  /* 0x0016143201007387 */ /* 0x000fe20000100800 */
[----:B------:R-:W-:-:S03]  /*2fdd0*/  F2FP.SATFINITE.E5M2.F32.PACK_AB_MERGE_C R53, R47, R60, RZ ;  /* 0x0000003c2f35723e */ /* 0x000fc600048060ff */
[----:B------:R-:W-:Y:S01]  /*2fde0*/  STL [R1+0x16dc], R55 ;  /* 0x0016dc3701007387 */ /* 0x000fe20000100800 */
[----:B------:R-:W-:-:S03]  /*2fdf0*/  F2FP.SATFINITE.E5M2.F32.PACK_AB_MERGE_C R42, R45, R46, RZ ;  /* 0x0000002e2d2a723e */ /* 0x000fc600048060ff */
[----:B------:R-:W-:Y:S01]  /*2fe00*/  STL [R1+0x16e0], R53 ;  /* 0x0016e03501007387 */ /* 0x000fe20000100800 */
[----:B------:R-:W-:-:S03]  /*2fe10*/  F2FP.SATFINITE.E5M2.F32.PACK_AB_MERGE_C R36, R43, R44, RZ ;  /* 0x0000002c2b24723e */ /* 0x000fc600048060ff */
[----:B------:R-:W-:Y:S04]  /*2fe20*/  STL [R1+0x16e4], R42 ;  /* 0x0016e42a01007387 */ /* 0x000fe80000100800 */
[----:B------:R-:W-:Y:S01]  /*2fe30*/  STL [R1+0x16e8], R36 ;  /* 0x0016e82401007387 */ /* 0x000fe20000100800 */
[----:B------:R-:W-:Y:S02]  /*2fe40*/  F2FP.SATFINITE.E5M2.F32.PACK_AB_MERGE_C R0, R31, R33, RZ ;  /* 0x000000211f00723e */ /* 0x000fe400048060ff */
[----:B------:R-:W-:-:S05]  /*2fe50*/  F2FP.SATFINITE.E5M2.F32.PACK_AB_MERGE_C R52, R29, R30, RZ ;  /* 0x0000001e1d34723e */ /* 0x000fca00048060ff */
[----:B------:R-:W-:Y:S01]  /*2fe60*/  STL [R1+0x16ec], R52 ;  /* 0x0016ec3401007387 */ /* 0x000fe20000100800 */
[----:B-1----:R-:W-:-:S03]  /*2fe70*/  F2FP.SATFINITE.E5M2.F32.PACK_AB_MERGE_C R3, R27, R28, RZ ;  /* 0x0000001c1b03723e */ /* 0x002fc600048060ff */
[----:B------:R1:W-:Y:S01]  /*2fe80*/  STL [R1+0x104], R0 ;  /* 0x0001040001007387 */ /* 0x0003e20000100800 */
[----:B------:R-:W-:-:S03]  /*2fe90*/  F2FP.SATFINITE.E5M2.F32.PACK_AB_MERGE_C R2, R25, R26, RZ ;  /* 0x0000001a1902723e */ /* 0x000fc600048060ff */
[----:B------:R2:W-:Y:S04]  /*2fea0*/  STL [R1+0x1258], R3 ;  /* 0x0012580301007387 */ /* 0x0005e80000100800 */
[----:B------:R3:W-:Y:S01]  /*2feb0*/  STL [R1+0x1244], R2 ;  /* 0x0012440201007387 */ /* 0x0007e20000100800 */
[----:B-1----:R-:W-:-:S05]  /*2fec0*/  F2FP.SATFINITE.E5M2.F32.PACK_AB_MERGE_C R0, R23, R24, RZ ;  /* 0x000000181700723e */ /* 0x002fca00048060ff */
[----:B------:R1:W-:Y:S01]  /*2fed0*/  STL [R1+0x12f8], R0 ;  /* 0x0012f80001007387 */ /* 0x0003e20000100800 */
[----:B--2---:R-:W-:Y:S02]  /*2fee0*/  F2FP.SATFINITE.E5M2.F32.PACK_AB_MERGE_C R3, R17, R19, RZ ;  /* 0x000000131103723e */ /* 0x004fe400048060ff */
[----:B---3--:R-:W-:-:S03]  /*2fef0*/  F2FP.SATFINITE.E5M2.F32.PACK_AB_MERGE_C R2, R15, R16, RZ ;  /* 0x000000100f02723e */ /* 0x008fc600048060ff */
[----:B------:R-:W-:Y:S04]  /*2ff00*/  STL [R1+0x12f4], R3 ;  /* 0x0012f40301007387 */ /* 0x000fe80000100800 */
[----:B------:R2:W-:Y:S01]  /*2ff10*/  STL [R1+0x128c], R2 ;  /* 0x00128c0201007387 */ /* 0x0005e20000100800 */
[----:B-1----:R-:W-:Y:S02]  /*2ff20*/  F2FP.SATFINITE.E5M2.F32.PACK_AB_MERGE_C R0, R13, R14, RZ ;  /* 0x0000000e0d00723e */ /* 0x002fe400048060ff */
[----:B------:R-:W-:-:S05]  /*2ff30*/  F2FP.SATFINITE.E5M2.F32.PACK_AB_MERGE_C R59, R11, R12, RZ ;  /* 0x0000000c0b3b723e */ /* 0x000fca00048060ff */
[----:B------:R-:W-:Y:S04]  /*2ff40*/  STL [R1+0x1618], R59 ;  /* 0x0016183b01007387 */ /* 0x000fe80000100800 */
[----:B------:R1:W-:Y:S04]  /*2ff50*/  STL [R1+0x12a4], R0 ;  /* 0x0012a40001007387 */ /* 0x0003e80000100800 */
[----:B------:R-:W3:Y:S04]  /*2ff60*/  LDL.LU R7, [R1+0x4e0] ;  /* 0x0004e00001077983 */ /* 0x000ee80000300800 */
[----:B--2---:R-:W3:Y:S04]  /*2ff70*/  LDL.LU R2, [R1+0x4e4] ;  /* 0x0004e40001027983 */ /* 0x004ee80000300800 */
[----:B------:R-:W2:Y:S04]  /*2ff80*/  LDL.LU R8, [R1+0x4e8] ;  /* 0x0004e80001087983 */ /* 0x000ea80000300800 */
[----:B------:R-:W2:Y:S04]  /*2ff90*/  LDL.LU R5, [R1+0x4ec] ;  /* 0x0004ec0001057983 */ /* 0x000ea80000300800 */
        /* <DEDUP_REMOVED lines=29> */
[----:B------:R4:W-:Y:S01]  /*30170*/  STL [R1+0x161c], R58 ;  /* 0x00161c3a01007387 */ /* 0x0009e20000100800 */
[----:B---3--:R-:W-:Y:S02]  /*30180*/  F2FP.SATFINITE.E5M2.F32.PACK_AB_MERGE_C R2, R2, R7, RZ ;  /* 0x000000070202723e */ /* 0x008fe400048060ff */
[----:B--2---:R-:W-:-:S05]  /*30190*/  F2FP.SATFINITE.E5M2.F32.PACK_AB_MERGE_C R54, R5, R8, RZ ;  /* 0x000000080536723e */ /* 0x004fca00048060ff */
[----:B------:R-:W-:Y:S01]  /*301a0*/  STL [R1+0x16f0], R54 ;  /* 0x0016f03601007387 */ /* 0x000fe20000100800 */
[----:B----4-:R-:W-:-:S03]  /*301b0*/  F2FP.SATFINITE.E5M2.F32.PACK_AB_MERGE_C R58, R0, R38, RZ ;  /* 0x00000026003a723e */ /* 0x010fc600048060ff */
        /* <DEDUP_REMOVED lines=25> */
[----:B------:R-:W-:Y:S04]  /*30350*/  STL [R1+0x1724], R23 ;  /* 0x0017241701007387 */ /* 0x000fe80000100800 */
        /* <DEDUP_REMOVED lines=41> */
[----:B------:R-:W-:Y:S01]  /*305f0*/  STL [R1+0x1728], R33 ;  /* 0x0017282101007387 */ /* 0x000fe20000100800 */
[----:B--2---:R-:W-:Y:S02]  /*30600*/  F2FP.SATFINITE.E5M2.F32.PACK_AB_MERGE_C R14, R14, R50, RZ ;  /* 0x000000320e0e723e */ /* 0x004fe400048060ff */
[----:B---3--:R-:W-:-:S03]  /*30610*/  F2FP.SATFINITE.E5M2.F32.PACK_AB_MERGE_C R11, R11, R18, RZ ;  /* 0x000000120b0b723e */ /* 0x008fc600048060ff */
[----:B------:R-:W-:Y:S01]  /*30620*/  STL [R1+0x172c], R14 ;  /* 0x00172c0e01007387 */ /* 0x000fe20000100800 */
[----:B----4-:R-:W-:-:S03]  /*30630*/  F2FP.SATFINITE.E5M2.F32.PACK_AB_MERGE_C R29, R29, R3, RZ ;  /* 0x000000031d1d723e */ /* 0x010fc600048060ff */
        /* <DEDUP_REMOVED lines=14> */
[----:B------:R1:W-:Y:S04]  /*30720*/  STL [R1+0x1220], R3 ;  /* 0x0012200301007387 */ /* 0x0003e80000100800 */
[----:B------:R2:W-:Y:S01]  /*30730*/  STL [R1+0x121c], R4 ;  /* 0x00121c0401007387 */ /* 0x0005e20000100800 */
[----:B------:R-:W-:Y:S02]  /*30740*/  F2FP.SATFINITE.E5M2.F32.PACK_AB_MERGE_C R6, R35, R20, RZ ;  /* 0x000000142306723e */ /* 0x000fe400048060ff */
[----:B-1----:R-:W-:-:S03]  /*30750*/  F2FP.SATFINITE.E5M2.F32.PACK_AB_MERGE_C R3, R57, R56, RZ ;  /* 0x000000383903723e */ /* 0x002fc600048060ff */
[----:B------:R-:W-:Y:S01]  /*30760*/  STL [R1+0x12d0], R6 ;  /* 0x0012d00601007387 */ /* 0x000fe20000100800 */
[----:B--2---:R-:W-:-:S03]  /*30770*/  F2FP.SATFINITE.E5M2.F32.PACK_AB_MERGE_C R4, R7, R51, RZ ;  /* 0x000000330704723e */ /* 0x004fc600048060ff */
[----:B------:R1:W-:Y:S01]  /*30780*/  STL [R1+0x12cc], R3 ;  /* 0x0012cc0301007387 */ /* 0x0003e20000100800 */
[----:B------:R-:W-:-:S03]  /*30790*/  F2FP.SATFINITE.E5M2.F32.PACK_AB_MERGE_C R2, R5, R2, RZ ;  /* 0x000000020502723e */ /* 0x000fc600048060ff */
[----:B------:R-:W-:Y:S04]  /*307a0*/  STL [R1+0x1264], R4 ;  /* 0x0012640401007387 */ /* 0x000fe80000100800 */
[----:B------:R2:W-:Y:S01]  /*307b0*/  STL [R1+0x1278], R2 ;  /* 0x0012780201007387 */ /* 0x0005e20000100800 */
[----:B-1----:R-:W-:-:S05]  /*307c0*/  F2FP.SATFINITE.E5M2.F32.PACK_AB_MERGE_C R3, R0, R38, RZ ;  /* 0x000000260003723e */ /* 0x002fca00048060ff */
[----:B------:R-:W-:Y:S01]  /*307d0*/  STL [R1+0x234], R3 ;  /* 0x0002340301007387 */ /* 0x000fe20000100800 */
[----:B------:R-:W-:Y:S02]  /*307e0*/  F2FP.SATFINITE.E5M2.F32.PACK_AB_MERGE_C R0, R30, R44, RZ ;  /* 0x0000002c1e00723e */ /* 0x000fe400048060ff */
[----:B--2---:R-:W-:-:S05]  /*307f0*/  F2FP.SATFINITE.E5M2.F32.PACK_AB_MERGE_C R2, R17, R19, RZ ;  /* 0x000000131102723e */ /* 0x004fca00048060ff */
[----:B------:R-:W-:Y:S04]  /*30800*/  STL [R1+0x174c], R2 ;  /* 0x00174c0201007387 */ /* 0x000fe80000100800 */
[----:B------:R1:W-:Y:S01]  /*30810*/  STL [R1+0x1210], R0 ;  /* 0x0012100001007387 */ /* 0x0003e20000100800 */
[----:B------:R-:W-:Y:S02]  /*30820*/  F2FP.SATFINITE.E5M2.F32.PACK_AB_MERGE_C R44, R12, R13, RZ ;  /* 0x0000000d0c2c723e */ /* 0x000fe400048060ff */
[----:B-1----:R-:W-:-:S03]  /*30830*/  F2FP.SATFINITE.E5M2.F32.PACK_AB_MERGE_C R0, R15, R16, RZ ;  /* 0x000000100f00723e */ /* 0x002fc600048060ff */
        /* <DEDUP_REMOVED lines=45> */
[----:B------:R-:W-:Y:S01]  /*30b10*/  STL [R1+0x162c], R57 ;  /* 0x00162c3901007387 */ /* 0x000fe20000100800 */
[----:B--2---:R-:W-:-:S05]  /*30b20*/  F2FP.SATFINITE.E5M2.F32.PACK_AB_MERGE_C R30, R30, R45, RZ ;  /* 0x0000002d1e1e723e */ /* 0x004fca00048060ff */
[----:B------:R-:W-:Y:S01]  /*30b30*/  STL [R1+0x1754], R30 ;  /* 0x0017541e01007387 */ /* 0x000fe20000100800 */
[----:B---3--:R-:W-:Y:S02]  /*30b40*/  F2FP.SATFINITE.E5M2.F32.PACK_AB_MERGE_C R2, R40, R46, RZ ;  /* 0x0000002e2802723e */ /* 0x008fe400048060ff */
[----:B----4-:R-:W-:-:S05]  /*30b50*/  F2FP.SATFINITE.E5M2.F32.PACK_AB_MERGE_C R13, R13, R48, RZ ;  /* 0x000000300d0d723e */ /* 0x010fca00048060ff */
        /* <DEDUP_REMOVED lines=18> */
[----:B------:R1:W-:Y:S04]  /*30c80*/  STL [R1+0x118c], R2 ;  /* 0x00118c0201007387 */ /* 0x0003e80000100800 */
[----:B------:R-:W-:Y:S01]  /*30c90*/  STL [R1+0x164c], R56 ;  /* 0x00164c3801007387 */ /* 0x000fe20000100800 */
[----:B------:R-:W-:-:S05]  /*30ca0*/  F2FP.SATFINITE.E5M2.F32.PACK_AB_MERGE_C R3, R49, R34, RZ ;  /* 0x000000223103723e */ /* 0x000fca00048060ff */
[----:B------:R2:W-:Y:S01]  /*30cb0*/  STL [R1+0x11b4], R3 ;  /* 0x0011b40301007387 */ /* 0x0005e20000100800 */
[----:B-1----:R-:W-:-:S05]  /*30cc0*/  F2FP.SATFINITE.E5M2.F32.PACK_AB_MERGE_C R2, R41, R61, RZ ;  /* 0x0000003d2902723e */ /* 0x002fca00048060ff */
[----:B------:R1:W-:Y:S01]  /*30cd0*/  STL [R1+0x224], R2 ;  /* 0x0002240201007387 */ /* 0x0003e20000100800 */
[----:B------:R-:W-:-:S05]  /*30ce0*/  F2FP.SATFINITE.E5M2.F32.PACK_AB_MERGE_C R0, R39, R21, RZ ;  /* 0x000000152700723e */ /* 0x000fca00048060ff */
[----:B------:R3:W-:Y:S01]  /*30cf0*/  STL [R1+0x220], R0 ;  /* 0x0002200001007387 */ /* 0x0007e20000100800 */
[----:B--2---:R-:W-:-:S05]  /*30d00*/  F2FP.SATFINITE.E5M2.F32.PACK_AB_MERGE_C R3, R22, R32, RZ ;  /* 0x000000201603723e */ /* 0x004fca00048060ff */
[----:B------:R2:W-:Y:S01]  /*30d10*/  STL [R1+0x22c], R3 ;  /* 0x00022c0301007387 */ /* 0x0005e20000100800 */
[----:B-1----:R-:W-:-:S05]  /*30d20*/  F2FP.SATFINITE.E5M2.F32.PACK_AB_MERGE_C R2, R20, R4, RZ ;  /* 0x000000041402723e */ /* 0x002fca00048060ff */
[----:B------:R-:W-:Y:S01]  /*30d30*/  STL [R1+0x228], R2 ;  /* 0x0002280201007387 */ /* 0x000fe20000100800 */
[----:B---3--:R-:W-:-:S05]  /*30d40*/  F2FP.SATFINITE.E5M2.F32.PACK_AB_MERGE_C R0, R5, R7, RZ ;  /* 0x000000070500723e */ /* 0x008fca00048060ff */
[----:B------:R1:W-:Y:S01]  /*30d50*/  STL [R1+0x23c], R0 ;  /* 0x00023c0001007387 */ /* 0x0003e20000100800 */
[----:B--2---:R-:W-:-:S03]  /*30d60*/  F2FP.SATFINITE.E5M2.F32.PACK_AB_MERGE_C R3, R17, R38, RZ ;  /* 0x000000261103723e */ /* 0x004fc600048060ff */
[----:B-1----:R-:W2:Y:S01]  /*30d70*/  LDL.LU R0, [R1+0x348] ;  /* 0x0003480001007983 */ /* 0x002ea20000300800 */
[----:B------:R-:W-:-:S03]  /*30d80*/  F2FP.SATFINITE.E5M2.F32.PACK_AB_MERGE_C R2, R15, R16, RZ ;  /* 0x000000100f02723e */ /* 0x000fc600048060ff */
[----:B------:R-:W-:Y:S04]  /*30d90*/  STL [R1+0x238], R3 ;  /* 0x0002380301007387 */ /* 0x000fe80000100800 */
[----:B------:R-:W2:Y:S04]  /*30da0*/  LDL.LU R9, [R1+0x34c] ;  /* 0x00034c0001097983 */ /* 0x000ea80000300800 */
[----:B------:R1:W-:Y:S04]  /*30db0*/  STL [R1+0x12e4], R2 ;  /* 0x0012e40201007387 */ /* 0x0003e80000100800 */
[----:B------:R-:W3:Y:S04]  /*30dc0*/  LDL.LU R10, [R1+0x330] ;  /* 0x00033000010a7983 */ /* 0x000ee80000300800 */
[----:B------:R-:W3:Y:S04]  /*30dd0*/  LDL.LU R12, [R1+0x334] ;  /* 0x00033400010c7983 */ /* 0x000ee80000300800 */
        /* <DEDUP_REMOVED lines=57> */
[----:B--2---:R-:W-:-:S03]  /*31170*/  F2FP.SATFINITE.E5M2.F32.PACK_AB_MERGE_C R9, R9, R0, RZ ;  /* 0x000000000909723e */ /* 0x004fc600048060ff */
[----:B------:R-:W2:Y:S04]  /*31180*/  LDL.LU R0, [R1+0x1768] ;  /* 0x0017680001007983 */ /* 0x000ea80000300800 */
[----:B------:R1:W-:Y:S01]  /*31190*/  STL [R1+0x12e0], R9 ;  /* 0x0012e00901007387 */ /* 0x0003e20000100800 */
[----:B---3--:R-:W-:-:S03]  /*311a0*/  F2FP.SATFINITE.E5M2.F32.PACK_AB_MERGE_C R12, R12, R10, RZ ;  /* 0x0000000a0c0c723e */ /* 0x008fc600048060ff */
[----:B-1----:R-:W3:Y:S01]  /*311b0*/  LDL.LU R9, [R1+0x1764] ;  /* 0x0017640001097983 */ /* 0x002ee20000300800 */
[----:B----4-:R-:W-:-:S03]  /*311c0*/  F2FP.SATFINITE.E5M2.F32.PACK_AB_MERGE_C R30, R30, R13, RZ ;  /* 0x0000000d1e1e723e */ /* 0x010fc600048060ff */
[----:B------:R-:W4:Y:S04]  /*311d0*/  LDL.LU R10, [R1+0x1760] ;  /* 0x00176000010a7983 */ /* 0x000f280000300800 */
[----:B------:R1:W-:Y:S01]  /*311e0*/  STL [R1+0x1304], R12 ;  /* 0x0013040c01007387 */ /* 0x0003e20000100800 */
[----:B------:R-:W-:-:S03]  /*311f0*/  F2FP.SATFINITE.E5M2.F32.PACK_AB_MERGE_C R2, R2, R44, RZ ;  /* 0x0000002c0202723e */ /* 0x000fc600048060ff */
[----:B-1----:R-:W2:Y:S01]  /*31200*/  LDL.LU R12, [R1+0x175c] ;  /* 0x00175c00010c7983 */ /* 0x002ea20000300800 */
[----:B------:R-:W-:-:S03]  /*31210*/  F2FP.SATFINITE.E5M2.F32.PACK_AB_MERGE_C R35, R35, R56, RZ ;  /* 0x000000382323723e */ /* 0x000fc600048060ff */
[----:B------:R-:W2:Y:S04]  /*31220*/  LDL.LU R13, [R1+0x1758] ;  /* 0x00175800010d7983 */ /* 0x000ea80000300800 */
[----:B------:R1:W-:Y:S01]  /*31230*/  STL [R1+0x1300], R30 ;  /* 0x0013001e01007387 */ /* 0x0003e20000100800 */
[----:B------:R-:W-:-:S03]  /*31240*/  F2FP.SATFINITE.E5M2.F32.PACK_AB_MERGE_C R51, R57, R51, RZ ;  /* 0x000000333933723e */ /* 0x000fc600048060ff */
[----:B-1----:R-:W2:Y:S01]  /*31250*/  LDL.LU R30, [R1+0x1754] ;  /* 0x00175400011e7983 */ /* 0x002ea20000300800 */
[----:B------:R-:W-:-:S03]  /*31260*/  F2FP.SATFINITE.E5M2.F32.PACK_AB_MERGE_C R37, R50, R37, RZ ;  /* 0x000000253225723e */ /* 0x000fc600048060ff */
[----:B------:R-:W2:Y:S04]  /*31270*/  LDL.LU R44, [R1+0x1750] ;  /* 0x00175000012c7983 */ /* 0x000ea80000300800 */
[----:B------:R1:W-:Y:S01]  /*31280*/  STL [R1+0x1318], R2 ;  /* 0x0013180201007387 */ /* 0x0003e20000100800 */
[----:B------:R-:W-:-:S03]  /*31290*/  F2FP.SATFINITE.E5M2.F32.PACK_AB_MERGE_C R28, R29, R28, RZ ;  /* 0x0000001c1d1c723e */ /* 0x000fc600048060ff */
[----:B-1----:R-:W2:Y:S04]  /*312a0*/  LDL.LU R2, [R1+0x174c] ;  /* 0x00174c0001027983 */ /* 0x002ea80000300800 */
[----:B------:R1:W-:Y:S01]  /*312b0*/  STL [R1+0x1314], R35 ;  /* 0x0013142301007387 */ /* 0x0003e20000100800 */
[----:B------:R-:W-:-:S03]  /*312c0*/  F2FP.SATFINITE.E5M2.F32.PACK_AB_MERGE_C R14, R14, R11, RZ ;  /* 0x0000000b0e0e723e */ /* 0x000fc600048060ff */
[----:B------:R-:W-:Y:S01]  /*312d0*/  STL [R1+0x1330], R51 ;  /* 0x0013303301007387 */ /* 0x000fe20000100800 */
[----:B-1----:R-:W-:-:S03]  /*312e0*/  F2FP.SATFINITE.E5M2.F32.PACK_AB_MERGE_C R35, R60, R47, RZ ;  /* 0x0000002f3c23723e */ /* 0x002fc600048060ff */
[----:B------:R-:W-:Y:S01]  /*312f0*/  STL [R1+0x132c], R37 ;  /* 0x00132c2501007387 */ /* 0x000fe20000100800 */
[----:B------:R-:W-:-:S03]  /*31300*/  F2FP.SATFINITE.E5M2.F32.PACK_AB_MERGE_C R11, R23, R33, RZ ;  /* 0x00000021170b723e */ /* 0x000fc600048060ff */
[----:B------:R-:W-:Y:S01]  /*31310*/  STL [R1+0x12c4], R35 ;  /* 0x0012c42301007387 */ /* 0x000fe20000100800 */
[----:B------:R-:W-:-:S03]  /*31320*/  F2FP.SATFINITE.E5M2.F32.PACK_AB_MERGE_C R23, R24, R25, RZ ;  /* 0x000000191817723e */ /* 0x000fc600048060ff */
[----:B------:R-:W-:Y:S04]  /*31330*/  STL [R1+0x12c8], R28 ;  /* 0x0012c81c01007387 */ /* 0x000fe80000100800 */
[----:B------:R1:W-:Y:S04]  /*31340*/  STL [R1+0x12b4], R14 ;  /* 0x0012b40e01007387 */ /* 0x0003e80000100800 */
[----:B------:R0:W-:Y:S01]  /*31350*/  STL [R1+0x1344], R11 ;  /* 0x0013440b01007387 */ /* 0x0001e20000100800 */
[----:B-1----:R-:W-:-:S03]  /*31360*/  F2FP.SATFINITE.E5M2.F32.PACK_AB_MERGE_C R14, R27, R26, RZ ;  /* 0x0000001a1b0e723e */ /* 0x002fc600048060ff */
[----:B------:R1:W-:Y:S01]  /*31370*/  STL [R1+0x1358], R23 ;  /* 0x0013581701007387 */ /* 0x0003e20000100800 */
[----:B0-----:R-:W-:-:S03]  /*31380*/  F2FP.SATFINITE.E5M2.F32.PACK_AB_MERGE_C R11, R43, R31, RZ ;  /* 0x0000001f2b0b723e */ /* 0x001fc600048060ff */
[----:B------:R0:W-:Y:S04]  /*31390*/  STL [R1+0x1354], R14 ;  /* 0x0013540e01007387 */ /* 0x0001e80000100800 */
[----:B------:R0:W-:Y:S01]  /*313a0*/  STL [R1+0x1374], R11 ;  /* 0x0013740b01007387 */ /* 0x0001e20000100800 */
[----:B-1----:R-:W-:Y:S02]  /*313b0*/  F2FP.SATFINITE.E5M2.F32.PACK_AB_MERGE_C R23, R46, R45, RZ ;  /* 0x0000002d2e17723e */ /* 0x002fe400048060ff */
[----:B0-----:R-:W-:-:S03]  /*313c0*/  F2FP.SATFINITE.E5M2.F32.PACK_AB_MERGE_C R14, R48, R40, RZ ;  /* 0x00000028300e723e */ /* 0x001fc600048060ff */
[----:B------:R-:W-:Y:S01]  /*313d0*/  STL [R1+0x1370], R23 ;  /* 0x0013701701007387 */ /* 0x000fe20000100800 */
[----:B------:R-:W-:-:S03]  /*313e0*/  F2FP.SATFINITE.E5M2.F32.PACK_AB_MERGE_C R11, R58, R8, RZ ;  /* 0x000000083a0b723e */ /* 0x000fc600048060ff */
[----:B------:R0:W-:Y:S01]  /*313f0*/  STL [R1+0x138c], R14 ;  /* 0x00138c0e01007387 */ /* 0x0001e20000100800 */
[----:B------:R-:W-:-:S03]  /*31400*/  F2FP.SATFINITE.E5M2.F32.PACK_AB_MERGE_C R8, R59, R54, RZ ;  /* 0x000000363b08723e */ /* 0x000fc600048060ff */
[----:B------:R1:W-:Y:S04]  /*31410*/  STL [R1+0x1388], R11 ;  /* 0x0013880b01007387 */ /* 0x0003e80000100800 */
[----:B------:R1:W-:Y:S01]  /*31420*/  STL [R1+0x139c], R8 ;  /* 0x00139c0801007387 */ /* 0x0003e20000100800 */
[----:B0-----:R-:W-:Y:S02]  /*31430*/  F2FP.SATFINITE.E5M2.F32.PACK_AB_MERGE_C R14, R36, R52, RZ ;  /* 0x00000034240e723e */ /* 0x001fe400048060ff */
[----:B-1----:R-:W-:-:S03]  /*31440*/  F2FP.SATFINITE.E5M2.F32.PACK_AB_MERGE_C R11, R53, R42, RZ ;  /* 0x0000002a350b723e */ /* 0x002fc600048060ff */
[----:B------:R-:W-:Y:S01]  /*31450*/  STL [R1+0x1398], R14 ;  /* 0x0013980e01007387 */ /* 0x000fe20000100800 */
[----:B------:R-:W-:-:S03]  /*31460*/  F2FP.SATFINITE.E5M2.F32.PACK_AB_MERGE_C R8, R18, R55, RZ ;  /* 0x000000371208723e */ /* 0x000fc600048060ff */
[----:B------:R-:W-:Y:S01]  /*31470*/  STL [R1+0x13b4], R11 ;  /* 0x0013b40b01007387 */ /* 0x000fe20000100800 */
[----:B------:R-:W-:-:S03]  /*31480*/  F2FP.SATFINITE.E5M2.F32.PACK_AB_MERGE_C R6, R6, R3, RZ ;  /* 0x000000030606723e */ /* 0x000fc600048060ff */
[----:B------:R0:W-:Y:S04]  /*31490*/  STL [R1+0x13b0], R8 ;  /* 0x0013b00801007387 */ /* 0x0001e80000100800 */
[----:B------:R1:W-:Y:S01]  /*314a0*/  STL [R1+0x13c0], R6 ;  /* 0x0013c00601007387 */ /* 0x0003e20000100800 */
[----:B------:R-:W-:-:S05]  /*314b0*/  F2FP.SATFINITE.E5M2.F32.PACK_AB_MERGE_C R3, R49, R34, RZ ;  /* 0x000000223103723e */ /* 0x000fca00048060ff */
[----:B------:R1:W-:Y:S01]  /*314c0*/  STL [R1+0x13bc], R3 ;  /* 0x0013bc0301007387 */ /* 0x0003e20000100800 */
[----:B0-----:R-:W-:Y:S02]  /*314d0*/  F2FP.SATFINITE.E5M2.F32.PACK_AB_MERGE_C R8, R41, R61, RZ ;  /* 0x0000003d2908723e */ /* 0x001fe400048060ff */
[----:B-1----:R-:W-:-:S03]  /*314e0*/  F2FP.SATFINITE.E5M2.F32.PACK_AB_MERGE_C R6, R39, R21, RZ ;  /* 0x000000152706723e */ /* 0x002fc600048060ff */
[----:B------:R-:W-:Y:S04]  /*314f0*/  STL [R1+0x13cc], R8 ;  /* 0x0013cc0801007387 */ /* 0x000fe80000100800 */
[----:B------:R-:W-:Y:S01]  /*31500*/  STL [R1+0x13c8], R6 ;  /* 0x0013c80601007387 */ /* 0x000fe20000100800 */
[----:B------:R-:W-:Y:S02]  /*31510*/  F2FP.SATFINITE.E5M2.F32.PACK_AB_MERGE_C R3, R22, R32, RZ ;  /* 0x000000201603723e */ /* 0x000fe400048060ff */
[----:B------:R-:W-:-:S05]  /*31520*/  F2FP.SATFINITE.E5M2.F32.PACK_AB_MERGE_C R7, R7, R4, RZ ;  /* 0x000000040707723e */ /* 0x000fca00048060ff */
[----:B------:R-:W-:Y:S01]  /*31530*/  STL [R1+0x1620], R7 ;  /* 0x0016200701007387 */ /* 0x000fe20000100800 */
[----:B------:R-:W-:-:S03]  /*31540*/  F2FP.SATFINITE.E5M2.F32.PACK_AB_MERGE_C R5, R5, R20, RZ ;  /* 0x000000140505723e */ /* 0x000fc600048060ff */
[----:B------:R0:W-:Y:S04]  /*31550*/  STL [R1+0x204], R3 ;  /* 0x0002040301007387 */ /* 0x0001e80000100800 */
[----:B------:R-:W-:Y:S01]  /*31560*/  STL [R1+0x1e4], R5 ;  /* 0x0001e40501007387 */ /* 0x000fe20000100800 */
[----:B------:R-:W-:-:S03]  /*31570*/  F2FP.SATFINITE.E5M2.F32.PACK_AB_MERGE_C R4, R17, R38, RZ ;  /* 0x000000261104723e */ /* 0x000fc600048060ff */
[----:B------:R-:W2:Y:S04]  /*31580*/  LDL.LU R32, [R1+0x1b8] ;  /* 0x0001b80001207983 */ /* 0x000ea80000300800 */
[----:B------:R-:W-:Y:S01]  /*31590*/  STL [R1+0x1e0], R4 ;  /* 0x0001e00401007387 */ /* 0x000fe20000100800 */
[----:B0-----:R-:W-:-:S03]  /*315a0*/  F2FP.SATFINITE.E5M2.F32.PACK_AB_MERGE_C R3, R15, R16, RZ ;  /* 0x000000100f03723e */ /* 0x001fc600048060ff */
        /* <DEDUP_REMOVED lines=50> */
[----:B------:R-:W4:Y:S04]  /*318d0*/  LDL.LU R16, [R1] ;  /* 0x0000000001107983 */ /* 0x000f280000300800 */
[----:B------:R-:W4:Y:S01]  /*318e0*/  LDL.LU R15, [R1+0x4] ;  /* 0x00000400010f7983 */ /* 0x000f220000300800 */
[----:B--2---:R-:W-:-:S03]  /*318f0*/  F2FP.SATFINITE.E5M2.F32.PACK_AB_MERGE_C R17, R17, R32, RZ ;  /* 0x000000201111723e */ /* 0x004fc600048060ff */
[----:B------:R-:W2:Y:S04]  /*31900*/  LDL.LU R32, [R1+0x8] ;  /* 0x0000080001207983 */ /* 0x000ea80000300800 */
[----:B------:R0:W-:Y:S01]  /*31910*/  STL [R1+0x1b0], R17 ;  /* 0x0001b01101007387 */ /* 0x0001e20000100800 */
[----:B---3--:R-:W-:-:S03]  /*31920*/  F2FP.SATFINITE.E5M2.F32.PACK_AB_MERGE_C R50, R50, R37, RZ ;  /* 0x000000253232723e */ /* 0x008fc600048060ff */
[----:B0-----:R-:W2:Y:S01]  /*31930*/  LDL.LU R17, [R1+0xc] ;  /* 0x00000c0001117983 */ /* 0x001ea20000300800 */
[----:B----4-:R-:W-:-:S03]  /*31940*/  F2FP.SATFINITE.E5M2.F32.PACK_AB_MERGE_C R60, R60, R47, RZ ;  /* 0x0000002f3c3c723e */ /* 0x010fc600048060ff */
[----:B------:R-:W3:Y:S04]  /*31950*/  LDL.LU R37, [R1+0x1748] ;  /* 0x0017480001257983 */ /* 0x000ee80000300800 */
[----:B------:R0:W-:Y:S01]  /*31960*/  STL [R1+0x1294], R50 ;  /* 0x0012943201007387 */ /* 0x0001e20000100800 */
[----:B------:R-:W-:-:S03]  /*31970*/  F2FP.SATFINITE.E5M2.F32.PACK_AB_MERGE_C R29, R29, R28, RZ ;  /* 0x0000001c1d1d723e */ /* 0x000fc600048060ff */
[----:B0-----:R-:W4:Y:S01]  /*31980*/  LDL.LU R50, [R1+0x1744] ;  /* 0x0017440001327983 */ /* 0x001f220000300800 */
[----:B------:R-:W-:-:S03]  /*31990*/  F2FP.SATFINITE.E5M2.F32.PACK_AB_MERGE_C R14, R14, R11, RZ ;  /* 0x0000000b0e0e723e */ /* 0x000fc600048060ff */
[----:B------:R-:W2:Y:S04]  /*319a0*/  LDL.LU R47, [R1+0x1740] ;  /* 0x00174000012f7983 */ /* 0x000ea80000300800 */
[----:B------:R0:W-:Y:S01]  /*319b0*/  STL [R1+0x1290], R60 ;  /* 0x0012903c01007387 */ /* 0x0001e20000100800 */
[----:B------:R-:W-:-:S03]  /*319c0*/  F2FP.SATFINITE.E5M2.F32.PACK_AB_MERGE_C R23, R23, R33, RZ ;  /* 0x000000211717723e */ /* 0x000fc600048060ff */
[----:B0-----:R-:W2:Y:S04]  /*319d0*/  LDL.LU R60, [R1+0x173c] ;  /* 0x00173c00013c7983 */ /* 0x001ea80000300800 */
[----:B------:R-:W2:Y:S04]  /*319e0*/  LDL.LU R28, [R1+0x1738] ;  /* 0x00173800011c7983 */ /* 0x000ea80000300800 */
[----:B------:R0:W-:Y:S01]  /*319f0*/  STL [R1+0x12ac], R29 ;  /* 0x0012ac1d01007387 */ /* 0x0001e20000100800 */
[----:B------:R-:W-:Y:S02]  /*31a00*/  F2FP.SATFINITE.E5M2.F32.PACK_AB_MERGE_C R24, R24, R25, RZ ;  /* 0x000000191818723e */ /* 0x000fe400048060ff */
[----:B------:R-:W-:Y:S01]  /*31a10*/  F2FP.SATFINITE.E5M2.F32.PACK_AB_MERGE_C R27, R27, R26, RZ ;  /* 0x0000001a1b1b723e */ /* 0x000fe200048060ff */
[----:B0-----:R-:W2:Y:S04]  /*31a20*/  LDL.LU R29, [R1+0x1734] ;  /* 0x00173400011d7983 */ /* 0x001ea80000300800 */
[----:B------:R-:W2:Y:S04]  /*31a30*/  LDL.LU R11, [R1+0x1730] ;  /* 0x00173000010b7983 */ /* 0x000ea80000300800 */
[----:B------:R0:W-:Y:S01]  /*31a40*/  STL [R1+0x12a8], R14 ;  /* 0x0012a80e01007387 */ /* 0x0001e20000100800 */
[----:B------:R-:W-:-:S03]  /*31a50*/  F2FP.SATFINITE.E5M2.F32.PACK_AB_MERGE_C R43, R43, R31, RZ ;  /* 0x0000001f2b2b723e */ /* 0x000fc600048060ff */
        /* <DEDUP_REMOVED lines=9> */
[----:B------:R-:W3:Y:S04]  /*31af0*/  LDL.LU R26, [R1+0x1718] ;  /* 0x00171800011a7983 */ /* 0x000ee80000300800 */
[----:B------:R0:W-:Y:S01]  /*31b00*/  STL [R1+0x12d8], R27 ;  /* 0x0012d81b01007387 */ /* 0x0001e20000100800 */
[----:B------:R-:W-:-:S03]  /*31b10*/  F2FP.SATFINITE.E5M2.F32.PACK_AB_MERGE_C R58, R58, R8, RZ ;  /* 0x000000083a3a723e */ /* 0x000fc600048060ff */
[----:B0-----:R-:W3:Y:S04]  /*31b20*/  LDL.LU R27, [R1+0x1714] ;  /* 0x00171400011b7983 */ /* 0x001ee80000300800 */
        /* <DEDUP_REMOVED lines=31> */
[----:B0-----:R-:W4:Y:S04]  /*31d20*/  LDL.LU R3, [R1+0x16d4] ;  /* 0x0016d40001037983 */ /* 0x001f280000300800 */
[----:B------:R-:W4:Y:S04]  /*31d30*/  LDL.LU R6, [R1+0x16d0] ;  /* 0x0016d00001067983 */ /* 0x000f280000300800 */
        /* <DEDUP_REMOVED lines=8> */
[----:B------:R0:W-:Y:S04]  /*31dc0*/  STL [R1+0x1338], R21 ;  /* 0x0013381501007387 */ /* 0x0001e80000100800 */
        /* <DEDUP_REMOVED lines=9> */
[----:B0-----:R-:W4:Y:S01]  /*31e60*/  LDL.LU R5, [R1+0x16a4] ;  /* 0x0016a40001057983 */ /* 0x001f220000300800 */
[----:B------:R-:W-:-:S02]  /*31e70*/  F2FP.SATFINITE.E5M2.F32.PACK_AB_MERGE_C R7, R56, R7, RZ ;  /* 0x000000073807723e */ /* 0x000fc400048060ff */
[----:B------:R-:W-:-:S03]  /*31e80*/  F2FP.SATFINITE.E5M2.F32.PACK_AB_MERGE_C R51, R51, R35, RZ ;  /* 0x000000233333723e */ /* 0x000fc600048060ff */
[----:B------:R0:W-:Y:S01]  /*31e90*/  STL [R1+0x135c], R7 ;  /* 0x00135c0701007387 */ /* 0x0001e20000100800 */
[----:B------:R-:W-:-:S03]  /*31ea0*/  F2FP.SATFINITE.E5M2.F32.PACK_AB_MERGE_C R35, R59, R57, RZ ;  /* 0x000000393b23723e */ /* 0x000fc600048060ff */
[----:B------:R1:W-:Y:S01]  /*31eb0*/  STL [R1+0x137c], R51 ;  /* 0x00137c3301007387 */ /* 0x0003e20000100800 */
[----:B0-----:R-:W-:-:S03]  /*31ec0*/  F2FP.SATFINITE.E5M2.F32.PACK_AB_MERGE_C R7, R15, R16, RZ ;  /* 0x000000100f07723e */ /* 0x001fc600048060ff */
[----:B------:R-:W-:Y:S04]  /*31ed0*/  STL [R1+0x1378], R35 ;  /* 0x0013782301007387 */ /* 0x000fe80000100800 */
[----:B------:R2:W-:Y:S04]  /*31ee0*/  STL [R1+0x1394], R7 ;  /* 0x0013940701007387 */ /* 0x0005e80000100800 */
[----:B------:R-:W4:Y:S04]  /*31ef0*/  LDL.LU R56, [R1+0x1a0] ;  /* 0x0001a00001387983 */ /* 0x000f280000300800 */
[----:B-1----:R-:W4:Y:S01]  /*31f00*/  LDL.LU R51, [R1+0xac] ;  /* 0x0000ac0001337983 */ /* 0x002f220000300800 */
[----:B--2---:R-:W-:-:S05]  /*31f10*/  F2FP.SATFINITE.E5M2.F32.PACK_AB_MERGE_C R7, R17, R32, RZ ;  /* 0x000000201107723e */ /* 0x004fca00048060ff */
[----:B------:R0:W-:Y:S04]  /*31f20*/  STL [R1+0x1390], R7 ;  /* 0x0013900701007387 */ /* 0x0001e80000100800 */
[----:B------:R-:W2:Y:S04]  /*31f30*/  LDL.LU R57, [R1+0x24] ;  /* 0x0000240001397983 */ /* 0x000ea80000300800 */
[----:B------:R-:W2:Y:S01]  /*31f40*/  LDL.LU R59, [R1+0x20] ;  /* 0x00002000013b7983 */ /* 0x000ea20000300800 */
[----:B---3--:R-:W-:Y:S02]  /*31f50*/  LOP3.LUT R35, R18, 0xffff, RZ, 0xc0, !PT ;  /* 0x0000ffff12237812 */ /* 0x008fe400078ec0ff */
[----:B----4-:R-:W-:-:S02]  /*31f60*/  LOP3.LUT R21, R21, 0xffff, RZ, 0xc0, !PT ;  /* 0x0000ffff15157812 */ /* 0x010fc400078ec0ff */
[----:B0-----:R-:W-:Y:S02]  /*31f70*/  LOP3.LUT R7, R22, 0xffff, RZ, 0xc0, !PT ;  /* 0x0000ffff16077812 */ /* 0x001fe400078ec0ff */
[----:B------:R-:W-:Y:S01]  /*31f80*/  LOP3.LUT R32, R4, 0xffff, RZ, 0xc0, !PT ;  /* 0x0000ffff04207812 */ /* 0x000fe200078ec0ff */
[C---:B------:R-:W-:Y:S02]  /*31f90*/  VIADD R16, R38.reuse, 0x75 ;  /* 0x0000007526107836 */ /* 0x040fe40000000000 */
[----:B------:R-:W-:-:S03]  /*31fa0*/  VIADD R17, R38, 0x76 ;  /* 0x0000007626117836 */ /* 0x000fc60000000000 */
[----:B------:R-:W-:Y:S01]  /*31fb0*/  ISETP.GE.AND P2, PT, R16, UR5, PT ;  /* 0x0000000510007c0c */ /* 0x000fe2000bf46270 */
[C---:B------:R-:W-:Y:S01]  /*31fc0*/  VIADD R15, R38.reuse, 0x7f ;  /* 0x0000007f260f7836 */ /* 0x040fe20000000000 */
[----:B------:R-:W-:Y:S01]  /*31fd0*/  ISETP.GE.AND P0, PT, R17, UR9, PT ;  /* 0x0000000911007c0c */ /* 0x000fe2000bf06270 */
[----:B------:R0:W-:Y:S01]  /*31fe0*/  STL [R1+0x1638], R38 ;  /* 0x0016382601007387 */ /* 0x0001e20000100800 */
[----:B------:R-:W-:Y:S01]  /*31ff0*/  LOP3.LUT R5, R5, 0xfffff7ff, RZ, 0xc0, !PT ;  /* 0xfffff7ff05057812 */ /* 0x000fe200078ec0ff */
[----:B------:R-:W1:Y:S01]  /*32000*/  LDCU UR5, c[0x0][0x3b4] ;  /* 0x00007680ff0577ac */ /* 0x000e620008000800 */
[----:B------:R-:W-:Y:S01]  /*32010*/  ISETP.GE.AND P1, PT, R15, UR7, PT ;  /* 0x000000070f007c0c */ /* 0x000fe2000bf26270 */
[----:B------:R-:W-:-:S06]  /*32020*/  VIADD R15, R38, 0x77 ;  /* 0x00000077260f7836 */ /* 0x000fcc0000000000 */
[----:B------:R-:W-:Y:S01]  /*32030*/  @P2 LOP3.LUT R5, R5, 0x800, RZ, 0xfc, !PT ;  /* 0x0000080005052812 */ /* 0x000fe200078efcff */
[----:B0-----:R-:W3:Y:S01]  /*32040*/  LDL.LU R38, [R1+0x30] ;  /* 0x0000300001267983 */ /* 0x001ee20000300800 */
[----:B------:R-:W-:Y:S01]  /*32050*/  LOP3.LUT R16, R11, 0xffff, RZ, 0xc0, !PT ;  /* 0x0000ffff0b107812 */ /* 0x000fe200078ec0ff */
[----:B------:R-:W0:Y:S01]  /*32060*/  S2UR UR77, SR_CgaCtaId ;  /* 0x00000000004d79c3 */ /* 0x000e220000008800 */
[----:B------:R-:W-:Y:S01]  /*32070*/  LOP3.LUT R5, R5, 0xffffefff, RZ, 0xc0, !PT ;  /* 0xffffefff05057812 */ /* 0x000fe200078ec0ff */
[----:B------:R-:W4:Y:S01]  /*32080*/  LDL.LU R4, [R1+0x16a0] ;  /* 0x0016a00001047983 */ /* 0x000f220000300800 */
[----:B------:R-:W-:Y:S01]  /*32090*/  LOP3.LUT R20, R20, 0xffff, RZ, 0xc0, !PT ;  /* 0x0000ffff14147812 */ /* 0x000fe200078ec0ff */
[----:B------:R-:W0:Y:S02]  /*320a0*/  LDCU UR9, c[0x0][0x3b8] ;  /* 0x00007700ff0977ac */ /* 0x000e240008000800 */
[----:B------:R-:W-:Y:S01]  /*320b0*/  STL [R1+0x2c], R32 ;  /* 0x00002c2001007387 */ /* 0x000fe20000100800 */
[----:B------:R-:W-:Y:S01]  /*320c0*/  @P0 LOP3.LUT R5, R5, 0x1000, RZ, 0xfc, !PT ;  /* 0x0000100005050812 */ /* 0x000fe200078efcff */
[----:B------:R-:W0:Y:S02]  /*320d0*/  LDCU UR7, c[0x0][0x3b8] ;  /* 0x00007700ff0777ac */ /* 0x000e240008000800 */
[----:B------:R-:W-:Y:S01]  /*320e0*/  STL [R1+0x18], R7 ;  /* 0x0000180701007387 */ /* 0x000fe20000100800 */
[----:B------:R-:W-:Y:S01]  /*320f0*/  ISETP.GE.AND P0, PT, R15, UR11, PT ;  /* 0x0000000b0f007c0c */ /* 0x000fe2000bf06270 */
[----:B------:R-:W0:Y:S02]  /*32100*/  LDCU UR11, c[0x0][0x3b8] ;  /* 0x00007700ff0b77ac */ /* 0x000e240008000800 */
[----:B------:R1:W-:Y:S04]  /*32110*/  STL [R1+0x34], R21 ;  /* 0x0000341501007387 */ /* 0x0003e80000100800 */
[----:B------:R0:W-:Y:S04]  /*32120*/  STL [R1+0x14], R16 ;  /* 0x0000141001007387 */ /* 0x0001e80000100800 */
[----:B------:R-:W-:Y:S01]  /*32130*/  STL [R1+0x10], R35 ;  /* 0x0000102301007387 */ /* 0x000fe20000100800 */
[----:B-1----:R-:W-:-:S03]  /*32140*/  PRMT R21, R32, 0x3340, R21 ;  /* 0x0000334020157816 */ /* 0x002fc60000000015 */
[----:B------:R-:W3:Y:S04]  /*32150*/  LDL.LU R32, [R1+0x169c] ;  /* 0x00169c0001207983 */ /* 0x000ee80000300800 */
[----:B------:R-:W3:Y:S01]  /*32160*/  LDL.LU R15, [R1+0x1ac] ;  /* 0x0001ac00010f7983 */ /* 0x000ee20000300800 */
[----:B------:R-:W-:Y:S02]  /*32170*/  LOP3.LUT R39, R39, 0xffff, RZ, 0xc0, !PT ;  /* 0x0000ffff27277812 */ /* 0x000fe400078ec0ff */
[----:B------:R-:W-:Y:S02]  /*32180*/  LOP3.LUT R14, R14, 0xffff, RZ, 0xc0, !PT ;  /* 0x0000ffff0e0e7812 */ /* 0x000fe400078ec0ff */
[----:B------:R-:W-:Y:S02]  /*32190*/  PRMT R18, R20, 0x3340, R39 ;  /* 0x0000334014127816 */ /* 0x000fe40000000027 */
[----:B------:R-:W-:-:S02]  /*321a0*/  PRMT R11, R14, 0x3340, R1 ;  /* 0x000033400e0b7816 */ /* 0x000fc40000000001 */
[----:B0-----:R-:W-:Y:S02]  /*321b0*/  PRMT R16, R16, 0x3340, R1 ;  /* 0x0000334010107816 */ /* 0x001fe40000000001 */
[----:B------:R-:W-:Y:S02]  /*321c0*/  LOP3.LUT R5, R5, 0xffffdfff, RZ, 0xc0, !PT ;  /* 0xffffdfff05057812 */ /* 0x000fe400078ec0ff */
[----:B------:R-:W-:Y:S02]  /*321d0*/  LOP3.LUT R19, R19, 0xffff, RZ, 0xc0, !PT ;  /* 0x0000ffff13137812 */ /* 0x000fe400078ec0ff */
[----:B------:R-:W-:Y:S02]  /*321e0*/  PRMT R22, R7, 0x3340, R35 ;  /* 0x0000334007167816 */ /* 0x000fe40000000023 */
[----:B------:R-:W-:Y:S02]  /*321f0*/  PRMT R11, R18, 0x5410, R11 ;  /* 0x00005410120b7816 */ /* 0x000fe4000000000b */
[----:B------:R-:W-:-:S02]  /*32200*/  PRMT R7, R21, 0x5410, R16 ;  /* 0x0000541015077816 */ /* 0x000fc40000000010 */
[----:B------:R-:W-:Y:S01]  /*32210*/  @P0 LOP3.LUT R5, R5, 0x2000, RZ, 0xfc, !PT ;  /* 0x0000200005050812 */ /* 0x000fe200078efcff */
[----:B------:R-:W-:Y:S01]  /*32220*/  STL [R1+0x1468], R11 ;  /* 0x0014680b01007387 */ /* 0x000fe20000100800 */
[----:B------:R-:W-:-:S03]  /*32230*/  PRMT R17, R19, 0x3340, R1 ;  /* 0x0000334013117816 */ /* 0x000fc60000000001 */
[----:B------:R0:W-:Y:S01]  /*32240*/  STL [R1+0x1464], R7 ;  /* 0x0014640701007387 */ /* 0x0001e20000100800 */
[----:B--2---:R-:W-:Y:S02]  /*32250*/  LOP3.LUT R21, R59, 0xffff, RZ, 0xc0, !PT ;  /* 0x0000ffff3b157812 */ /* 0x004fe400078ec0ff */
[----:B------:R-:W-:Y:S01]  /*32260*/  LOP3.LUT R3, R3, 0xffff, RZ, 0xc0, !PT ;  /* 0x0000ffff03037812 */ /* 0x000fe200078ec0ff */
[----:B------:R-:W-:Y:S06]  /*32270*/  BAR.SYNC.DEFER_BLOCKING 0x0 ;  /* 0x0000000000007b1d */ /* 0x000fec0000010000 */
[----:B----4-:R1:W-:Y:S04]  /*32280*/  STL.64 [R1+0x14f0], R4 ;  /* 0x0014f00401007387 */ /* 0x0103e80000100a00 */
[----:B0-----:R-:W2:Y:S01]  /*32290*/  LDL.LU R7, [R1+0x83c] ;  /* 0x00083c0001077983 */ /* 0x001ea20000300800 */
[----:B---3--:R-:W-:-:S03]  /*322a0*/  LOP3.LUT R18, R38, 0xffff, RZ, 0xc0, !PT ;  /* 0x0000ffff26127812 */ /* 0x008fc600078ec0ff */
[----:B------:R-:W3:Y:S01]  /*322b0*/  LDL.LU R35, [R1+0x1d8] ;  /* 0x0001d80001237983 */ /* 0x000ee20000300800 */
[----:B-1----:R-:W-:Y:S02]  /*322c0*/  PRMT R4, R22, 0x5410, R17 ;  /* 0x0000541016047816 */ /* 0x002fe40000000011 */
[----:B------:R-:W-:-:S03]  /*322d0*/  LOP3.LUT R22, R51, 0xffff, RZ, 0xc0, !PT ;  /* 0x0000ffff33167812 */ /* 0x000fc600078ec0ff */
[----:B------:R0:W-:Y:S01]  /*322e0*/  STL [R1+0x1460], R4 ;  /* 0x0014600401007387 */ /* 0x0001e20000100800 */
[----:B------:R-:W-:Y:S02]  /*322f0*/  LOP3.LUT R5, R57, 0xffff, RZ, 0xc0, !PT ;  /* 0x0000ffff39057812 */ /* 0x000fe400078ec0ff */
[----:B0-----:R-:W-:-:S05]  /*32300*/  LOP3.LUT R4, R15, 0xffff, RZ, 0xc0, !PT ;  /* 0x0000ffff0f047812 */ /* 0x001fca00078ec0ff */
[----:B------:R-:W-:Y:S04]  /*32310*/  STL [R1+0x94], R4 ;  /* 0x0000940401007387 */ /* 0x000fe80000100800 */
[----:B------:R0:W-:Y:S01]  /*32320*/  STL [R1+0x30], R18 ;  /* 0x0000301201007387 */ /* 0x0001e20000100800 */
[----:B------:R-:W-:-:S03]  /*32330*/  LOP3.LUT R15, R23, 0xffff, RZ, 0xc0, !PT ;  /* 0x0000ffff170f7812 */ /* 0x000fc600078ec0ff */
[----:B------:R-:W-:Y:S04]  /*32340*/  STL [R1+0x44], R22 ;  /* 0x0000441601007387 */ /* 0x000fe80000100800 */
[----:B------:R-:W4:Y:S04]  /*32350*/  LDL.LU R38, [R1+0x148] ;  /* 0x0001480001267983 */ /* 0x000f280000300800 */
[----:B------:R-:W4:Y:S04]  /*32360*/  LDL.LU R51, [R1+0xcc] ;  /* 0x0000cc0001337983 */ /* 0x000f280000300800 */
[----:B------:R-:W-:Y:S04]  /*32370*/  STL [R1+0x24], R21 ;  /* 0x0000241501007387 */ /* 0x000fe80000100800 */
[----:B------:R-:W-:Y:S01]  /*32380*/  STL [R1+0x98], R5 ;  /* 0x0000980501007387 */ /* 0x000fe20000100800 */
[----:B------:R-:W-:-:S03]  /*32390*/  LOP3.LUT R17, R24, 0xffff, RZ, 0xc0, !PT ;  /* 0x0000ffff18117812 */ /* 0x000fc600078ec0ff */
[----:B------:R-:W4:Y:S04]  /*323a0*/  LDL.LU R57, [R1+0xe8] ;  /* 0x0000e80001397983 */ /* 0x000f280000300800 */
[----:B------:R-:W4:Y:S04]  /*323b0*/  LDL.LU R59, [R1+0x8c] ;  /* 0x00008c00013b7983 */ /* 0x000f280000300800 */
[----:B------:R-:W-:Y:S04]  /*323c0*/  STL [R1+0x40], R3 ;  /* 0x0000400301007387 */ /* 0x000fe80000100800 */
[----:B------:R1:W-:Y:S04]  /*323d0*/  STL [R1+0x20], R15 ;  /* 0x0000200f01007387 */ /* 0x0003e80000100800 */
[----:B------:R-:W4:Y:S01]  /*323e0*/  LDL.LU R24, [R1+0x1cc] ;  /* 0x0001cc0001187983 */ /* 0x000f220000300800 */
[----:B------:R-:W-:-:S02]  /*323f0*/  LOP3.LUT R11, R56, 0xffff, RZ, 0xc0, !PT ;  /* 0x0000ffff380b7812 */ /* 0x000fc400078ec0ff */
[----:B------:R-:W-:Y:S02]  /*32400*/  LOP3.LUT R56, R0, 0xffff, RZ, 0xc0, !PT ;  /* 0x0000ffff00387812 */ /* 0x000fe400078ec0ff */
[----:B------:R-:W-:Y:S02]  /*32410*/  LOP3.LUT R32, R32, 0xffff, RZ, 0xc0, !PT ;  /* 0x0000ffff20207812 */ /* 0x000fe400078ec0ff */
[----:B------:R-:W-:Y:S02]  /*32420*/  LOP3.LUT R33, R33, 0xffff, RZ, 0xc0, !PT ;  /* 0x0000ffff21217812 */ /* 0x000fe400078ec0ff */
[----:B------:R-:W-:Y:S02]  /*32430*/  PRMT R0, R15, 0x3340, R1 ;  /* 0x000033400f007816 */ /* 0x000fe40000000001 */
[----:B0-----:R-:W-:Y:S01]  /*32440*/  PRMT R18, R18, 0x3340, R21 ;  /* 0x0000334012127816 */ /* 0x001fe20000000015 */
[----:B------:R0:W-:Y:S01]  /*32450*/  STL [R1+0x70], R17 ;  /* 0x0000701101007387 */ /* 0x0001e20000100800 */
[----:B-1----:R-:W-:-:S02]  /*32460*/  PRMT R15, R33, 0x3340, R1 ;  /* 0x00003340210f7816 */ /* 0x002fc40000000001 */
[----:B------:R-:W-:Y:S02]  /*32470*/  PRMT R21, R11, 0x3340, R32 ;  /* 0x000033400b157816 */ /* 0x000fe40000000020 */
[----:B------:R-:W-:Y:S02]  /*32480*/  PRMT R0, R18, 0x5410, R0 ;  /* 0x0000541012007816 */ /* 0x000fe40000000000 */
[----:B------:R-:W-:Y:S02]  /*32490*/  PRMT R16, R56, 0x3340, R1 ;  /* 0x0000334038107816 */ /* 0x000fe40000000001 */
[----:B------:R-:W-:Y:S02]  /*324a0*/  PRMT R22, R22, 0x3340, R3 ;  /* 0x0000334016167816 */ /* 0x000fe40000000003 */
[----:B0-----:R-:W-:Y:S01]  /*324b0*/  PRMT R17, R17, 0x3340, R1 ;  /* 0x0000334011117816 */ /* 0x001fe20000000001 */
[----:B------:R-:W4:Y:S01]  /*324c0*/  LDL.LU R3, [R1+0x1698] ;  /* 0x0016980001037983 */ /* 0x000f220000300800 */
[----:B------:R-:W-:-:S02]  /*324d0*/  PRMT R23, R4, 0x3340, R5 ;  /* 0x0000334004177816 */ /* 0x000fc40000000005 */
[----:B------:R-:W-:Y:S01]  /*324e0*/  PRMT R5, R21, 0x5410, R15 ;  /* 0x0000541015057816 */ /* 0x000fe2000000000f */
[----:B------:R0:W-:Y:S01]  /*324f0*/  STL [R1+0x145c], R0 ;  /* 0x00145c0001007387 */ /* 0x0001e20000100800 */
[----:B------:R-:W-:-:S03]  /*32500*/  PRMT R4, R22, 0x5410, R16 ;  /* 0x0000541016047816 */ /* 0x000fc60000000010 */
[----:B------:R-:W-:Y:S01]  /*32510*/  STL [R1+0x1458], R5 ;  /* 0x0014580501007387 */ /* 0x000fe20000100800 */
[----:B0-----:R-:W-:-:S03]  /*32520*/  PRMT R0, R23, 0x5410, R17 ;  /* 0x0000541017007816 */ /* 0x001fc60000000011 */
[----:B------:R-:W-:Y:S04]  /*32530*/  STL [R1+0x1454], R4 ;  /* 0x0014540401007387 */ /* 0x000fe80000100800 */
[----:B------:R0:W-:Y:S01]  /*32540*/  STL [R1+0x1450], R0 ;  /* 0x0014500001007387 */ /* 0x0001e20000100800 */
[----:B------:R-:W-:Y:S02]  /*32550*/  LOP3.LUT R9, R9, 0xffff, RZ, 0xc0, !PT ;  /* 0x0000ffff09097812 */ /* 0x000fe400078ec0ff */
[----:B------:R-:W-:Y:S02]  /*32560*/  LOP3.LUT R15, R27, 0xffff, RZ, 0xc0, !PT ;  /* 0x0000ffff1b0f7812 */ /* 0x000fe400078ec0ff */
[----:B------:R-:W-:Y:S02]  /*32570*/  LOP3.LUT R16, R26, 0xffff, RZ, 0xc0, !PT ;  /* 0x0000ffff1a107812 */ /* 0x000fe400078ec0ff */
[----:B0-----:R-:W-:-:S02]  /*32580*/  LOP3.LUT R0, R25, 0xffff, RZ, 0xc0, !PT ;  /* 0x0000ffff19007812 */ /* 0x001fc400078ec0ff */
[----:B--2---:R-:W-:Y:S02]  /*32590*/  LOP3.LUT R21, R7, 0xffff, RZ, 0xc0, !PT ;  /* 0x0000ffff07157812 */ /* 0x004fe400078ec0ff */
[----:B------:R-:W2:Y:S01]  /*325a0*/  LDL.LU R7, [R1+0x844] ;  /* 0x0008440001077983 */ /* 0x000ea20000300800 */
[----:B---3--:R-:W-:-:S03]  /*325b0*/  LOP3.LUT R22, R35, 0xffff, RZ, 0xc0, !PT ;  /* 0x0000ffff23167812 */ /* 0x008fc600078ec0ff */
[----:B------:R-:W3:Y:S04]  /*325c0*/  LDL.LU R4, [R1+0x840] ;  /* 0x0008400001047983 */ /* 0x000ee80000300800 */
[----:B------:R-:W-:Y:S04]  /*325d0*/  STL [R1+0xbc], R21 ;  /* 0x0000bc1501007387 */ /* 0x000fe80000100800 */
[----:B------:R-:W3:Y:S04]  /*325e0*/  LDL.LU R35, [R1+0x16c] ;  /* 0x00016c0001237983 */ /* 0x000ee80000300800 */
[----:B------:R-:W-:Y:S04]  /*325f0*/  STL [R1+0xac], R22 ;  /* 0x0000ac1601007387 */ /* 0x000fe80000100800 */
[----:B------:R-:W3:Y:S01]  /*32600*/  LDL.LU R5, [R1+0x120] ;  /* 0x0001200001057983 */ /* 0x000ee20000300800 */
[----:B----4-:R-:W-:-:S02]  /*32610*/  LOP3.LUT R18, R38, 0xffff, RZ, 0xc0, !PT ;  /* 0x0000ffff26127812 */ /* 0x010fc400078ec0ff */
[----:B------:R-:W-:Y:S02]  /*32620*/  LOP3.LUT R38, R6, 0xffff, RZ, 0xc0, !PT ;  /* 0x0000ffff06267812 */ /* 0x000fe400078ec0ff */
[----:B------:R-:W-:-:S05]  /*32630*/  LOP3.LUT R17, R24, 0xffff, RZ, 0xc0, !PT ;  /* 0x0000ffff18117812 */ /* 0x000fca00078ec0ff */
[----:B------:R-:W-:Y:S04]  /*32640*/  STL [R1+0x5c], R17 ;  /* 0x00005c1101007387 */ /* 0x000fe80000100800 */
[----:B------:R-:W-:Y:S04]  /*32650*/  STL [R1+0x48], R18 ;  /* 0x0000481201007387 */ /* 0x000fe80000100800 */
[----:B------:R-:W4:Y:S01]  /*32660*/  LDL.LU R6, [R1+0x1694] ;  /* 0x0016940001067983 */ /* 0x000f220000300800 */
[----:B------:R-:W-:Y:S02]  /*32670*/  LOP3.LUT R24, R51, 0xffff, RZ, 0xc0, !PT ;  /* 0x0000ffff33187812 */ /* 0x000fe400078ec0ff */
[----:B------:R-:W-:-:S02]  /*32680*/  LOP3.LUT R51, R59, 0xffff, RZ, 0xc0, !PT ;  /* 0x0000ffff3b337812 */ /* 0x000fc400078ec0ff */
[----:B------:R-:W-:Y:S01]  /*32690*/  LOP3.LUT R23, R57, 0xffff, RZ, 0xc0, !PT ;  /* 0x0000ffff39177812 */ /* 0x000fe200078ec0ff */
[----:B------:R-:W-:Y:S04]  /*326a0*/  STL [R1+0xcc], R24 ;  /* 0x0000cc1801007387 */ /* 0x000fe80000100800 */
[----:B------:R-:W-:Y:S04]  /*326b0*/  STL [R1+0x74], R51 ;  /* 0x0000743301007387 */ /* 0x000fe80000100800 */
[----:B------:R-:W-:Y:S04]  /*326c0*/  STL [R1+0xb0], R23 ;  /* 0x0000b01701007387 */ /* 0x000fe80000100800 */
[----:B------:R-:W-:Y:S04]  /*326d0*/  STL [R1+0x50], R38 ;  /* 0x0000502601007387 */ /* 0x000fe80000100800 */
[----:B------:R0:W-:Y:S04]  /*326e0*/  STL [R1+0x4c], R0 ;  /* 0x00004c0001007387 */ /* 0x0001e80000100800 */
[----:B------:R1:W-:Y:S04]  /*326f0*/  STL [R1+0x38], R9 ;  /* 0x0000380901007387 */ /* 0x0003e80000100800 */
[----:B------:R1:W-:Y:S04]  /*32700*/  STL [R1+0x8c], R15 ;  /* 0x00008c0f01007387 */ /* 0x0003e80000100800 */
[----:B------:R1:W-:Y:S04]  /*32710*/  STL [R1+0x7c], R16 ;  /* 0x00007c1001007387 */ /* 0x0003e80000100800 */
[----:B------:R-:W4:Y:S01]  /*32720*/  LDL.LU R59, [R1+0x84c] ;  /* 0x00084c00013b7983 */ /* 0x000f220000300800 */
[----:B0-----:R-:W-:-:S02]  /*32730*/  PRMT R0, R0, 0x3340, R1 ;  /* 0x0000334000007816 */ /* 0x001fc40000000001 */
[----:B------:R-:W-:Y:S02]  /*32740*/  PRMT R17, R17, 0x3340, R51 ;  /* 0x0000334011117816 */ /* 0x000fe40000000033 */
[----:B-1----:R-:W-:Y:S02]  /*32750*/  PRMT R9, R9, 0x3340, R1 ;  /* 0x0000334009097816 */ /* 0x002fe40000000001 */
[----:B------:R-:W-:Y:S02]  /*32760*/  PRMT R18, R18, 0x3340, R38 ;  /* 0x0000334012127816 */ /* 0x000fe40000000026 */
[----:B------:R-:W-:Y:S02]  /*32770*/  PRMT R17, R17, 0x5410, R0 ;  /* 0x0000541011117816 */ /* 0x000fe40000000000 */
[----:B------:R-:W-:Y:S02]  /*32780*/  PRMT R0, R18, 0x5410, R9 ;  /* 0x0000541012007816 */ /* 0x000fe40000000009 */
[----:B------:R-:W-:Y:S01]  /*32790*/  PRMT R15, R15, 0x3340, R1 ;  /* 0x000033400f0f7816 */ /* 0x000fe20000000001 */
[----:B------:R-:W-:Y:S01]  /*327a0*/  STL [R1+0x144c], R17 ;  /* 0x00144c1101007387 */ /* 0x000fe20000100800 */
[----:B------:R-:W-:-:S02]  /*327b0*/  PRMT R21, R21, 0x3340, R24 ;  /* 0x0000334015157816 */ /* 0x000fc40000000018 */
[----:B------:R-:W-:Y:S01]  /*327c0*/  PRMT R16, R16, 0x3340, R1 ;  /* 0x0000334010107816 */ /* 0x000fe20000000001 */
[----:B------:R-:W4:Y:S01]  /*327d0*/  LDL.LU R38, [R1+0x848] ;  /* 0x0008480001267983 */ /* 0x000f220000300800 */
[----:B------:R-:W-:Y:S02]  /*327e0*/  PRMT R22, R22, 0x3340, R23 ;  /* 0x0000334016167816 */ /* 0x000fe40000000017 */
[----:B------:R-:W-:Y:S01]  /*327f0*/  PRMT R9, R21, 0x5410, R15 ;  /* 0x0000541015097816 */ /* 0x000fe2000000000f */
[----:B------:R-:W4:Y:S04]  /*32800*/  LDL.LU R51, [R1+0x1c0] ;  /* 0x0001c00001337983 */ /* 0x000f280000300800 */
[----:B------:R0:W-:Y:S04]  /*32810*/  STL [R1+0x1448], R0 ;  /* 0x0014480001007387 */ /* 0x0001e80000100800 */
[----:B------:R-:W4:Y:S01]  /*32820*/  LDL.LU R57, [R1+0x140] ;  /* 0x0001400001397983 */ /* 0x000f220000300800 */
[----:B0-----:R-:W-:-:S03]  /*32830*/  PRMT R0, R22, 0x5410, R16 ;  /* 0x0000541016007816 */ /* 0x001fc60000000010 */
[----:B------:R0:W-:Y:S01]  /*32840*/  STL [R1+0x1444], R9 ;  /* 0x0014440901007387 */ /* 0x0001e20000100800 */
[----:B------:R-:W-:-:S03]  /*32850*/  LOP3.LUT R15, R31, 0xffff, RZ, 0xc0, !PT ;  /* 0x0000ffff1f0f7812 */ /* 0x000fc600078ec0ff */
[----:B------:R1:W-:Y:S01]  /*32860*/  STL [R1+0x1440], R0 ;  /* 0x0014400001007387 */ /* 0x0003e20000100800 */
[----:B------:R-:W-:Y:S02]  /*32870*/  LOP3.LUT R34, R34, 0xffff, RZ, 0xc0, !PT ;  /* 0x0000ffff22227812 */ /* 0x000fe400078ec0ff */
[----:B0-----:R-:W-:Y:S02]  /*32880*/  LOP3.LUT R9, R43, 0xffff, RZ, 0xc0, !PT ;  /* 0x0000ffff2b097812 */ /* 0x001fe400078ec0ff */
[----:B-1----:R-:W-:Y:S02]  /*32890*/  LOP3.LUT R0, R10, 0xffff, RZ, 0xc0, !PT ;  /* 0x0000ffff0a007812 */ /* 0x002fe400078ec0ff */
[----:B------:R-:W-:Y:S02]  /*328a0*/  PRMT R10, R15, 0x3340, R1 ;  /* 0x000033400f0a7816 */ /* 0x000fe40000000001 */
[----:B--2---:R-:W-:Y:S02]  /*328b0*/  LOP3.LUT R7, R7, 0xffff, RZ, 0xc0, !PT ;  /* 0x0000ffff07077812 */ /* 0x004fe400078ec0ff */
[----:B---3--:R-:W-:-:S03]  /*328c0*/  LOP3.LUT R4, R4, 0xffff, RZ, 0xc0, !PT ;  /* 0x0000ffff04047812 */ /* 0x008fc600078ec0ff */
[----:B------:R-:W-:Y:S01]  /*328d0*/  STL [R1+0xd0], R7 ;  /* 0x0000d00701007387 */ /* 0x000fe20000100800 */
[----:B------:R-:W-:Y:S02]  /*328e0*/  LOP3.LUT R35, R35, 0xffff, RZ, 0xc0, !PT ;  /* 0x0000ffff23237812 */ /* 0x000fe400078ec0ff */
[----:B------:R-:W-:Y:S02]  /*328f0*/  LOP3.LUT R16, R5, 0xffff, RZ, 0xc0, !PT ;  /* 0x0000ffff05107812 */ /* 0x000fe400078ec0ff */
[----:B----4-:R-:W-:Y:S02]  /*32900*/  LOP3.LUT R5, R6, 0xffff, RZ, 0xc0, !PT ;  /* 0x0000ffff06057812 */ /* 0x010fe400078ec0ff */
[----:B------:R-:W2:Y:S04]  /*32910*/  LDL.LU R6, [R1+0x1690] ;  /* 0x0016900001067983 */ /* 0x000ea80000300800 */
[----:B------:R-:W-:Y:S04]  /*32920*/  STL [R1+0x11c], R4 ;  /* 0x00011c0401007387 */ /* 0x000fe80000100800 */
[----:B------:R-:W-:Y:S04]  /*32930*/  STL [R1+0xd8], R16 ;  /* 0x0000d81001007387 */ /* 0x000fe80000100800 */
[----:B------:R-:W-:Y:S04]  /*32940*/  STL [R1+0x118], R5 ;  /* 0x0001180501007387 */ /* 0x000fe80000100800 */
[----:B------:R0:W-:Y:S04]  /*32950*/  STL [R1+0x54], R0 ;  /* 0x0000540001007387 */ /* 0x0001e80000100800 */
[----:B------:R-:W-:Y:S04]  /*32960*/  STL [R1+0xb4], R9 ;  /* 0x0000b40901007387 */ /* 0x000fe80000100800 */
[----:B------:R1:W-:Y:S01]  /*32970*/  STL [R1+0xf8], R15 ;  /* 0x0000f80f01007387 */ /* 0x0003e20000100800 */
[----:B0-----:R-:W-:-:S02]  /*32980*/  PRMT R0, R0, 0x3340, R1 ;  /* 0x0000334000007816 */ /* 0x001fc40000000001 */
[----:B------:R-:W-:Y:S02]  /*32990*/  PRMT R16, R7, 0x3340, R16 ;  /* 0x0000334007107816 */ /* 0x000fe40000000010 */
[----:B-1----:R-:W-:Y:S02]  /*329a0*/  PRMT R15, R35, 0x3340, R34 ;  /* 0x00003340230f7816 */ /* 0x002fe40000000022 */
[----:B------:R-:W-:Y:S02]  /*329b0*/  PRMT R9, R9, 0x3340, R1 ;  /* 0x0000334009097816 */ /* 0x000fe40000000001 */
[----:B------:R-:W-:Y:S02]  /*329c0*/  PRMT R0, R15, 0x5410, R0 ;  /* 0x000054100f007816 */ /* 0x000fe40000000000 */
[----:B------:R-:W-:Y:S02]  /*329d0*/  PRMT R17, R4, 0x3340, R5 ;  /* 0x0000334004117816 */ /* 0x000fe40000000005 */
[----:B------:R-:W3:Y:S01]  /*329e0*/  LDL.LU R5, [R1+0x85c] ;  /* 0x00085c0001057983 */ /* 0x000ee20000300800 */
[----:B------:R-:W-:-:S03]  /*329f0*/  PRMT R4, R16, 0x5410, R9 ;  /* 0x0000541010047816 */ /* 0x000fc60000000009 */
[----:B------:R-:W4:Y:S04]  /*32a00*/  LDL.LU R7, [R1+0x858] ;  /* 0x0008580001077983 */ /* 0x000f280000300800 */
[----:B------:R0:W-:Y:S01]  /*32a10*/  STL [R1+0x143c], R0 ;  /* 0x00143c0001007387 */ /* 0x0001e20000100800 */
[----:B------:R-:W-:-:S03]  /*32a20*/  LOP3.LUT R15, R59, 0xffff, RZ, 0xc0, !PT ;  /* 0x0000ffff3b0f7812 */ /* 0x000fc600078ec0ff */
[----:B------:R-:W4:Y:S01]  /*32a30*/  LDL.LU R24, [R1+0x1c8] ;  /* 0x0001c80001187983 */ /* 0x000f220000300800 */
[----:B0-----:R-:W-:-:S03]  /*32a40*/  PRMT R0, R17, 0x5410, R10 ;  /* 0x0000541011007816 */ /* 0x001fc6000000000a */
[----:B------:R0:W-:Y:S04]  /*32a50*/  STL [R1+0x1438], R4 ;  /* 0x0014380401007387 */ /* 0x0001e80000100800 */
[----:B------:R1:W-:Y:S04]  /*32a60*/  STL [R1+0x1434], R0 ;  /* 0x0014340001007387 */ /* 0x0003e80000100800 */
[----:B------:R-:W4:Y:S01]  /*32a70*/  LDL.LU R59, [R1+0x18c] ;  /* 0x00018c00013b7983 */ /* 0x000f220000300800 */
[----:B------:R-:W-:Y:S02]  /*32a80*/  LOP3.LUT R17, R51, 0xffff, RZ, 0xc0, !PT ;  /* 0x0000ffff33117812 */ /* 0x000fe400078ec0ff */
[----:B0-----:R-:W-:Y:S01]  /*32a90*/  LOP3.LUT R4, R38, 0xffff, RZ, 0xc0, !PT ;  /* 0x0000ffff26047812 */ /* 0x001fe200078ec0ff */
[----:B------:R0:W-:Y:S01]  /*32aa0*/  STL [R1+0x10c], R15 ;  /* 0x00010c0f01007387 */ /* 0x0001e20000100800 */
[----:B-1----:R-:W-:-:S02]  /*32ab0*/  LOP3.LUT R0, R12, 0xffff, RZ, 0xc0, !PT ;  /* 0x0000ffff0c007812 */ /* 0x002fc400078ec0ff */
[----:B------:R-:W-:Y:S02]  /*32ac0*/  LOP3.LUT R9, R46, 0xffff, RZ, 0xc0, !PT ;  /* 0x0000ffff2e097812 */ /* 0x000fe400078ec0ff */
[----:B------:R-:W-:Y:S02]  /*32ad0*/  LOP3.LUT R18, R49, 0xffff, RZ, 0xc0, !PT ;  /* 0x0000ffff31127812 */ /* 0x000fe400078ec0ff */
[----:B------:R-:W-:Y:S02]  /*32ae0*/  LOP3.LUT R51, R57, 0xffff, RZ, 0xc0, !PT ;  /* 0x0000ffff39337812 */ /* 0x000fe400078ec0ff */
[----:B------:R-:W-:Y:S02]  /*32af0*/  LOP3.LUT R10, R45, 0xffff, RZ, 0xc0, !PT ;  /* 0x0000ffff2d0a7812 */ /* 0x000fe400078ec0ff */
[----:B------:R-:W-:Y:S02]  /*32b00*/  PRMT R12, R17, 0x3340, R18 ;  /* 0x00003340110c7816 */ /* 0x000fe40000000012 */
[----:B0-----:R-:W-:-:S02]  /*32b10*/  PRMT R15, R15, 0x3340, R51 ;  /* 0x000033400f0f7816 */ /* 0x001fc40000000033 */
[----:B--2---:R-:W-:Y:S02]  /*32b20*/  LOP3.LUT R16, R6, 0xffff, RZ, 0xc0, !PT ;  /* 0x0000ffff06107812 */ /* 0x004fe400078ec0ff */
[----:B------:R-:W2:Y:S04]  /*32b30*/  LDL.LU R6, [R1+0x168c] ;  /* 0x00168c0001067983 */ /* 0x000ea80000300800 */
[----:B------:R-:W-:Y:S04]  /*32b40*/  STL [R1+0x9c], R17 ;  /* 0x00009c1101007387 */ /* 0x000fe80000100800 */
[----:B------:R-:W-:Y:S04]  /*32b50*/  STL [R1+0xf0], R4 ;  /* 0x0000f00401007387 */ /* 0x000fe80000100800 */
[----:B------:R0:W-:Y:S04]  /*32b60*/  STL [R1+0xf4], R16 ;  /* 0x0000f41001007387 */ /* 0x0001e80000100800 */
[----:B------:R1:W-:Y:S04]  /*32b70*/  STL [R1+0x88], R0 ;  /* 0x0000880001007387 */ /* 0x0003e80000100800 */
[----:B------:R1:W-:Y:S01]  /*32b80*/  STL [R1+0xe8], R9 ;  /* 0x0000e80901007387 */ /* 0x0003e20000100800 */
[----:B0-----:R-:W-:-:S02]  /*32b90*/  PRMT R16, R4, 0x3340, R16 ;  /* 0x0000334004107816 */ /* 0x001fc40000000010 */
[--C-:B-1----:R-:W-:Y:S01]  /*32ba0*/  PRMT R0, R0, 0x3340, R1.reuse ;  /* 0x0000334000007816 */ /* 0x102fe20000000001 */
[----:B------:R0:W-:Y:S01]  /*32bb0*/  STL [R1+0xb8], R10 ;  /* 0x0000b80a01007387 */ /* 0x0001e20000100800 */
[----:B------:R-:W-:Y:S02]  /*32bc0*/  PRMT R9, R9, 0x3340, R1 ;  /* 0x0000334009097816 */ /* 0x000fe40000000001 */
[----:B------:R-:W-:Y:S02]  /*32bd0*/  PRMT R4, R12, 0x5410, R0 ;  /* 0x000054100c047816 */ /* 0x000fe40000000000 */
[----:B------:R-:W-:Y:S02]  /*32be0*/  PRMT R9, R15, 0x5410, R9 ;  /* 0x000054100f097816 */ /* 0x000fe40000000009 */
[----:B0-----:R-:W-:Y:S01]  /*32bf0*/  PRMT R10, R10, 0x3340, R1 ;  /* 0x000033400a0a7816 */ /* 0x001fe20000000001 */
[----:B------:R-:W-:Y:S03]  /*32c00*/  STL [R1+0x90], R18 ;  /* 0x0000901201007387 */ /* 0x000fe60000100800 */
[----:B------:R-:W-:Y:S01]  /*32c10*/  PRMT R0, R16, 0x5410, R10 ;  /* 0x0000541010007816 */ /* 0x000fe2000000000a */
[----:B------:R0:W-:Y:S01]  /*32c20*/  STL [R1+0x1430], R4 ;  /* 0x0014300401007387 */ /* 0x0001e20000100800 */
[----:B---3--:R-:W-:-:S02]  /*32c30*/  LOP3.LUT R5, R5, 0xffff, RZ, 0xc0, !PT ;  /* 0x0000ffff05057812 */ /* 0x008fc400078ec0ff */
[----:B----4-:R-:W-:Y:S01]  /*32c40*/  LOP3.LUT R7, R7, 0xffff, RZ, 0xc0, !PT ;  /* 0x0000ffff07077812 */ /* 0x010fe200078ec0ff */
[----:B0-----:R-:W3:Y:S01]  /*32c50*/  LDL.LU R4, [R1+0x850] ;  /* 0x0008500001047983 */ /* 0x001ee20000300800 */
[----:B------:R-:W-:-:S03]  /*32c60*/  LOP3.LUT R12, R24, 0xffff, RZ, 0xc0, !PT ;  /* 0x0000ffff180c7812 */ /* 0x000fc600078ec0ff */
[----:B------:R0:W-:Y:S04]  /*32c70*/  STL [R1+0x142c], R9 ;  /* 0x00142c0901007387 */ /* 0x0001e80000100800 */
[----:B------:R-:W4:Y:S04]  /*32c80*/  LDL.LU R38, [R1+0x274] ;  /* 0x0002740001267983 */ /* 0x000f280000300800 */
[----:B------:R1:W-:Y:S04]  /*32c90*/  STL [R1+0x1428], R0 ;  /* 0x0014280001007387 */ /* 0x0003e80000100800 */
[----:B------:R-:W4:Y:S01]  /*32ca0*/  LDL.LU R57, [R1+0x270] ;  /* 0x0002700001397983 */ /* 0x000f220000300800 */
[----:B------:R-:W-:-:S03]  /*32cb0*/  LOP3.LUT R15, R59, 0xffff, RZ, 0xc0, !PT ;  /* 0x0000ffff3b0f7812 */ /* 0x000fc600078ec0ff */
[----:B------:R-:W4:Y:S01]  /*32cc0*/  LDL.LU R49, [R1+0x168] ;  /* 0x0001680001317983 */ /* 0x000f220000300800 */
[----:B0-----:R-:W-:-:S03]  /*32cd0*/  LOP3.LUT R9, R53, 0xffff, RZ, 0xc0, !PT ;  /* 0x0000ffff35097812 */ /* 0x001fc600078ec0ff */
[----:B------:R-:W-:Y:S01]  /*32ce0*/  STL [R1+0x130], R5 ;  /* 0x0001300501007387 */ /* 0x000fe20000100800 */
[----:B-1----:R-:W-:-:S03]  /*32cf0*/  LOP3.LUT R0, R13, 0xffff, RZ, 0xc0, !PT ;  /* 0x0000ffff0d007812 */ /* 0x002fc600078ec0ff */
[----:B------:R-:W-:Y:S01]  /*32d00*/  STL [R1+0x128], R7 ;  /* 0x0001280701007387 */ /* 0x000fe20000100800 */
[----:B------:R-:W-:-:S03]  /*32d10*/  LOP3.LUT R10, R55, 0xffff, RZ, 0xc0, !PT ;  /* 0x0000ffff370a7812 */ /* 0x000fc600078ec0ff */
[----:B------:R-:W-:Y:S04]  /*32d20*/  STL [R1+0xdc], R12 ;  /* 0x0000dc0c01007387 */ /* 0x000fe80000100800 */
[----:B------:R-:W4:Y:S01]  /*32d30*/  LDL.LU R59, [R1+0x124] ;  /* 0x00012400013b7983 */ /* 0x000f220000300800 */
[----:B------:R-:W-:-:S03]  /*32d40*/  LOP3.LUT R13, R61, 0xffff, RZ, 0xc0, !PT ;  /* 0x0000ffff3d0d7812 */ /* 0x000fc600078ec0ff */
[----:B------:R-:W4:Y:S04]  /*32d50*/  LDL.LU R53, [R1+0x1688] ;  /* 0x0016880001357983 */ /* 0x000f280000300800 */
[----:B------:R-:W-:Y:S04]  /*32d60*/  STL [R1+0x120], R15 ;  /* 0x0001200f01007387 */ /* 0x000fe80000100800 */
[----:B------:R-:W4:Y:S04]  /*32d70*/  LDL.LU R55, [R1+0x1684] ;  /* 0x0016840001377983 */ /* 0x000f280000300800 */
[----:B------:R0:W-:Y:S04]  /*32d80*/  STL [R1+0xd4], R0 ;  /* 0x0000d40001007387 */ /* 0x0001e80000100800 */
[----:B------:R-:W4:Y:S04]  /*32d90*/  LDL.LU R61, [R1+0x1680] ;  /* 0x00168000013d7983 */ /* 0x000f280000300800 */
[----:B------:R1:W-:Y:S04]  /*32da0*/  STL [R1+0x150], R9 ;  /* 0x0001500901007387 */ /* 0x0003e80000100800 */
[----:B------:R-:W-:Y:S04]  /*32db0*/  STL [R1+0x138], R10 ;  /* 0x0001380a01007387 */ /* 0x000fe80000100800 */
[----:B------:R1:W-:Y:S04]  /*32dc0*/  STL [R1+0xa8], R13 ;  /* 0x0000a80d01007387 */ /* 0x0003e80000100800 */
[----:B------:R-:W4:Y:S01]  /*32dd0*/  LDL.LU R25, [R1+0x860] ;  /* 0x0008600001197983 */ /* 0x000f220000300800 */
[----:B0-----:R-:W-:-:S02]  /*32de0*/  PRMT R0, R0, 0x3340, R1 ;  /* 0x0000334000007816 */ /* 0x001fc40000000001 */
[----:B------:R-:W-:Y:S01]  /*32df0*/  PRMT R12, R12, 0x3340, R13 ;  /* 0x000033400c0c7816 */ /* 0x000fe2000000000d */
[----:B------:R-:W4:Y:S01]  /*32e00*/  LDL.LU R23, [R1+0x854] ;  /* 0x0008540001177983 */ /* 0x000f220000300800 */
[----:B-1----:R-:W-:Y:S02]  /*32e10*/  PRMT R9, R9, 0x3340, R1 ;  /* 0x0000334009097816 */ /* 0x002fe40000000001 */
[----:B------:R-:W-:Y:S01]  /*32e20*/  PRMT R13, R7, 0x3340, R15 ;  /* 0x00003340070d7816 */ /* 0x000fe2000000000f */
[----:B------:R-:W4:Y:S01]  /*32e30*/  LDL.LU R24, [R1+0x1fc] ;  /* 0x0001fc0001187983 */ /* 0x000f220000300800 */
[----:B------:R-:W-:Y:S02]  /*32e40*/  PRMT R10, R10, 0x3340, R1 ;  /* 0x000033400a0a7816 */ /* 0x000fe40000000001 */
[----:B------:R-:W-:Y:S02]  /*32e50*/  PRMT R12, R12, 0x5410, R0 ;  /* 0x000054100c0c7816 */ /* 0x000fe40000000000 */
[----:B------:R-:W-:-:S02]  /*32e60*/  LOP3.LUT R18, R48, 0xffff, RZ, 0xc0, !PT ;  /* 0x0000ffff30127812 */ /* 0x000fc400078ec0ff */
[----:B------:R-:W-:Y:S02]  /*32e70*/  LOP3.LUT R21, R40, 0xffff, RZ, 0xc0, !PT ;  /* 0x0000ffff28157812 */ /* 0x000fe400078ec0ff */
[----:B------:R-:W-:Y:S02]  /*32e80*/  LOP3.LUT R22, R41, 0xffff, RZ, 0xc0, !PT ;  /* 0x0000ffff29167812 */ /* 0x000fe400078ec0ff */
[----:B--2---:R-:W-:-:S04]  /*32e90*/  LOP3.LUT R6, R6, 0xffff, RZ, 0xc0, !PT ;  /* 0x0000ffff06067812 */ /* 0x004fc800078ec0ff */
[----:B------:R-:W-:Y:S02]  /*32ea0*/  PRMT R15, R5, 0x3340, R6 ;  /* 0x00003340050f7816 */ /* 0x000fe40000000006 */
[----:B------:R-:W2:Y:S04]  /*32eb0*/  LDL.LU R5, [R1+0x1d4] ;  /* 0x0001d40001057983 */ /* 0x000ea80000300800 */
[----:B------:R-:W2:Y:S01]  /*32ec0*/  LDL.LU R7, [R1+0x184] ;  /* 0x0001840001077983 */ /* 0x000ea20000300800 */
[----:B------:R-:W-:-:S03]  /*32ed0*/  PRMT R0, R15, 0x5410, R10 ;  /* 0x000054100f007816 */ /* 0x000fc6000000000a */
[----:B------:R0:W-:Y:S04]  /*32ee0*/  STL [R1+0x163c], R6 ;  /* 0x00163c0601007387 */ /* 0x0001e80000100800 */
[----:B------:R1:W-:Y:S01]  /*32ef0*/  STL [R1+0x1424], R12 ;  /* 0x0014240c01007387 */ /* 0x0003e20000100800 */
[----:B0-----:R-:W-:-:S05]  /*32f00*/  PRMT R6, R13, 0x5410, R9 ;  /* 0x000054100d067816 */ /* 0x001fca0000000009 */
[----:B------:R0:W-:Y:S04]  /*32f10*/  STL [R1+0x1ac], R6 ;  /* 0x0001ac0601007387 */ /* 0x0001e80000100800 */
[----:B------:R0:W-:Y:S01]  /*32f20*/  STL [R1+0x1a0], R0 ;  /* 0x0001a00001007387 */ /* 0x0001e20000100800 */
[----:B------:R-:W-:Y:S02]  /*32f30*/  PRMT R10, R18, 0x3340, R1 ;  /* 0x00003340120a7816 */ /* 0x000fe40000000001 */
[----:B---3--:R-:W-:Y:S02]  /*32f40*/  LOP3.LUT R16, R4, 0xffff, RZ, 0xc0, !PT ;  /* 0x0000ffff04107812 */ /* 0x008fe400078ec0ff */
[----:B------:R-:W-:-:S03]  /*32f50*/  LOP3.LUT R4, R28, 0xffff, RZ, 0xc0, !PT ;  /* 0x0000ffff1c047812 */ /* 0x000fc600078ec0ff */
[----:B------:R-:W-:Y:S01]  /*32f60*/  STL [R1+0xc4], R16 ;  /* 0x0000c41001007387 */ /* 0x000fe20000100800 */
[----:B----4-:R-:W-:Y:S02]  /*32f70*/  LOP3.LUT R38, R38, 0xffff, RZ, 0xc0, !PT ;  /* 0x0000ffff26267812 */ /* 0x010fe400078ec0ff */
[----:B-1----:R-:W-:Y:S02]  /*32f80*/  LOP3.LUT R12, R57, 0xffff, RZ, 0xc0, !PT ;  /* 0x0000ffff390c7812 */ /* 0x002fe400078ec0ff */
[----:B0-----:R-:W-:-:S03]  /*32f90*/  LOP3.LUT R6, R49, 0xffff, RZ, 0xc0, !PT ;  /* 0x0000ffff31067812 */ /* 0x001fc600078ec0ff */
[----:B------:R0:W-:Y:S01]  /*32fa0*/  STL [R1+0x114], R12 ;  /* 0x0001140c01007387 */ /* 0x0001e20000100800 */
[----:B------:R-:W-:Y:S02]  /*32fb0*/  LOP3.LUT R49, R29, 0xffff, RZ, 0xc0, !PT ;  /* 0x0000ffff1d317812 */ /* 0x000fe400078ec0ff */
[--C-:B------:R-:W-:Y:S01]  /*32fc0*/  PRMT R0, R4, 0x3340, R1.reuse ;  /* 0x0000334004007816 */ /* 0x100fe20000000001 */
[----:B------:R-:W3:Y:S01]  /*32fd0*/  LDL.LU R48, [R1+0x167c] ;  /* 0x00167c0001307983 */ /* 0x000ee20000300800 */
[----:B------:R-:W-:Y:S02]  /*32fe0*/  PRMT R9, R49, 0x3340, R1 ;  /* 0x0000334031097816 */ /* 0x000fe40000000001 */
[----:B------:R-:W-:Y:S02]  /*32ff0*/  PRMT R15, R16, 0x3340, R6 ;  /* 0x00003340100f7816 */ /* 0x000fe40000000006 */
[----:B------:R-:W-:-:S04]  /*33000*/  LOP3.LUT R13, R59, 0xffff, RZ, 0xc0, !PT ;  /* 0x0000ffff3b0d7812 */ /* 0x000fc800078ec0ff */
[----:B0-----:R-:W-:Y:S01]  /*33010*/  PRMT R12, R12, 0x3340, R13 ;  /* 0x000033400c0c7816 */ /* 0x001fe2000000000d */
[----:B------:R0:W-:Y:S03]  /*33020*/  STL [R1+0xfc], R13 ;  /* 0x0000fc0d01007387 */ /* 0x0001e60000100800 */
[----:B------:R-:W-:Y:S01]  /*33030*/  PRMT R12, R12, 0x5410, R0 ;  /* 0x000054100c0c7816 */ /* 0x000fe20000000000 */
[----:B------:R-:W4:Y:S01]  /*33040*/  LDL.LU R57, [R1+0x86c] ;  /* 0x00086c0001397983 */ /* 0x000f220000300800 */
[----:B------:R-:W-:-:S03]  /*33050*/  PRMT R0, R15, 0x5410, R10 ;  /* 0x000054100f007816 */ /* 0x000fc6000000000a */
[----:B------:R-:W3:Y:S01]  /*33060*/  LDL.LU R59, [R1+0x280] ;  /* 0x00028000013b7983 */ /* 0x000ee20000300800 */
[----:B------:R-:W-:-:S04]  /*33070*/  LOP3.LUT R61, R61, 0xffff, RZ, 0xc0, !PT ;  /* 0x0000ffff3d3d7812 */ /* 0x000fc800078ec0ff */
[----:B0-----:R-:W-:-:S04]  /*33080*/  PRMT R13, R38, 0x3340, R61 ;  /* 0x00003340260d7816 */ /* 0x001fc8000000003d */
[----:B------:R-:W-:Y:S01]  /*33090*/  PRMT R9, R13, 0x5410, R9 ;  /* 0x000054100d097816 */ /* 0x000fe20000000009 */
[----:B------:R-:W-:Y:S04]  /*330a0*/  STL [R1+0x194], R12 ;  /* 0x0001940c01007387 */ /* 0x000fe80000100800 */
[----:B------:R-:W-:Y:S01]  /*330b0*/  STL [R1+0x18c], R9 ;  /* 0x00018c0901007387 */ /* 0x000fe20000100800 */
[----:B------:R-:W-:-:S03]  /*330c0*/  LOP3.LUT R10, R25, 0xffff, RZ, 0xc0, !PT ;  /* 0x0000ffff190a7812 */ /* 0x000fc600078ec0ff */
[----:B------:R0:W-:Y:S01]  /*330d0*/  STL [R1+0x141c], R0 ;  /* 0x00141c0001007387 */ /* 0x0001e20000100800 */
[----:B------:R-:W-:-:S03]  /*330e0*/  LOP3.LUT R25, R42, 0xffff, RZ, 0xc0, !PT ;  /* 0x0000ffff2a197812 */ /* 0x000fc600078ec0ff */
[----:B------:R-:W3:Y:S04]  /*330f0*/  LDL.LU R40, [R1+0x1678] ;  /* 0x0016780001287983 */ /* 0x000ee80000300800 */
[----:B------:R-:W4:Y:S04]  /*33100*/  LDL.LU R42, [R1+0x1674] ;  /* 0x00167400012a7983 */ /* 0x000f280000300800 */
[----:B------:R-:W4:Y:S01]  /*33110*/  LDL.LU R41, [R1+0x1670] ;  /* 0x0016700001297983 */ /* 0x000f220000300800 */
[----:B------:R-:W-:Y:S02]  /*33120*/  LOP3.LUT R13, R23, 0xffff, RZ, 0xc0, !PT ;  /* 0x0000ffff170d7812 */ /* 0x000fe400078ec0ff */
[----:B------:R-:W-:-:S02]  /*33130*/  LOP3.LUT R29, R24, 0xffff, RZ, 0xc0, !PT ;  /* 0x0000ffff181d7812 */ /* 0x000fc400078ec0ff */
[----:B------:R-:W-:Y:S02]  /*33140*/  LOP3.LUT R30, R30, 0xffff, RZ, 0xc0, !PT ;  /* 0x0000ffff1e1e7812 */ /* 0x000fe400078ec0ff */
[--C-:B0-----:R-:W-:Y:S02]  /*33150*/  PRMT R0, R21, 0x3340, R1.reuse ;  /* 0x0000334015007816 */ /* 0x101fe40000000001 */
[--C-:B------:R-:W-:Y:S02]  /*33160*/  PRMT R9, R30, 0x3340, R1.reuse ;  /* 0x000033401e097816 */ /* 0x100fe40000000001 */
[----:B------:R-:W-:Y:S02]  /*33170*/  PRMT R16, R29, 0x3340, R22 ;  /* 0x000033401d107816 */ /* 0x000fe40000000016 */
[----:B------:R-:W-:Y:S02]  /*33180*/  PRMT R12, R25, 0x3340, R1 ;  /* 0x00003340190c7816 */ /* 0x000fe40000000001 */
[----:B--2---:R-:W-:-:S02]  /*33190*/  LOP3.LUT R27, R5, 0xffff, RZ, 0xc0, !PT ;  /* 0x0000ffff051b7812 */ /* 0x004fc400078ec0ff */
[----:B------:R-:W-:-:S04]  /*331a0*/  LOP3.LUT R31, R7, 0xffff, RZ, 0xc0, !PT ;  /* 0x0000ffff071f7812 */ /* 0x000fc800078ec0ff */
[----:B------:R-:W-:Y:S02]  /*331b0*/  PRMT R15, R13, 0x3340, R31 ;  /* 0x000033400d0f7816 */ /* 0x000fe4000000001f */
[----:B------:R-:W-:Y:S02]  /*331c0*/  PRMT R17, R10, 0x3340, R27 ;  /* 0x000033400a117816 */ /* 0x000fe4000000001b */
[----:B------:R-:W-:Y:S02]  /*331d0*/  PRMT R7, R15, 0x5410, R0 ;  /* 0x000054100f077816 */ /* 0x000fe40000000000 */
[----:B------:R-:W-:Y:S02]  /*331e0*/  PRMT R5, R16, 0x5410, R9 ;  /* 0x0000541010057816 */ /* 0x000fe40000000009 */
[----:B------:R-:W-:Y:S01]  /*331f0*/  PRMT R0, R17, 0x5410, R12 ;  /* 0x0000541011007816 */ /* 0x000fe2000000000c */
[----:B------:R-:W-:Y:S04]  /*33200*/  STL [R1+0x1418], R7 ;  /* 0x0014180701007387 */ /* 0x000fe80000100800 */
[----:B------:R-:W2:Y:S04]  /*33210*/  LDL.LU R45, [R1+0x1dc] ;  /* 0x0001dc00012d7983 */ /* 0x000ea80000300800 */
[----:B------:R-:W-:Y:S04]  /*33220*/  STL [R1+0x1414], R5 ;  /* 0x0014140501007387 */ /* 0x000fe80000100800 */
[----:B------:R-:W2:Y:S04]  /*33230*/  LDL.LU R43, [R1+0x1d0] ;  /* 0x0001d000012b7983 */ /* 0x000ea80000300800 */
[----:B------:R3:W-:Y:S02]  /*33240*/  STL [R1+0x1a4], R0 ;  /* 0x0001a40001007387 */ /* 0x0007e40000100800 */
[----:B---3--:R-:W-:-:S02]  /*33250*/  LOP3.LUT R0, R40, 0xffff, RZ, 0xc0, !PT ;  /* 0x0000ffff28007812 */ /* 0x008fc400078ec0ff */
[----:B----4-:R-:W-:Y:S02]  /*33260*/  LOP3.LUT R5, R41, 0xffff, RZ, 0xc0, !PT ;  /* 0x0000ffff29057812 */ /* 0x010fe400078ec0ff */
[----:B------:R-:W3:Y:S04]  /*33270*/  LDL.LU R41, [R1+0x166c] ;  /* 0x00166c0001297983 */ /* 0x000ee80000300800 */
[----:B------:R-:W4:Y:S01]  /*33280*/  LDL.LU R40, [R1+0x1668] ;  /* 0x0016680001287983 */ /* 0x000f220000300800 */
[----:B------:R-:W-:Y:S02]  /*33290*/  LOP3.LUT R46, R57, 0xffff, RZ, 0xc0, !PT ;  /* 0x0000ffff392e7812 */ /* 0x000fe400078ec0ff */
[----:B------:R-:W-:Y:S02]  /*332a0*/  LOP3.LUT R9, R36, 0xffff, RZ, 0xc0, !PT ;  /* 0x0000ffff24097812 */ /* 0x000fe400078ec0ff */
[----:B------:R-:W-:-:S02]  /*332b0*/  LOP3.LUT R17, R59, 0xffff, RZ, 0xc0, !PT ;  /* 0x0000ffff3b117812 */ /* 0x000fc400078ec0ff */
[----:B------:R-:W-:Y:S02]  /*332c0*/  LOP3.LUT R24, R48, 0xffff, RZ, 0xc0, !PT ;  /* 0x0000ffff30187812 */ /* 0x000fe400078ec0ff */
[----:B------:R-:W-:Y:S02]  /*332d0*/  LOP3.LUT R60, R60, 0xffff, RZ, 0xc0, !PT ;  /* 0x0000ffff3c3c7812 */ /* 0x000fe400078ec0ff */
[----:B------:R-:W-:Y:S02]  /*332e0*/  LOP3.LUT R48, R47, 0xffff, RZ, 0xc0, !PT ;  /* 0x0000ffff2f307812 */ /* 0x000fe400078ec0ff */
[----:B------:R-:W-:Y:S02]  /*332f0*/  LOP3.LUT R57, R55, 0xffff, RZ, 0xc0, !PT ;  /* 0x0000ffff37397812 */ /* 0x000fe400078ec0ff */
[--C-:B------:R-:W-:Y:S02]  /*33300*/  PRMT R12, R9, 0x3340, R1.reuse ;  /* 0x00003340090c7816 */ /* 0x100fe40000000001 */
[----:B------:R-:W-:Y:S01]  /*33310*/  PRMT R23, R46, 0x3340, R0 ;  /* 0x000033402e177816 */ /* 0x000fe20000000000 */
[----:B------:R0:W-:Y:S01]  /*33320*/  STL [R1+0xc0], R5 ;  /* 0x0000c00501007387 */ /* 0x0001e20000100800 */
[----:B------:R-:W-:-:S02]  /*33330*/  PRMT R15, R60, 0x3340, R1 ;  /* 0x000033403c0f7816 */ /* 0x000fc40000000001 */
[----:B------:R-:W-:Y:S02]  /*33340*/  PRMT R26, R17, 0x3340, R24 ;  /* 0x00003340111a7816 */ /* 0x000fe40000000018 */
[----:B------:R-:W-:Y:S02]  /*33350*/  PRMT R16, R48, 0x3340, R1 ;  /* 0x0000334030107816 */ /* 0x000fe40000000001 */
[----:B------:R-:W-:Y:S02]  /*33360*/  PRMT R28, R5, 0x3340, R57 ;  /* 0x00003340051c7816 */ /* 0x000fe40000000039 */
[----:B0-----:R-:W-:Y:S01]  /*33370*/  PRMT R5, R23, 0x5410, R12 ;  /* 0x0000541017057816 */ /* 0x001fe2000000000c */
[----:B------:R-:W-:Y:S01]  /*33380*/  STL [R1+0x1630], R48 ;  /* 0x0016303001007387 */ /* 0x000fe20000100800 */
[----:B------:R-:W-:Y:S02]  /*33390*/  PRMT R7, R26, 0x5410, R15 ;  /* 0x000054101a077816 */ /* 0x000fe4000000000f */
[----:B------:R-:W-:Y:S01]  /*333a0*/  PRMT R55, R28, 0x5410, R16 ;  /* 0x000054101c377816 */ /* 0x000fe20000000010 */
[----:B------:R-:W2:Y:S04]  /*333b0*/  LDL.LU R59, [R1+0x284] ;  /* 0x00028400013b7983 */ /* 0x000ea80000300800 */
[----:B------:R0:W-:Y:S04]  /*333c0*/  STL [R1+0x19c], R5 ;  /* 0x00019c0501007387 */ /* 0x0001e80000100800 */
[----:B0-----:R-:W2:Y:S04]  /*333d0*/  LDL.LU R5, [R1+0x264] ;  /* 0x0002640001057983 */ /* 0x001ea80000300800 */
[----:B------:R-:W-:Y:S04]  /*333e0*/  STL [R1+0x198], R7 ;  /* 0x0001980701007387 */ /* 0x000fe80000100800 */
[----:B------:R0:W-:Y:S04]  /*333f0*/  STL [R1+0x15e8], R55 ;  /* 0x0015e83701007387 */ /* 0x0001e80000100800 */
[----:B0-----:R-:W2:Y:S01]  /*33400*/  LDL.LU R55, [R1+0x878] ;  /* 0x0008780001377983 */ /* 0x001ea20000300800 */
[----:B----4-:R-:W-:-:S03]  /*33410*/  LOP3.LUT R26, R40, 0xffff, RZ, 0xc0, !PT ;  /* 0x0000ffff281a7812 */ /* 0x010fc600078ec0ff */
[----:B------:R-:W4:Y:S01]  /*33420*/  LDL.LU R40, [R1+0x1664] ;  /* 0x0016640001287983 */ /* 0x000f220000300800 */
[----:B---3--:R-:W-:Y:S02]  /*33430*/  LOP3.LUT R16, R41, 0xffff, RZ, 0xc0, !PT ;  /* 0x0000ffff29107812 */ /* 0x008fe400078ec0ff */
[----:B------:R-:W-:Y:S01]  /*33440*/  LOP3.LUT R12, R58, 0xffff, RZ, 0xc0, !PT ;  /* 0x0000ffff3a0c7812 */ /* 0x000fe200078ec0ff */
[----:B------:R-:W3:Y:S01]  /*33450*/  LDL.LU R7, [R1+0x104] ;  /* 0x0001040001077983 */ /* 0x000ee20000300800 */
[----:B--2---:R-:W-:-:S03]  /*33460*/  LOP3.LUT R28, R45, 0xffff, RZ, 0xc0, !PT ;  /* 0x0000ffff2d1c7812 */ /* 0x004fc600078ec0ff */
[----:B------:R-:W2:Y:S01]  /*33470*/  LDL.LU R41, [R1+0x1660] ;  /* 0x0016600001297983 */ /* 0x000ea20000300800 */
[----:B------:R-:W-:Y:S02]  /*33480*/  LOP3.LUT R36, R42, 0xffff, RZ, 0xc0, !PT ;  /* 0x0000ffff2a247812 */ /* 0x000fe400078ec0ff */
[----:B------:R-:W-:Y:S01]  /*33490*/  LOP3.LUT R15, R43, 0xffff, RZ, 0xc0, !PT ;  /* 0x0000ffff2b0f7812 */ /* 0x000fe200078ec0ff */
[----:B------:R-:W3:Y:S01]  /*334a0*/  LDL.LU R42, [R1+0x165c] ;  /* 0x00165c00012a7983 */ /* 0x000ee20000300800 */
[----:B------:R-:W-:Y:S02]  /*334b0*/  PRMT R43, R26, 0x3340, R28 ;  /* 0x000033401a2b7816 */ /* 0x000fe4000000001c */
[----:B------:R-:W-:Y:S01]  /*334c0*/  LOP3.LUT R48, R3, 0xffff, RZ, 0xc0, !PT ;  /* 0x0000ffff03307812 */ /* 0x000fe200078ec0ff */
[----:B------:R0:W-:Y:S04]  /*334d0*/  STL [R1+0xc], R36 ;  /* 0x00000c2401007387 */ /* 0x0001e80000100800 */
[----:B------:R-:W3:Y:S01]  /*334e0*/  LDL.LU R3, [R1+0x1658] ;  /* 0x0016580001037983 */ /* 0x000ee20000300800 */
[----:B----4-:R-:W-:-:S04]  /*334f0*/  PRMT R40, R12, 0x3340, R40 ;  /* 0x000033400c287816 */ /* 0x010fc80000000028 */
[----:B------:R-:W-:Y:S02]  /*33500*/  PRMT R43, R43, 0x5410, R40 ;  /* 0x000054102b2b7816 */ /* 0x000fe40000000028 */
[----:B------:R-:W4:Y:S01]  /*33510*/  LDL.LU R40, [R1+0x87c] ;  /* 0x00087c0001287983 */ /* 0x000f220000300800 */
[----:B------:R-:W-:Y:S02]  /*33520*/  LOP3.LUT R23, R8, 0xffff, RZ, 0xc0, !PT ;  /* 0x0000ffff08177812 */ /* 0x000fe400078ec0ff */
[----:B------:R-:W-:Y:S02]  /*33530*/  LOP3.LUT R8, R44, 0xffff, RZ, 0xc0, !PT ;  /* 0x0000ffff2c087812 */ /* 0x000fe400078ec0ff */
[----:B--2---:R-:W-:Y:S02]  /*33540*/  PRMT R41, R23, 0x3340, R41 ;  /* 0x0000334017297816 */ /* 0x004fe40000000029 */
[----:B------:R-:W-:Y:S02]  /*33550*/  PRMT R44, R16, 0x3340, R15 ;  /* 0x00003340102c7816 */ /* 0x000fe4000000000f */
[----:B------:R-:W-:-:S02]  /*33560*/  PRMT R45, R36, 0x3340, R48 ;  /* 0x00003340242d7816 */ /* 0x000fc40000000030 */
[----:B0-----:R-:W2:Y:S01]  /*33570*/  LDL.LU R36, [R1+0x870] ;  /* 0x0008700001247983 */ /* 0x001ea20000300800 */
[----:B---3--:R-:W-:-:S03]  /*33580*/  PRMT R42, R8, 0x3340, R42 ;  /* 0x00003340082a7816 */ /* 0x008fc6000000002a */
[----:B------:R0:W-:Y:S04]  /*33590*/  STL [R1+0x13fc], R43 ;  /* 0x0013fc2b01007387 */ /* 0x0001e80000100800 */
[----:B------:R-:W3:Y:S04]  /*335a0*/  LDL.LU R58, [R1+0x28c] ;  /* 0x00028c00013a7983 */ /* 0x000ee80000300800 */
[----:B------:R-:W2:Y:S01]  /*335b0*/  LDL.LU R47, [R1+0xe4] ;  /* 0x0000e400012f7983 */ /* 0x000ea20000300800 */
[----:B0-----:R-:W-:Y:S02]  /*335c0*/  PRMT R43, R44, 0x5410, R41 ;  /* 0x000054102c2b7816 */ /* 0x001fe40000000029 */
[----:B------:R-:W-:-:S03]  /*335d0*/  PRMT R41, R45, 0x5410, R42 ;  /* 0x000054102d297816 */ /* 0x000fc6000000002a */
[----:B------:R4:W-:Y:S01]  /*335e0*/  STL [R1+0x140c], R43 ;  /* 0x00140c2b01007387 */ /* 0x0009e20000100800 */
[----:B------:R-:W-:Y:S02]  /*335f0*/  LOP3.LUT R44, R55, 0xffff, RZ, 0xc0, !PT ;  /* 0x0000ffff372c7812 */ /* 0x000fe400078ec0ff */
[----:B------:R-:W-:Y:S01]  /*33600*/  LOP3.LUT R45, R5, 0xffff, RZ, 0xc0, !PT ;  /* 0x0000ffff052d7812 */ /* 0x000fe200078ec0ff */
[----:B------:R-:W-:Y:S01]  /*33610*/  STL [R1+0x1408], R41 ;  /* 0x0014082901007387 */ /* 0x000fe20000100800 */
[----:B------:R-:W-:Y:S02]  /*33620*/  LOP3.LUT R5, R7, 0xffff, RZ, 0xc0, !PT ;  /* 0x0000ffff07057812 */ /* 0x000fe400078ec0ff */
[----:B------:R-:W-:Y:S02]  /*33630*/  LOP3.LUT R7, R52, 0xffff, RZ, 0xc0, !PT ;  /* 0x0000ffff34077812 */ /* 0x000fe400078ec0ff */
[----:B----4-:R-:W-:-:S05]  /*33640*/  LOP3.LUT R43, R40, 0xffff, RZ, 0xc0, !PT ;  /* 0x0000ffff282b7812 */ /* 0x010fca00078ec0ff */
[----:B------:R0:W-:Y:S04]  /*33650*/  STL [R1+0x154], R43 ;  /* 0x0001542b01007387 */ /* 0x0001e80000100800 */
[----:B------:R1:W-:Y:S04]  /*33660*/  STL [R1+0xa4], R44 ;  /* 0x0000a42c01007387 */ /* 0x0003e80000100800 */
[----:B------:R4:W-:Y:S04]  /*33670*/  STL [R1+0x144], R45 ;  /* 0x0001442d01007387 */ /* 0x0009e80000100800 */
[----:B------:R-:W2:Y:S01]  /*33680*/  LDL.LU R52, [R1+0x1654] ;  /* 0x0016540001347983 */ /* 0x000ea20000300800 */
[----:B------:R-:W-:-:S02]  /*33690*/  LOP3.LUT R3, R3, 0xffff, RZ, 0xc0, !PT ;  /* 0x0000ffff03037812 */ /* 0x000fc400078ec0ff */
[----:B------:R-:W-:Y:S02]  /*336a0*/  LOP3.LUT R55, R50, 0xffff, RZ, 0xc0, !PT ;  /* 0x0000ffff32377812 */ /* 0x000fe400078ec0ff */
[----:B------:R-:W-:Y:S02]  /*336b0*/  LOP3.LUT R59, R59, 0xffff, RZ, 0xc0, !PT ;  /* 0x0000ffff3b3b7812 */ /* 0x000fe400078ec0ff */
[----:B------:R-:W-:Y:S02]  /*336c0*/  LOP3.LUT R50, R53, 0xffff, RZ, 0xc0, !PT ;  /* 0x0000ffff35327812 */ /* 0x000fe400078ec0ff */
[----:B------:R-:W-:Y:S01]  /*336d0*/  PRMT R40, R5, 0x3340, R1 ;  /* 0x0000334005287816 */ /* 0x000fe20000000001 */
[----:B------:R-:W2:Y:S01]  /*336e0*/  LDL.LU R53, [R1+0x1650] ;  /* 0x0016500001357983 */ /* 0x000ea20000300800 */
[----:B0-----:R-:W-:Y:S02]  /*336f0*/  PRMT R43, R43, 0x3340, R45 ;  /* 0x000033402b2b7816 */ /* 0x001fe4000000002d */
[----:B------:R-:W-:Y:S01]  /*33700*/  PRMT R41, R7, 0x3340, R1 ;  /* 0x0000334007297816 */ /* 0x000fe20000000001 */
[----:B------:R0:W-:Y:S01]  /*33710*/  STL [R1+0x104], R5 ;  /* 0x0001040501007387 */ /* 0x0001e20000100800 */
[----:B-1----:R-:W-:-:S02]  /*33720*/  PRMT R44, R44, 0x3340, R3 ;  /* 0x000033402c2c7816 */ /* 0x002fc40000000003 */
[----:B------:R-:W-:Y:S02]  /*33730*/  PRMT R42, R55, 0x3340, R1 ;  /* 0x00003340372a7816 */ /* 0x000fe40000000001 */
[----:B----4-:R-:W-:Y:S02]  /*33740*/  PRMT R45, R59, 0x3340, R50 ;  /* 0x000033403b2d7816 */ /* 0x010fe40000000032 */
[----:B------:R-:W-:Y:S01]  /*33750*/  PRMT R43, R43, 0x5410, R40 ;  /* 0x000054102b2b7816 */ /* 0x000fe20000000028 */
[----:B0-----:R-:W4:Y:S01]  /*33760*/  LDL.LU R5, [R1+0x288] ;  /* 0x0002880001057983 */ /* 0x001f220000300800 */
[----:B------:R-:W-:-:S03]  /*33770*/  PRMT R41, R44, 0x5410, R41 ;  /* 0x000054102c297816 */ /* 0x000fc60000000029 */
[----:B------:R0:W-:Y:S01]  /*33780*/  STL [R1+0x1624], R7 ;  /* 0x0016240701007387 */ /* 0x0001e20000100800 */
[----:B------:R-:W-:Y:S02]  /*33790*/  PRMT R40, R45, 0x5410, R42 ;  /* 0x000054102d287816 */ /* 0x000fe4000000002a */
[----:B------:R-:W-:Y:S02]  /*337a0*/  LOP3.LUT R37, R37, 0xffff, RZ, 0xc0, !PT ;  /* 0x0000ffff25257812 */ /* 0x000fe400078ec0ff */
[----:B---3--:R-:W-:Y:S01]  /*337b0*/  LOP3.LUT R58, R58, 0xffff, RZ, 0xc0, !PT ;  /* 0x0000ffff3a3a7812 */ /* 0x008fe200078ec0ff */
[----:B0-----:R-:W3:Y:S04]  /*337c0*/  LDL.LU R7, [R1+0x1f8] ;  /* 0x0001f80001077983 */ /* 0x001ee80000300800 */
[----:B------:R0:W-:Y:S04]  /*337d0*/  STL [R1+0x1628], R55 ;  /* 0x0016283701007387 */ /* 0x0001e80000100800 */
[----:B0-----:R-:W3:Y:S04]  /*337e0*/  LDL.LU R55, [R1+0x874] ;  /* 0x0008740001377983 */ /* 0x001ee80000300800 */
[----:B------:R-:W-:Y:S04]  /*337f0*/  STL [R1+0x184], R43 ;  /* 0x0001842b01007387 */ /* 0x000fe80000100800 */
[----:B------:R-:W-:Y:S04]  /*33800*/  STL [R1+0x17c], R41 ;  /* 0x00017c2901007387 */ /* 0x000fe80000100800 */
[----:B------:R0:W-:Y:S02]  /*33810*/  STL [R1+0x178], R40 ;  /* 0x0001782801007387 */ /* 0x0001e40000100800 */
[----:B0-----:R-:W-:-:S02]  /*33820*/  PRMT R40, R37, 0x3340, R1 ;  /* 0x0000334025287816 */ /* 0x001fc40000000001 */
[----:B--2---:R-:W-:-:S04]  /*33830*/  LOP3.LUT R52, R52, 0xffff, RZ, 0xc0, !PT ;  /* 0x0000ffff34347812 */ /* 0x004fc800078ec0ff */
[----:B------:R-:W-:-:S04]  /*33840*/  PRMT R43, R58, 0x3340, R52 ;  /* 0x000033403a2b7816 */ /* 0x000fc80000000034 */
[----:B------:R-:W-:Y:S02]  /*33850*/  PRMT R43, R43, 0x5410, R40 ;  /* 0x000054102b2b7816 */ /* 0x000fe40000000028 */
[----:B------:R-:W2:Y:S01]  /*33860*/  LDL.LU R40, [R1+0x180] ;  /* 0x0001800001287983 */ /* 0x000ea20000300800 */
[----:B------:R-:W-:Y:S02]  /*33870*/  LOP3.LUT R47, R47, 0xffff, RZ, 0xc0, !PT ;  /* 0x0000ffff2f2f7812 */ /* 0x000fe400078ec0ff */
[----:B------:R-:W-:Y:S02]  /*33880*/  LOP3.LUT R36, R36, 0xffff, RZ, 0xc0, !PT ;  /* 0x0000ffff24247812 */ /* 0x000fe400078ec0ff */
[----:B------:R-:W-:Y:S02]  /*33890*/  LOP3.LUT R53, R53, 0xffff, RZ, 0xc0, !PT ;  /* 0x0000ffff35357812 */ /* 0x000fe400078ec0ff */
[----:B------:R-:W-:Y:S02]  /*338a0*/  LOP3.LUT R54, R54, 0xffff, RZ, 0xc0, !PT ;  /* 0x0000ffff36367812 */ /* 0x000fe400078ec0ff */
[----:B------:R-:W-:-:S02]  /*338b0*/  PRMT R41, R47, 0x3340, R1 ;  /* 0x000033402f297816 */ /* 0x000fc40000000001 */
[----:B------:R-:W-:Y:S02]  /*338c0*/  PRMT R42, R54, 0x3340, R1 ;  /* 0x00003340362a7816 */ /* 0x000fe40000000001 */
[----:B------:R-:W-:Y:S01]  /*338d0*/  PRMT R45, R36, 0x3340, R53 ;  /* 0x00003340242d7816 */ /* 0x000fe20000000035 */
[----:B------:R0:W-:Y:S01]  /*338e0*/  STL [R1+0x16c], R43 ;  /* 0x00016c2b01007387 */ /* 0x0001e20000100800 */
[----:B----4-:R-:W-:Y:S02]  /*338f0*/  LOP3.LUT R5, R5, 0xffff, RZ, 0xc0, !PT ;  /* 0x0000ffff05057812 */ /* 0x010fe400078ec0ff */
[----:B---3--:R-:W-:Y:S02]  /*33900*/  LOP3.LUT R7, R7, 0xffff, RZ, 0xc0, !PT ;  /* 0x0000ffff07077812 */ /* 0x008fe400078ec0ff */
[----:B------:R-:W-:-:S04]  /*33910*/  LOP3.LUT R55, R55, 0xffff, RZ, 0xc0, !PT ;  /* 0x0000ffff37377812 */ /* 0x000fc800078ec0ff */
[----:B------:R-:W-:-:S04]  /*33920*/  PRMT R44, R55, 0x3340, R7 ;  /* 0x00003340372c7816 */ /* 0x000fc80000000007 */
[----:B0-----:R-:W-:Y:S02]  /*33930*/  PRMT R43, R44, 0x5410, R41 ;  /* 0x000054102c2b7816 */ /* 0x001fe40000000029 */
[----:B------:R-:W-:Y:S02]  /*33940*/  PRMT R41, R45, 0x5410, R42 ;  /* 0x000054102d297816 */ /* 0x000fe4000000002a */
[----:B------:R-:W-:Y:S01]  /*33950*/  LOP3.LUT R44, R2, 0xffff, RZ, 0xc0, !PT ;  /* 0x0000ffff022c7812 */ /* 0x000fe200078ec0ff */
[----:B------:R-:W3:Y:S04]  /*33960*/  LDL.LU R42, [R1+0x14] ;  /* 0x00001400012a7983 */ /* 0x000ee80000300800 */
[----:B------:R0:W-:Y:S04]  /*33970*/  STL [R1+0x13f4], R43 ;  /* 0x0013f42b01007387 */ /* 0x0001e80000100800 */
[----:B------:R1:W-:Y:S04]  /*33980*/  STL [R1+0x13f0], R41 ;  /* 0x0013f02901007387 */ /* 0x0003e80000100800 */
[----:B0-----:R-:W4:Y:S01]  /*33990*/  LDL.LU R43, [R1+0x34] ;  /* 0x00003400012b7983 */ /* 0x001f220000300800 */
[----:B--2---:R-:W-:-:S02]  /*339a0*/  LOP3.LUT R45, R40, 0xffff, RZ, 0xc0, !PT ;  /* 0x0000ffff282d7812 */ /* 0x004fc400078ec0ff */
[----:B------:R-:W-:Y:S02]  /*339b0*/  SHF.R.U32.HI R40, RZ, 0x8, R39 ;  /* 0x00000008ff287819 */ /* 0x000fe40000011627 */
[----:B------:R-:W-:Y:S02]  /*339c0*/  PRMT R39, R44, 0x3340, R1 ;  /* 0x000033402c277816 */ /* 0x000fe40000000001 */
[----:B-1----:R-:W-:-:S04]  /*339d0*/  PRMT R41, R5, 0x3340, R45 ;  /* 0x0000334005297816 */ /* 0x002fc8000000002d */
[----:B------:R-:W-:Y:S02]  /*339e0*/  PRMT R2, R41, 0x5410, R39 ;  /* 0x0000541029027816 */ /* 0x000fe40000000027 */
[----:B------:R-:W2:Y:S04]  /*339f0*/  LDL.LU R39, [R1+0x18] ;  /* 0x0000180001277983 */ /* 0x000ea80000300800 */
[----:B------:R-:W2:Y:S01]  /*33a00*/  LDL.LU R41, [R1+0x10] ;  /* 0x0000100001297983 */ /* 0x000ea20000300800 */
[----:B------:R-:W-:Y:S02]  /*33a10*/  SHF.R.U32.HI R20, RZ, 0x8, R20 ;  /* 0x00000008ff147819 */ /* 0x000fe40000011614 */
[----:B------:R-:W-:Y:S02]  /*33a20*/  LOP3.LUT R40, R40, 0xffff, RZ, 0xc0, !PT ;  /* 0x0000ffff28287812 */ /* 0x000fe400078ec0ff */
[----:B------:R-:W-:-:S02]  /*33a30*/  LOP3.LUT R20, R20, 0xffff, RZ, 0xc0, !PT ;  /* 0x0000ffff14147812 */ /* 0x000fc400078ec0ff */
[----:B------:R-:W-:Y:S01]  /*33a40*/  SHF.R.U32.HI R14, RZ, 0x8, R14 ;  /* 0x00000008ff0e7819 */ /* 0x000fe2000001160e */
[----:B------:R0:W-:Y:S03]  /*33a50*/  STL [R1+0x13ec], R2 ;  /* 0x0013ec0201007387 */ /* 0x0001e60000100800 */
[----:B------:R-:W-:Y:S02]  /*33a60*/  LOP3.LUT R14, R14, 0xffff, RZ, 0xc0, !PT ;  /* 0x0000ffff0e0e7812 */ /* 0x000fe400078ec0ff */
[----:B0-----:R-:W-:Y:S02]  /*33a70*/  PRMT R2, R20, 0x3340, R40 ;  /* 0x0000334014027816 */ /* 0x001fe40000000028 */
[----:B------:R-:W-:Y:S02]  /*33a80*/  SHF.R.U32.HI R20, RZ, 0x8, R19 ;  /* 0x00000008ff147819 */ /* 0x000fe40000011613 */
[----:B------:R-:W-:-:S02]  /*33a90*/  PRMT R14, R14, 0x3340, R1 ;  /* 0x000033400e0e7816 */ /* 0x000fc40000000001 */
[----:B------:R-:W-:-:S03]  /*33aa0*/  LOP3.LUT R20, R20, 0xffff, RZ, 0xc0, !PT ;  /* 0x0000ffff14147812 */ /* 0x000fc600078ec0ff */
[----:B------:R2:W-:Y:S01]  /*33ab0*/  STL [R1+0x80], R14 ;  /* 0x0000800e01007387 */ /* 0x0005e20000100800 */
[----:B------:R-:W-:-:S03]  /*33ac0*/  PRMT R20, R20, 0x3340, R1 ;  /* 0x0000334014147816 */ /* 0x000fc60000000001 */
[----:B------:R-:W4:Y:S01]  /*33ad0*/  LDL.LU R40, [R1+0x20] ;  /* 0x0000200001287983 */ /* 0x000f220000300800 */
[----:B---3--:R-:W-:Y:S02]  /*33ae0*/  SHF.R.U32.HI R19, RZ, 0x8, R42 ;  /* 0x00000008ff137819 */ /* 0x008fe4000001162a */
[----:B--2---:R-:W-:Y:S02]  /*33af0*/  SHF.R.U32.HI R14, RZ, 0x8, R41 ;  /* 0x00000008ff0e7819 */ /* 0x004fe40000011629 */
[----:B------:R-:W2:Y:S04]  /*33b00*/  LDL.LU R41, [R1+0x30] ;  /* 0x0000300001297983 */ /* 0x000ea80000300800 */
[----:B------:R-:W3:Y:S04]  /*33b10*/  LDL.LU R42, [R1+0x24] ;  /* 0x00002400012a7983 */ /* 0x000ee80000300800 */
[----:B------:R0:W-:Y:S04]  /*33b20*/  STL [R1+0x1178], R20 ;  /* 0x0011781401007387 */ /* 0x0001e80000100800 */
[----:B0-----:R-:W2:Y:S01]  /*33b30*/  LDL.LU R20, [R1+0x2c] ;  /* 0x00002c0001147983 */ /* 0x001ea20000300800 */
[----:B------:R-:W-:-:S02]  /*33b40*/  SHF.R.U32.HI R39, RZ, 0x8, R39 ;  /* 0x00000008ff277819 */ /* 0x000fc40000011627 */
[----:B------:R-:W-:Y:S02]  /*33b50*/  LOP3.LUT R14, R14, 0xffff, RZ, 0xc0, !PT ;  /* 0x0000ffff0e0e7812 */ /* 0x000fe400078ec0ff */
[----:B------:R-:W-:Y:S02]  /*33b60*/  LOP3.LUT R39, R39, 0xffff, RZ, 0xc0, !PT ;  /* 0x0000ffff27277812 */ /* 0x000fe400078ec0ff */
[----:B------:R-:W-:Y:S02]  /*33b70*/  LOP3.LUT R19, R19, 0xffff, RZ, 0xc0, !PT ;  /* 0x0000ffff13137812 */ /* 0x000fe400078ec0ff */
[----:B------:R-:W-:Y:S02]  /*33b80*/  PRMT R14, R39, 0x3340, R14 ;  /* 0x00003340270e7816 */ /* 0x000fe4000000000e */
[----:B------:R-:W-:-:S03]  /*33b90*/  PRMT R19, R19, 0x3340, R1 ;  /* 0x0000334013137816 */ /* 0x000fc60000000001 */
[----:B------:R-:W-:Y:S01]  /*33ba0*/  STL [R1+0x1268], R14 ;  /* 0x0012680e01007387 */ /* 0x000fe20000100800 */
[----:B------:R-:W-:-:S03]  /*33bb0*/  SHF.R.U32.HI R33, RZ, 0x8, R33 ;  /* 0x00000008ff217819 */ /* 0x000fc60000011621 */
[----:B------:R4:W-:Y:S01]  /*33bc0*/  STL [R1+0x1174], R19 ;  /* 0x0011741301007387 */ /* 0x0009e20000100800 */
[----:B------:R-:W-:Y:S02]  /*33bd0*/  SHF.R.U32.HI R32, RZ, 0x8, R32 ;  /* 0x00000008ff207819 */ /* 0x000fe40000011620 */
[----:B------:R-:W-:Y:S01]  /*33be0*/  LOP3.LUT R33, R33, 0xffff, RZ, 0xc0, !PT ;  /* 0x0000ffff21217812 */ /* 0x000fe200078ec0ff */
[----:B------:R-:W3:Y:S01]  /*33bf0*/  LDL.LU R39, [R1+0x44] ;  /* 0x0000440001277983 */ /* 0x000ee20000300800 */
[----:B----4-:R-:W-:Y:S02]  /*33c00*/  SHF.R.U32.HI R19, RZ, 0x8, R43 ;  /* 0x00000008ff137819 */ /* 0x010fe4000001162b */
[----:B------:R-:W-:Y:S01]  /*33c10*/  SHF.R.U32.HI R11, RZ, 0x8, R11 ;  /* 0x00000008ff0b7819 */ /* 0x000fe2000001160b */
[----:B------:R-:W4:Y:S01]  /*33c20*/  LDL.LU R43, [R1+0x40] ;  /* 0x00004000012b7983 */ /* 0x000f220000300800 */
[----:B------:R-:W-:Y:S02]  /*33c30*/  LOP3.LUT R19, R19, 0xffff, RZ, 0xc0, !PT ;  /* 0x0000ffff13137812 */ /* 0x000fe400078ec0ff */
[----:B------:R-:W-:-:S02]  /*33c40*/  LOP3.LUT R32, R32, 0xffff, RZ, 0xc0, !PT ;  /* 0x0000ffff20207812 */ /* 0x000fc400078ec0ff */
[----:B------:R-:W-:-:S04]  /*33c50*/  LOP3.LUT R11, R11, 0xffff, RZ, 0xc0, !PT ;  /* 0x0000ffff0b0b7812 */ /* 0x000fc800078ec0ff */
[----:B------:R-:W-:Y:S02]  /*33c60*/  PRMT R11, R11, 0x3340, R32 ;  /* 0x000033400b0b7816 */ /* 0x000fe40000000020 */
[----:B--2---:R-:W-:-:S04]  /*33c70*/  SHF.R.U32.HI R14, RZ, 0x8, R20 ;  /* 0x00000008ff0e7819 */ /* 0x004fc80000011614 */
[----:B------:R-:W-:-:S04]  /*33c80*/  LOP3.LUT R14, R14, 0xffff, RZ, 0xc0, !PT ;  /* 0x0000ffff0e0e7812 */ /* 0x000fc800078ec0ff */
[----:B------:R-:W-:Y:S02]  /*33c90*/  PRMT R19, R14, 0x3340, R19 ;  /* 0x000033400e137816 */ /* 0x000fe40000000013 */
[----:B------:R-:W-:Y:S02]  /*33ca0*/  PRMT R14, R33, 0x3340, R1 ;  /* 0x00003340210e7816 */ /* 0x000fe40000000001 */
[----:B------:R-:W2:Y:S04]  /*33cb0*/  LDL.LU R33, [R1+0x1a8] ;  /* 0x0001a80001217983 */ /* 0x000ea80000300800 */
[----:B------:R3:W-:Y:S04]  /*33cc0*/  STL [R1+0x1254], R19 ;  /* 0x0012541301007387 */ /* 0x0007e80000100800 */
[----:B------:R0:W-:Y:S04]  /*33cd0*/  STL [R1+0x83c], R14 ;  /* 0x00083c0e01007387 */ /* 0x0001e80000100800 */
[----:B------:R-:W4:Y:S04]  /*33ce0*/  LDL.LU R32, [R1+0x740] ;  /* 0x0007400001207983 */ /* 0x000f280000300800 */
[----:B------:R1:W-:Y:S01]  /*33cf0*/  STL [R1+0x1240], R11 ;  /* 0x0012400b01007387 */ /* 0x0003e20000100800 */
[----:B---3--:R-:W-:-:S02]  /*33d00*/  SHF.R.U32.HI R19, RZ, 0x8, R42 ;  /* 0x00000008ff137819 */ /* 0x008fc4000001162a */
[----:B0-----:R-:W-:Y:S02]  /*33d10*/  SHF.R.U32.HI R14, RZ, 0x8, R41 ;  /* 0x00000008ff0e7819 */ /* 0x001fe40000011629 */
[----:B-1----:R-:W-:Y:S02]  /*33d20*/  SHF.R.U32.HI R11, RZ, 0x8, R40 ;  /* 0x00000008ff0b7819 */ /* 0x002fe40000011628 */
[----:B------:R-:W-:Y:S02]  /*33d30*/  SHF.R.U32.HI R20, RZ, 0x8, R56 ;  /* 0x00000008ff147819 */ /* 0x000fe40000011638 */
[----:B------:R-:W-:Y:S01]  /*33d40*/  LOP3.LUT R11, R11, 0xffff, RZ, 0xc0, !PT ;  /* 0x0000ffff0b0b7812 */ /* 0x000fe200078ec0ff */
[----:B------:R-:W3:Y:S01]  /*33d50*/  LDL.LU R56, [R1+0x164c] ;  /* 0x00164c0001387983 */ /* 0x000ee20000300800 */
[----:B------:R-:W-:Y:S02]  /*33d60*/  LOP3.LUT R14, R14, 0xffff, RZ, 0xc0, !PT ;  /* 0x0000ffff0e0e7812 */ /* 0x000fe400078ec0ff */
[----:B------:R-:W-:Y:S01]  /*33d70*/  PRMT R11, R11, 0x3340, R1 ;  /* 0x000033400b0b7816 */ /* 0x000fe20000000001 */
[----:B------:R-:W3:Y:S01]  /*33d80*/  LDL.LU R40, [R1+0x94] ;  /* 0x0000940001287983 */ /* 0x000ee20000300800 */
[----:B------:R-:W-:-:S02]  /*33d90*/  LOP3.LUT R19, R19, 0xffff, RZ, 0xc0, !PT ;  /* 0x0000ffff13137812 */ /* 0x000fc400078ec0ff */
[----:B------:R-:W-:Y:S01]  /*33da0*/  LOP3.LUT R20, R20, 0xffff, RZ, 0xc0, !PT ;  /* 0x0000ffff14147812 */ /* 0x000fe200078ec0ff */
[----:B------:R-:W3:Y:S01]  /*33db0*/  LDL.LU R41, [R1+0x98] ;  /* 0x0000980001297983 */ /* 0x000ee20000300800 */
[----:B------:R-:W-:-:S03]  /*33dc0*/  PRMT R14, R14, 0x3340, R19 ;  /* 0x000033400e0e7816 */ /* 0x000fc60000000013 */
[----:B------:R-:W3:Y:S04]  /*33dd0*/  LDL.LU R42, [R1+0x38] ;  /* 0x00003800012a7983 */ /* 0x000ee80000300800 */
[----:B------:R0:W-:Y:S04]  /*33de0*/  STL [R1+0x1170], R11 ;  /* 0x0011700b01007387 */ /* 0x0001e80000100800 */
[----:B------:R-:W-:Y:S01]  /*33df0*/  STL [R1+0x1250], R14 ;  /* 0x0012500e01007387 */ /* 0x000fe20000100800 */
[----:B0-----:R-:W-:Y:S02]  /*33e00*/  PRMT R11, R20, 0x3340, R1 ;  /* 0x00003340140b7816 */ /* 0x001fe40000000001 */
[----:B------:R-:W-:-:S03]  /*33e10*/  SHF.R.U32.HI R19, RZ, 0x8, R39 ;  /* 0x00000008ff137819 */ /* 0x000fc60000011627 */
[----:B------:R2:W-:Y:S01]  /*33e20*/  STL [R1+0x1184], R11 ;  /* 0x0011840b01007387 */ /* 0x0005e20000100800 */
[----:B------:R-:W-:Y:S02]  /*33e30*/  LOP3.LUT R19, R19, 0xffff, RZ, 0xc0, !PT ;  /* 0x0000ffff13137812 */ /* 0x000fe400078ec0ff */
[----:B--2---:R-:W-:Y:S02]  /*33e40*/  LOP3.LUT R11, R33, 0xffff, RZ, 0xc0, !PT ;  /* 0x0000ffff210b7812 */ /* 0x004fe400078ec0ff */
[----:B------:R-:W2:Y:S04]  /*33e50*/  LDL.LU R33, [R1+0x48] ;  /* 0x0000480001217983 */ /* 0x000ea80000300800 */
[----:B------:R-:W2:Y:S01]  /*33e60*/  LDL.LU R39, [R1+0x50] ;  /* 0x0000500001277983 */ /* 0x000ea20000300800 */
[----:B----4-:R-:W-:-:S02]  /*33e70*/  LOP3.LUT R20, R32, 0xffff, RZ, 0xc0, !PT ;  /* 0x0000ffff20147812 */ /* 0x010fc400078ec0ff */
[----:B------:R-:W-:Y:S02]  /*33e80*/  SHF.R.U32.HI R32, RZ, 0x8, R43 ;  /* 0x00000008ff207819 */ /* 0x000fe4000001162b */
[----:B------:R-:W-:Y:S02]  /*33e90*/  SHF.R.U32.HI R14, RZ, 0x8, R20 ;  /* 0x00000008ff0e7819 */ /* 0x000fe40000011614 */
[----:B------:R-:W-:Y:S02]  /*33ea0*/  PRMT R20, R20, 0x3340, R11 ;  /* 0x0000334014147816 */ /* 0x000fe4000000000b */
[----:B------:R-:W-:-:S03]  /*33eb0*/  LOP3.LUT R32, R32, 0xffff, RZ, 0xc0, !PT ;  /* 0x0000ffff20207812 */ /* 0x000fc600078ec0ff */
[----:B------:R0:W-:Y:S01]  /*33ec0*/  STL [R1+0x1404], R20 ;  /* 0x0014041401007387 */ /* 0x0001e20000100800 */
[----:B------:R-:W-:-:S03]  /*33ed0*/  PRMT R19, R19, 0x3340, R32 ;  /* 0x0000334013137816 */ /* 0x000fc60000000020 */
[----:B------:R-:W4:Y:S04]  /*33ee0*/  LDL.LU R43, [R1+0x4c] ;  /* 0x00004c00012b7983 */ /* 0x000f280000300800 */
[----:B------:R-:W2:Y:S01]  /*33ef0*/  LDL.LU R32, [R1+0x70] ;  /* 0x0000700001207983 */ /* 0x000ea20000300800 */
[----:B---3--:R-:W-:Y:S02]  /*33f00*/  LOP3.LUT R56, R56, 0xffff, RZ, 0xc0, !PT ;  /* 0x0000ffff38387812 */ /* 0x008fe400078ec0ff */
[----:B------:R-:W-:Y:S02]  /*33f10*/  SHF.R.U32.HI R11, RZ, 0x8, R11 ;  /* 0x00000008ff0b7819 */ /* 0x000fe4000001160b */
[----:B0-----:R-:W-:Y:S02]  /*33f20*/  SHF.R.U32.HI R20, RZ, 0x8, R56 ;  /* 0x00000008ff147819 */ /* 0x001fe40000011638 */
[----:B------:R-:W-:-:S02]  /*33f30*/  LOP3.LUT R14, R14, 0xffff, RZ, 0xc0, !PT ;  /* 0x0000ffff0e0e7812 */ /* 0x000fc400078ec0ff */
[----:B------:R-:W-:Y:S02]  /*33f40*/  LOP3.LUT R20, R20, 0xffff, RZ, 0xc0, !PT ;  /* 0x0000ffff14147812 */ /* 0x000fe400078ec0ff */
[----:B------:R-:W-:Y:S01]  /*33f50*/  LOP3.LUT R11, R11, 0xffff, RZ, 0xc0, !PT ;  /* 0x0000ffff0b0b7812 */ /* 0x000fe200078ec0ff */
[----:B------:R0:W-:Y:S03]  /*33f60*/  STL [R1+0x12a0], R19 ;  /* 0x0012a01301007387 */ /* 0x0001e60000100800 */
[----:B------:R-:W-:Y:S02]  /*33f70*/  PRMT R11, R14, 0x3340, R11 ;  /* 0x000033400e0b7816 */ /* 0x000fe4000000000b */
[----:B0-----:R-:W-:Y:S02]  /*33f80*/  PRMT R19, R20, 0x3340, R1 ;  /* 0x0000334014137816 */ /* 0x001fe40000000001 */
[----:B------:R-:W-:-:S03]  /*33f90*/  SHF.R.U32.HI R14, RZ, 0x8, R40 ;  /* 0x00000008ff0e7819 */ /* 0x000fc60000011628 */
[----:B------:R-:W-:Y:S01]  /*33fa0*/  STL [R1+0x1188], R19 ;  /* 0x0011881301007387 */ /* 0x000fe20000100800 */
[----:B------:R-:W-:-:S03]  /*33fb0*/  SHF.R.U32.HI R20, RZ, 0x8, R42 ;  /* 0x00000008ff147819 */ /* 0x000fc6000001162a */
[----:B------:R0:W-:Y:S01]  /*33fc0*/  STL [R1+0x1298], R11 ;  /* 0x0012980b01007387 */ /* 0x0001e20000100800 */
[----:B------:R-:W-:Y:S02]  /*33fd0*/  LOP3.LUT R14, R14, 0xffff, RZ, 0xc0, !PT ;  /* 0x0000ffff0e0e7812 */ /* 0x000fe400078ec0ff */
[----:B------:R-:W-:Y:S01]  /*33fe0*/  LOP3.LUT R20, R20, 0xffff, RZ, 0xc0, !PT ;  /* 0x0000ffff14147812 */ /* 0x000fe200078ec0ff */
[----:B------:R-:W3:Y:S01]  /*33ff0*/  LDL.LU R40, [R1+0xac] ;  /* 0x0000ac0001287983 */ /* 0x000ee20000300800 */
[----:B0-----:R-:W-:-:S03]  /*34000*/  SHF.R.U32.HI R11, RZ, 0x8, R41 ;  /* 0x00000008ff0b7819 */ /* 0x001fc60000011629 */
[----:B------:R-:W3:Y:S01]  /*34010*/  LDL.LU R41, [R1+0xb0] ;  /* 0x0000b00001297983 */ /* 0x000ee20000300800 */
[----:B------:R-:W-:-:S03]  /*34020*/  LOP3.LUT R11, R11, 0xffff, RZ, 0xc0, !PT ;  /* 0x0000ffff0b0b7812 */ /* 0x000fc600078ec0ff */
[----:B------:R-:W3:Y:S01]  /*34030*/  LDL.LU R42, [R1+0x8c] ;  /* 0x00008c00012a7983 */ /* 0x000ee20000300800 */
[----:B--2---:R-:W-:-:S04]  /*34040*/  SHF.R.U32.HI R19, RZ, 0x8, R32 ;  /* 0x00000008ff137819 */ /* 0x004fc80000011620 */
[----:B------:R-:W-:-:S04]  /*34050*/  LOP3.LUT R19, R19, 0xffff, RZ, 0xc0, !PT ;  /* 0x0000ffff13137812 */ /* 0x000fc800078ec0ff */
[----:B------:R-:W-:Y:S02]  /*34060*/  PRMT R32, R19, 0x3340, R1 ;  /* 0x0000334013207816 */ /* 0x000fe40000000001 */
[----:B------:R-:W-:Y:S02]  /*34070*/  PRMT R19, R14, 0x3340, R11 ;  /* 0x000033400e137816 */ /* 0x000fe4000000000b */
[----:B------:R-:W-:Y:S01]  /*34080*/  PRMT R11, R20, 0x3340, R1 ;  /* 0x00003340140b7816 */ /* 0x000fe20000000001 */
[----:B------:R-:W2:Y:S04]  /*34090*/  LDL.LU R14, [R1+0x74] ;  /* 0x00007400010e7983 */ /* 0x000ea80000300800 */
[----:B------:R-:W-:Y:S04]  /*340a0*/  STL [R1+0x11e8], R32 ;  /* 0x0011e82001007387 */ /* 0x000fe80000100800 */
[----:B------:R0:W-:Y:S04]  /*340b0*/  STL [R1+0x129c], R19 ;  /* 0x00129c1301007387 */ /* 0x0001e80000100800 */
[----:B------:R-:W3:Y:S04]  /*340c0*/  LDL.LU R20, [R1+0x5c] ;  /* 0x00005c0001147983 */ /* 0x000ee80000300800 */
[----:B------:R1:W-:Y:S01]  /*340d0*/  STL [R1+0x11e4], R11 ;  /* 0x0011e40b01007387 */ /* 0x0003e20000100800 */
[----:B0-----:R-:W-:-:S03]  /*340e0*/  SHF.R.U32.HI R19, RZ, 0x8, R33 ;  /* 0x00000008ff137819 */ /* 0x001fc60000011621 */
[----:B------:R-:W3:Y:S01]  /*340f0*/  LDL.LU R33, [R1+0xbc] ;  /* 0x0000bc0001217983 */ /* 0x000ee20000300800 */
[----:B-1----:R-:W-:Y:S02]  /*34100*/  SHF.R.U32.HI R11, RZ, 0x8, R39 ;  /* 0x00000008ff0b7819 */ /* 0x002fe40000011627 */
[----:B------:R-:W-:Y:S01]  /*34110*/  LOP3.LUT R19, R19, 0xffff, RZ, 0xc0, !PT ;  /* 0x0000ffff13137812 */ /* 0x000fe200078ec0ff */
[----:B------:R-:W3:Y:S01]  /*34120*/  LDL.LU R39, [R1+0xcc] ;  /* 0x0000cc0001277983 */ /* 0x000ee20000300800 */
[----:B------:R-:W-:Y:S02]  /*34130*/  LOP3.LUT R11, R11, 0xffff, RZ, 0xc0, !PT ;  /* 0x0000ffff0b0b7812 */ /* 0x000fe400078ec0ff */
[----:B----4-:R-:W-:Y:S02]  /*34140*/  SHF.R.U32.HI R32, RZ, 0x8, R43 ;  /* 0x00000008ff207819 */ /* 0x010fe4000001162b */
[----:B------:R-:W4:Y:S01]  /*34150*/  LDL.LU R43, [R1+0x54] ;  /* 0x00005400012b7983 */ /* 0x000f220000300800 */
[----:B------:R-:W-:-:S03]  /*34160*/  PRMT R19, R19, 0x3340, R11 ;  /* 0x0000334013137816 */ /* 0x000fc6000000000b */
[----:B------:R-:W4:Y:S01]  /*34170*/  LDL.LU R11, [R1+0x7c] ;  /* 0x00007c00010b7983 */ /* 0x000f220000300800 */
[----:B------:R-:W-:-:S03]  /*34180*/  LOP3.LUT R32, R32, 0xffff, RZ, 0xc0, !PT ;  /* 0x0000ffff20207812 */ /* 0x000fc600078ec0ff */
[----:B------:R0:W-:Y:S02]  /*34190*/  STL [R1+0x1288], R19 ;  /* 0x0012881301007387 */ /* 0x0001e40000100800 */
[----:B0-----:R-:W-:-:S05]  /*341a0*/  PRMT R19, R32, 0x3340, R1 ;  /* 0x0000334020137816 */ /* 0x001fca0000000001 */
[----:B------:R-:W-:Y:S01]  /*341b0*/  STL [R1+0x117c], R19 ;  /* 0x00117c1301007387 */ /* 0x000fe20000100800 */
[----:B--2---:R-:W-:-:S04]  /*341c0*/  SHF.R.U32.HI R14, RZ, 0x8, R14 ;  /* 0x00000008ff0e7819 */ /* 0x004fc8000001160e */
[----:B------:R-:W-:Y:S02]  /*341d0*/  LOP3.LUT R14, R14, 0xffff, RZ, 0xc0, !PT ;  /* 0x0000ffff0e0e7812 */ /* 0x000fe400078ec0ff */
[----:B---3--:R-:W-:-:S04]  /*341e0*/  SHF.R.U32.HI R20, RZ, 0x8, R20 ;  /* 0x00000008ff147819 */ /* 0x008fc80000011614 */
[----:B------:R-:W-:-:S04]  /*341f0*/  LOP3.LUT R20, R20, 0xffff, RZ, 0xc0, !PT ;  /* 0x0000ffff14147812 */ /* 0x000fc800078ec0ff */
[----:B------:R-:W-:Y:S02]  /*34200*/  PRMT R14, R20, 0x3340, R14 ;  /* 0x00003340140e7816 */ /* 0x000fe4000000000e */
[----:B------:R-:W-:-:S03]  /*34210*/  SHF.R.U32.HI R20, RZ, 0x8, R40 ;  /* 0x00000008ff147819 */ /* 0x000fc60000011628 */
[----:B------:R0:W-:Y:S01]  /*34220*/  STL [R1+0x1280], R14 ;  /* 0x0012800e01007387 */ /* 0x0001e20000100800 */
[----:B------:R-:W-:-:S03]  /*34230*/  LOP3.LUT R20, R20, 0xffff, RZ, 0xc0, !PT ;  /* 0x0000ffff14147812 */ /* 0x000fc600078ec0ff */
[----:B------:R-:W2:Y:S01]  /*34240*/  LDL.LU R40, [R1+0x760] ;  /* 0x0007600001287983 */ /* 0x000ea20000300800 */
[----:B0-----:R-:W-:Y:S02]  /*34250*/  SHF.R.U32.HI R14, RZ, 0x8, R42 ;  /* 0x00000008ff0e7819 */ /* 0x001fe4000001162a */
[----:B----4-:R-:W-:Y:S02]  /*34260*/  SHF.R.U32.HI R19, RZ, 0x8, R11 ;  /* 0x00000008ff137819 */ /* 0x010fe4000001160b */
[----:B------:R-:W-:Y:S02]  /*34270*/  SHF.R.U32.HI R11, RZ, 0x8, R41 ;  /* 0x00000008ff0b7819 */ /* 0x000fe40000011629 */
[----:B------:R-:W-:Y:S01]  /*34280*/  LOP3.LUT R19, R19, 0xffff, RZ, 0xc0, !PT ;  /* 0x0000ffff13137812 */ /* 0x000fe200078ec0ff */
[----:B------:R-:W3:Y:S01]  /*34290*/  LDL.LU R41, [R1+0x250] ;  /* 0x0002500001297983 */ /* 0x000ee20000300800 */
[----:B------:R-:W-:Y:S02]  /*342a0*/  LOP3.LUT R11, R11, 0xffff, RZ, 0xc0, !PT ;  /* 0x0000ffff0b0b7812 */ /* 0x000fe400078ec0ff */
[----:B------:R-:W-:-:S02]  /*342b0*/  LOP3.LUT R14, R14, 0xffff, RZ, 0xc0, !PT ;  /* 0x0000ffff0e0e7812 */ /* 0x000fc400078ec0ff */
[----:B------:R-:W-:Y:S02]  /*342c0*/  PRMT R32, R19, 0x3340, R1 ;  /* 0x0000334013207816 */ /* 0x000fe40000000001 */
[----:B------:R-:W-:Y:S02]  /*342d0*/  PRMT R19, R20, 0x3340, R11 ;  /* 0x0000334014137816 */ /* 0x000fe4000000000b */
[----:B------:R-:W-:Y:S01]  /*342e0*/  PRMT R11, R14, 0x3340, R1 ;  /* 0x000033400e0b7816 */ /* 0x000fe20000000001 */
[----:B------:R-:W-:Y:S01]  /*342f0*/  STL [R1+0x11e0], R32 ;  /* 0x0011e02001007387 */ /* 0x000fe20000100800 */
[----:B------:R-:W-:-:S03]  /*34300*/  SHF.R.U32.HI R20, RZ, 0x8, R35 ;  /* 0x00000008ff147819 */ /* 0x000fc60000011623 */
[----:B------:R-:W4:Y:S04]  /*34310*/  LDL.LU R42, [R1+0xb4] ;  /* 0x0000b400012a7983 */ /* 0x000f280000300800 */
[----:B------:R0:W-:Y:S04]  /*34320*/  STL [R1+0x1284], R19 ;  /* 0x0012841301007387 */ /* 0x0001e80000100800 */
[----:B------:R1:W-:Y:S04]  /*34330*/  STL [R1+0x11dc], R11 ;  /* 0x0011dc0b01007387 */ /* 0x0003e80000100800 */
[----:B------:R-:W2:Y:S01]  /*34340*/  LDL.LU R35, [R1+0x1648] ;  /* 0x0016480001237983 */ /* 0x000ea20000300800 */
[----:B------:R-:W-:-:S03]  /*34350*/  SHF.R.U32.HI R14, RZ, 0x8, R34 ;  /* 0x00000008ff0e7819 */ /* 0x000fc60000011622 */
[----:B------:R-:W3:Y:S01]  /*34360*/  LDL.LU R34, [R1+0x1644] ;  /* 0x0016440001227983 */ /* 0x000ee20000300800 */
[----:B0-----:R-:W-:Y:S02]  /*34370*/  SHF.R.U32.HI R19, RZ, 0x8, R33 ;  /* 0x00000008ff137819 */ /* 0x001fe40000011621 */
[----:B-1----:R-:W-:Y:S01]  /*34380*/  SHF.R.U32.HI R11, RZ, 0x8, R39 ;  /* 0x00000008ff0b7819 */ /* 0x002fe20000011627 */
[----:B------:R-:W4:Y:S01]  /*34390*/  LDL.LU R33, [R1+0x9c] ;  /* 0x00009c0001217983 */ /* 0x000f220000300800 */
[----:B------:R-:W-:Y:S02]  /*343a0*/  LOP3.LUT R19, R19, 0xffff, RZ, 0xc0, !PT ;  /* 0x0000ffff13137812 */ /* 0x000fe400078ec0ff */
[----:B------:R-:W-:Y:S02]  /*343b0*/  LOP3.LUT R11, R11, 0xffff, RZ, 0xc0, !PT ;  /* 0x0000ffff0b0b7812 */ /* 0x000fe400078ec0ff */
[----:B------:R-:W-:Y:S02]  /*343c0*/  SHF.R.U32.HI R32, RZ, 0x8, R43 ;  /* 0x00000008ff207819 */ /* 0x000fe4000001162b */
[----:B------:R-:W-:Y:S01]  /*343d0*/  PRMT R11, R19, 0x3340, R11 ;  /* 0x00003340130b7816 */ /* 0x000fe2000000000b */
[----:B------:R-:W4:Y:S01]  /*343e0*/  LDL.LU R43, [R1+0x90] ;  /* 0x00009000012b7983 */ /* 0x000f220000300800 */
[----:B------:R-:W-:-:S02]  /*343f0*/  LOP3.LUT R32, R32, 0xffff, RZ, 0xc0, !PT ;  /* 0x0000ffff20207812 */ /* 0x000fc400078ec0ff */
[----:B------:R-:W-:Y:S02]  /*34400*/  LOP3.LUT R20, R20, 0xffff, RZ, 0xc0, !PT ;  /* 0x0000ffff14147812 */ /* 0x000fe400078ec0ff */
[----:B------:R-:W-:Y:S01]  /*34410*/  LOP3.LUT R14, R14, 0xffff, RZ, 0xc0, !PT ;  /* 0x0000ffff0e0e7812 */ /* 0x000fe200078ec0ff */
[----:B------:R0:W-:Y:S01]  /*34420*/  STL [R1+0x126c], R11 ;  /* 0x00126c0b01007387 */ /* 0x0001e20000100800 */
[----:B------:R-:W-:-:S03]  /*34430*/  PRMT R19, R32, 0x3340, R1 ;  /* 0x0000334020137816 */ /* 0x000fc60000000001 */
[----:B------:R-:W4:Y:S01]  /*34440*/  LDL.LU R32, [R1+0x88] ;  /* 0x0000880001207983 */ /* 0x000f220000300800 */
[----:B0-----:R-:W-:-:S03]  /*34450*/  PRMT R11, R20, 0x3340, R14 ;  /* 0x00003340140b7816 */ /* 0x001fc6000000000e */
[----:B------:R-:W-:Y:S04]  /*34460*/  STL [R1+0x11d0], R19 ;  /* 0x0011d01301007387 */ /* 0x000fe80000100800 */
[----:B------:R-:W-:Y:S01]  /*34470*/  STL [R1+0x125c], R11 ;  /* 0x00125c0b01007387 */ /* 0x000fe20000100800 */
[----:B--2---:R-:W-:-:S04]  /*34480*/  LOP3.LUT R35, R35, 0xffff, RZ, 0xc0, !PT ;  /* 0x0000ffff23237812 */ /* 0x004fc800078ec0ff */
[----:B------:R-:W-:Y:S01]  /*34490*/  SHF.R.U32.HI R14, RZ, 0x8, R35 ;  /* 0x00000008ff0e7819 */ /* 0x000fe20000011623 */
[----:B---3--:R0:W-:Y:S04]  /*344a0*/  STL.64 [R1+0x14f8], R34 ;  /* 0x0014f82201007387 */ /* 0x0081e80000100a00 */
[----:B0-----:R-:W2:Y:S04]  /*344b0*/  LDL.LU R34, [R1+0xd0] ;  /* 0x0000d00001227983 */ /* 0x001ea80000300800 */
[----:B------:R-:W3:Y:S01]  /*344c0*/  LDL.LU R35, [R1+0xd8] ;  /* 0x0000d80001237983 */ /* 0x000ee20000300800 */
[----:B------:R-:W-:-:S02]  /*344d0*/  LOP3.LUT R11, R40, 0xffff, RZ, 0xc0, !PT ;  /* 0x0000ffff280b7812 */ /* 0x000fc400078ec0ff */
[----:B------:R-:W-:-:S04]  /*344e0*/  LOP3.LUT R19, R41, 0xffff, RZ, 0xc0, !PT ;  /* 0x0000ffff29137812 */ /* 0x000fc800078ec0ff */
[----:B------:R-:W-:Y:S02]  /*344f0*/  PRMT R39, R11, 0x3340, R19 ;  /* 0x000033400b277816 */ /* 0x000fe40000000013 */
[----:B------:R-:W-:-:S03]  /*34500*/  SHF.R.U32.HI R20, RZ, 0x8, R11 ;  /* 0x00000008ff147819 */ /* 0x000fc6000001160b */
[----:B------:R0:W-:Y:S01]  /*34510*/  STL [R1+0x13f8], R39 ;  /* 0x0013f82701007387 */ /* 0x0001e20000100800 */
[----:B----4-:R-:W-:-:S03]  /*34520*/  SHF.R.U32.HI R11, RZ, 0x8, R42 ;  /* 0x00000008ff0b7819 */ /* 0x010fc6000001162a */
[----:B0-----:R-:W4:Y:S04]  /*34530*/  LDL.LU R39, [R1+0xf8] ;  /* 0x0000f80001277983 */ /* 0x001f280000300800 */
[----:B------:R-:W4:Y:S04]  /*34540*/  LDL.LU R40, [R1+0x11c] ;  /* 0x00011c0001287983 */ /* 0x000f280000300800 */
[----:B------:R-:W4:Y:S04]  /*34550*/  LDL.LU R41, [R1+0x118] ;  /* 0x0001180001297983 */ /* 0x000f280000300800 */
[----:B------:R-:W4:Y:S01]  /*34560*/  LDL.LU R42, [R1+0xb8] ;  /* 0x0000b800012a7983 */ /* 0x000f220000300800 */
[----:B------:R-:W-:-:S02]  /*34570*/  LOP3.LUT R14, R14, 0xffff, RZ, 0xc0, !PT ;  /* 0x0000ffff0e0e7812 */ /* 0x000fc400078ec0ff */
[----:B------:R-:W-:Y:S02]  /*34580*/  SHF.R.U32.HI R19, RZ, 0x8, R19 ;  /* 0x00000008ff137819 */ /* 0x000fe40000011613 */
[--C-:B------:R-:W-:Y:S02]  /*34590*/  PRMT R14, R14, 0x3340, R1.reuse ;  /* 0x000033400e0e7816 */ /* 0x100fe40000000001 */
[----:B------:R-:W-:Y:S02]  /*345a0*/  LOP3.LUT R20, R20, 0xffff, RZ, 0xc0, !PT ;  /* 0x0000ffff14147812 */ /* 0x000fe400078ec0ff */
[----:B------:R-:W-:Y:S02]  /*345b0*/  LOP3.LUT R19, R19, 0xffff, RZ, 0xc0, !PT ;  /* 0x0000ffff13137812 */ /* 0x000fe400078ec0ff */
[----:B------:R-:W-:Y:S01]  /*345c0*/  LOP3.LUT R11, R11, 0xffff, RZ, 0xc0, !PT ;  /* 0x0000ffff0b0b7812 */ /* 0x000fe200078ec0ff */
[----:B------:R0:W-:Y:S03]  /*345d0*/  STL [R1+0x11d4], R14 ;  /* 0x0011d40e01007387 */ /* 0x0001e60000100800 */
[----:B------:R-:W-:-:S02]  /*345e0*/  PRMT R11, R11, 0x3340, R1 ;  /* 0x000033400b0b7816 */ /* 0x000fc40000000001 */
[----:B0-----:R-:W-:-:S05]  /*345f0*/  PRMT R14, R20, 0x3340, R19 ;  /* 0x00003340140e7816 */ /* 0x001fca0000000013 */
[----:B------:R0:W-:Y:S04]  /*34600*/  STL [R1+0x1260], R14 ;  /* 0x0012600e01007387 */ /* 0x0001e80000100800 */
[----:B------:R3:W-:Y:S01]  /*34610*/  STL [R1+0x11cc], R11 ;  /* 0x0011cc0b01007387 */ /* 0x0007e20000100800 */
[----:B0-----:R-:W-:Y:S02]  /*34620*/  SHF.R.U32.HI R14, RZ, 0x8, R43 ;  /* 0x00000008ff0e7819 */ /* 0x001fe4000001162b */
[----:B--2---:R-:W-:Y:S02]  /*34630*/  SHF.R.U32.HI R19, RZ, 0x8, R34 ;  /* 0x00000008ff137819 */ /* 0x004fe40000011622 */
[----:B------:R-:W2:Y:S01]  /*34640*/  LDL.LU R34, [R1+0xf4] ;  /* 0x0000f40001227983 */ /* 0x000ea20000300800 */
[----:B---3--:R-:W-:-:S03]  /*34650*/  SHF.R.U32.HI R11, RZ, 0x8, R35 ;  /* 0x00000008ff0b7819 */ /* 0x008fc60000011623 */
[----:B------:R-:W3:Y:S04]  /*34660*/  LDL.LU R35, [R1+0xe8] ;  /* 0x0000e80001237983 */ /* 0x000ee80000300800 */
[----:B------:R-:W2:Y:S01]  /*34670*/  LDL.LU R43, [R1+0x10c] ;  /* 0x00010c00012b7983 */ /* 0x000ea20000300800 */
[----:B------:R-:W-:Y:S02]  /*34680*/  SHF.R.U32.HI R32, RZ, 0x8, R32 ;  /* 0x00000008ff207819 */ /* 0x000fe40000011620 */
[----:B------:R-:W-:Y:S02]  /*34690*/  LOP3.LUT R19, R19, 0xffff, RZ, 0xc0, !PT ;  /* 0x0000ffff13137812 */ /* 0x000fe400078ec0ff */
[----:B------:R-:W-:Y:S02]  /*346a0*/  LOP3.LUT R11, R11, 0xffff, RZ, 0xc0, !PT ;  /* 0x0000ffff0b0b7812 */ /* 0x000fe400078ec0ff */
[----:B------:R-:W-:-:S02]  /*346b0*/  SHF.R.U32.HI R20, RZ, 0x8, R33 ;  /* 0x00000008ff147819 */ /* 0x000fc40000011621 */
[----:B------:R-:W-:Y:S02]  /*346c0*/  LOP3.LUT R32, R32, 0xffff, RZ, 0xc0, !PT ;  /* 0x0000ffff20207812 */ /* 0x000fe400078ec0ff */
[----:B------:R-:W-:Y:S02]  /*346d0*/  PRMT R11, R19, 0x3340, R11 ;  /* 0x00003340130b7816 */ /* 0x000fe4000000000b */
[----:B------:R-:W-:Y:S02]  /*346e0*/  LOP3.LUT R20, R20, 0xffff, RZ, 0xc0, !PT ;  /* 0x0000ffff14147812 */ /* 0x000fe400078ec0ff */
[----:B------:R-:W-:Y:S02]  /*346f0*/  LOP3.LUT R14, R14, 0xffff, RZ, 0xc0, !PT ;  /* 0x0000ffff0e0e7812 */ /* 0x000fe400078ec0ff */
[----:B------:R-:W-:Y:S02]  /*34700*/  PRMT R19, R32, 0x3340, R1 ;  /* 0x0000334020137816 */ /* 0x000fe40000000001 */
[----:B------:R-:W3:Y:S04]  /*34710*/  LDL.LU R32, [R1+0xf0] ;  /* 0x0000f00001207983 */ /* 0x000ee80000300800 */
[----:B------:R0:W-:Y:S04]  /*34720*/  STL [R1+0x124c], R11 ;  /* 0x00124c0b01007387 */ /* 0x0001e80000100800 */
[----:B------:R1:W-:Y:S01]  /*34730*/  STL [R1+0x11c4], R19 ;  /* 0x0011c41301007387 */ /* 0x0003e20000100800 */
[----:B0-----:R-:W-:-:S02]  /*34740*/  PRMT R11, R20, 0x3340, R14 ;  /* 0x00003340140b7816 */ /* 0x001fc4000000000e */
[----:B----4-:R-:W-:Y:S02]  /*34750*/  SHF.R.U32.HI R20, RZ, 0x8, R40 ;  /* 0x00000008ff147819 */ /* 0x010fe40000011628 */
[----:B-1----:R-:W-:Y:S01]  /*34760*/  SHF.R.U32.HI R19, RZ, 0x8, R39 ;  /* 0x00000008ff137819 */ /* 0x002fe20000011627 */
[----:B------:R0:W-:Y:S01]  /*34770*/  STL [R1+0x123c], R11 ;  /* 0x00123c0b01007387 */ /* 0x0001e20000100800 */
[----:B------:R-:W-:Y:S02]  /*34780*/  SHF.R.U32.HI R14, RZ, 0x8, R42 ;  /* 0x00000008ff0e7819 */ /* 0x000fe4000001162a */
[----:B------:R-:W-:Y:S01]  /*34790*/  LOP3.LUT R19, R19, 0xffff, RZ, 0xc0, !PT ;  /* 0x0000ffff13137812 */ /* 0x000fe200078ec0ff */
[----:B------:R-:W4:Y:S01]  /*347a0*/  LDL.LU R33, [R1+0xd4] ;  /* 0x0000d40001217983 */ /* 0x000f220000300800 */
[----:B------:R-:W-:Y:S02]  /*347b0*/  LOP3.LUT R20, R20, 0xffff, RZ, 0xc0, !PT ;  /* 0x0000ffff14147812 */ /* 0x000fe400078ec0ff */
[----:B0-----:R-:W-:Y:S01]  /*347c0*/  SHF.R.U32.HI R11, RZ, 0x8, R41 ;  /* 0x00000008ff0b7819 */ /* 0x001fe20000011629 */
[----:B------:R-:W4:Y:S01]  /*347d0*/  LDL.LU R39, [R1+0xdc] ;  /* 0x0000dc0001277983 */ /* 0x000f220000300800 */
[----:B------:R-:W-:-:S02]  /*347e0*/  LOP3.LUT R14, R14, 0xffff, RZ, 0xc0, !PT ;  /* 0x0000ffff0e0e7812 */ /* 0x000fc400078ec0ff */
[----:B------:R-:W-:Y:S01]  /*347f0*/  LOP3.LUT R11, R11, 0xffff, RZ, 0xc0, !PT ;  /* 0x0000ffff0b0b7812 */ /* 0x000fe200078ec0ff */
[----:B------:R-:W4:Y:S01]  /*34800*/  LDL.LU R40, [R1+0xa8] ;  /* 0x0000a80001287983 */ /* 0x000f220000300800 */
[----:B------:R-:W-:Y:S02]  /*34810*/  PRMT R41, R19, 0x3340, R1 ;  /* 0x0000334013297816 */ /* 0x000fe40000000001 */
[----:B------:R-:W-:Y:S02]  /*34820*/  PRMT R19, R20, 0x3340, R11 ;  /* 0x0000334014137816 */ /* 0x000fe4000000000b */
[----:B------:R-:W-:Y:S01]  /*34830*/  PRMT R11, R14, 0x3340, R1 ;  /* 0x000033400e0b7816 */ /* 0x000fe20000000001 */
[----:B------:R0:W-:Y:S01]  /*34840*/  STL [R1+0x11c8], R41 ;  /* 0x0011c82901007387 */ /* 0x0001e20000100800 */
[----:B------:R-:W-:-:S03]  /*34850*/  SHF.R.U32.HI R14, RZ, 0x8, R51 ;  /* 0x00000008ff0e7819 */ /* 0x000fc60000011633 */
[----:B0-----:R-:W4:Y:S04]  /*34860*/  LDL.LU R41, [R1+0x780] ;  /* 0x0007800001297983 */ /* 0x001f280000300800 */
[----:B------:R-:W-:Y:S04]  /*34870*/  STL [R1+0x1248], R19 ;  /* 0x0012481301007387 */ /* 0x000fe80000100800 */
[----:B------:R-:W4:Y:S04]  /*34880*/  LDL.LU R42, [R1+0x254] ;  /* 0x00025400012a7983 */ /* 0x000f280000300800 */
[----:B------:R0:W-:Y:S04]  /*34890*/  STL [R1+0x11c0], R11 ;  /* 0x0011c00b01007387 */ /* 0x0001e80000100800 */
[----:B------:R-:W4:Y:S01]  /*348a0*/  LDL.LU R51, [R1+0x1640] ;  /* 0x0016400001337983 */ /* 0x000f220000300800 */
[----:B--2---:R-:W-:-:S03]  /*348b0*/  SHF.R.U32.HI R20, RZ, 0x8, R43 ;  /* 0x00000008ff147819 */ /* 0x004fc6000001162b */
[----:B------:R-:W2:Y:S01]  /*348c0*/  LDL.LU R43, [R1+0xc4] ;  /* 0x0000c400012b7983 */ /* 0x000ea20000300800 */
[----:B0-----:R-:W-:Y:S02]  /*348d0*/  SHF.R.U32.HI R11, RZ, 0x8, R34 ;  /* 0x00000008ff0b7819 */ /* 0x001fe40000011622 */
[----:B------:R-:W-:Y:S02]  /*348e0*/  LOP3.LUT R20, R20, 0xffff, RZ, 0xc0, !PT ;  /* 0x0000ffff14147812 */ /* 0x000fe400078ec0ff */
[----:B------:R-:W-:Y:S02]  /*348f0*/  LOP3.LUT R11, R11, 0xffff, RZ, 0xc0, !PT ;  /* 0x0000ffff0b0b7812 */ /* 0x000fe400078ec0ff */
[----:B------:R-:W-:Y:S02]  /*34900*/  LOP3.LUT R14, R14, 0xffff, RZ, 0xc0, !PT ;  /* 0x0000ffff0e0e7812 */ /* 0x000fe400078ec0ff */
[----:B---3--:R-:W-:Y:S02]  /*34910*/  SHF.R.U32.HI R19, RZ, 0x8, R32 ;  /* 0x00000008ff137819 */ /* 0x008fe40000011620 */
[----:B------:R-:W-:-:S02]  /*34920*/  SHF.R.U32.HI R32, RZ, 0x8, R35 ;  /* 0x00000008ff207819 */ /* 0x000fc40000011623 */
[----:B------:R-:W-:Y:S02]  /*34930*/  LOP3.LUT R19, R19, 0xffff, RZ, 0xc0, !PT ;  /* 0x0000ffff13137812 */ /* 0x000fe400078ec0ff */
[----:B------:R-:W-:Y:S02]  /*34940*/  LOP3.LUT R32, R32, 0xffff, RZ, 0xc0, !PT ;  /* 0x0000ffff20207812 */ /* 0x000fe400078ec0ff */
[----:B------:R-:W-:Y:S02]  /*34950*/  PRMT R19, R19, 0x3340, R11 ;  /* 0x0000334013137816 */ /* 0x000fe4000000000b */
[----:B------:R-:W-:Y:S02]  /*34960*/  PRMT R11, R32, 0x3340, R1 ;  /* 0x00003340200b7816 */ /* 0x000fe40000000001 */
[----:B------:R-:W-:Y:S01]  /*34970*/  PRMT R14, R20, 0x3340, R14 ;  /* 0x00003340140e7816 */ /* 0x000fe2000000000e */
[----:B------:R-:W-:Y:S04]  /*34980*/  STL [R1+0x1238], R19 ;  /* 0x0012381301007387 */ /* 0x000fe80000100800 */
[----:B------:R4:W-:Y:S04]  /*34990*/  STL [R1+0x11b8], R11 ;  /* 0x0011b80b01007387 */ /* 0x0009e80000100800 */
[----:B------:R0:W-:Y:S01]  /*349a0*/  STL [R1+0x1234], R14 ;  /* 0x0012340e01007387 */ /* 0x0001e20000100800 */
[----:B----4-:R-:W-:-:S02]  /*349b0*/  SHF.R.U32.HI R11, RZ, 0x8, R33 ;  /* 0x00000008ff0b7819 */ /* 0x010fc40000011621 */
[----:B0-----:R-:W-:Y:S02]  /*349c0*/  SHF.R.U32.HI R14, RZ, 0x8, R39 ;  /* 0x00000008ff0e7819 */ /* 0x001fe40000011627 */
[----:B------:R-:W-:Y:S02]  /*349d0*/  SHF.R.U32.HI R19, RZ, 0x8, R40 ;  /* 0x00000008ff137819 */ /* 0x000fe40000011628 */
[----:B------:R-:W-:Y:S02]  /*349e0*/  LOP3.LUT R11, R11, 0xffff, RZ, 0xc0, !PT ;  /* 0x0000ffff0b0b7812 */ /* 0x000fe400078ec0ff */
[----:B------:R-:W-:Y:S02]  /*349f0*/  LOP3.LUT R14, R14, 0xffff, RZ, 0xc0, !PT ;  /* 0x0000ffff0e0e7812 */ /* 0x000fe400078ec0ff */
[----:B------:R-:W-:Y:S02]  /*34a00*/  LOP3.LUT R19, R19, 0xffff, RZ, 0xc0, !PT ;  /* 0x0000ffff13137812 */ /* 0x000fe400078ec0ff */
[----:B------:R-:W-:-:S02]  /*34a10*/  PRMT R32, R11, 0x3340, R1 ;  /* 0x000033400b207816 */ /* 0x000fc40000000001 */
[----:B------:R-:W-:-:S03]  /*34a20*/  PRMT R11, R14, 0x3340, R19 ;  /* 0x000033400e0b7816 */ /* 0x000fc60000000013 */
[----:B------:R-:W-:Y:S01]  /*34a30*/  STL [R1+0x11c], R32 ;  /* 0x00011c2001007387 */ /* 0x000fe20000100800 */
[----:B------:R-:W-:-:S03]  /*34a40*/  LOP3.LUT R14, R41, 0xffff, RZ, 0xc0, !PT ;  /* 0x0000ffff290e7812 */ /* 0x000fc600078ec0ff */
[----:B------:R0:W-:Y:S01]  /*34a50*/  STL [R1+0x1228], R11 ;  /* 0x0012280b01007387 */ /* 0x0001e20000100800 */
[----:B------:R-:W-:Y:S02]  /*34a60*/  SHF.R.U32.HI R19, RZ, 0x8, R14 ;  /* 0x00000008ff137819 */ /* 0x000fe4000001160e */
[----:B------:R-:W-:-:S04]  /*34a70*/  LOP3.LUT R51, R51, 0xffff, RZ, 0xc0, !PT ;  /* 0x0000ffff33337812 */ /* 0x000fc800078ec0ff */
[----:B------:R-:W-:Y:S02]  /*34a80*/  SHF.R.U32.HI R20, RZ, 0x8, R51 ;  /* 0x00000008ff147819 */ /* 0x000fe40000011633 */
[----:B0-----:R-:W-:Y:S02]  /*34a90*/  LOP3.LUT R11, R42, 0xffff, RZ, 0xc0, !PT ;  /* 0x0000ffff2a0b7812 */ /* 0x001fe400078ec0ff */
[----:B------:R-:W-:Y:S02]  /*34aa0*/  LOP3.LUT R20, R20, 0xffff, RZ, 0xc0, !PT ;  /* 0x0000ffff14147812 */ /* 0x000fe400078ec0ff */
[----:B------:R-:W-:Y:S02]  /*34ab0*/  PRMT R14, R14, 0x3340, R11 ;  /* 0x000033400e0e7816 */ /* 0x000fe4000000000b */
[----:B------:R-:W-:Y:S02]  /*34ac0*/  PRMT R20, R20, 0x3340, R1 ;  /* 0x0000334014147816 */ /* 0x000fe40000000001 */
[----:B------:R-:W-:-:S03]  /*34ad0*/  SHF.R.U32.HI R11, RZ, 0x8, R11 ;  /* 0x00000008ff0b7819 */ /* 0x000fc6000001160b */
[----:B------:R0:W-:Y:S01]  /*34ae0*/  STL [R1+0x11bc], R20 ;  /* 0x0011bc1401007387 */ /* 0x0001e20000100800 */
[----:B------:R-:W-:-:S03]  /*34af0*/  SHF.R.U32.HI R18, RZ, 0x8, R18 ;  /* 0x00000008ff127819 */ /* 0x000fc60000011612 */
[----:B------:R2:W-:Y:S01]  /*34b00*/  STL [R1+0x13d4], R14 ;  /* 0x0013d40e01007387 */ /* 0x0005e20000100800 */
[----:B------:R-:W-:-:S03]  /*34b10*/  LOP3.LUT R19, R19, 0xffff, RZ, 0xc0, !PT ;  /* 0x0000ffff13137812 */ /* 0x000fc600078ec0ff */
[----:B------:R-:W3:Y:S01]  /*34b20*/  LDL.LU R35, [R1+0x128] ;  /* 0x0001280001237983 */ /* 0x000ee20000300800 */
[----:B0-----:R-:W-:-:S03]  /*34b30*/  SHF.R.U32.HI R20, RZ, 0x8, R6 ;  /* 0x00000008ff147819 */ /* 0x001fc60000011606 */
[----:B------:R-:W4:Y:S01]  /*34b40*/  LDL.LU R33, [R1+0x120] ;  /* 0x0001200001217983 */ /* 0x000f220000300800 */
[----:B------:R-:W-:-:S03]  /*34b50*/  LOP3.LUT R11, R11, 0xffff, RZ, 0xc0, !PT ;  /* 0x0000ffff0b0b7812 */ /* 0x000fc600078ec0ff */
[----:B------:R-:W4:Y:S01]  /*34b60*/  LDL.LU R6, [R1+0x163c] ;  /* 0x00163c0001067983 */ /* 0x000f220000300800 */
[----:B------:R-:W-:-:S03]  /*34b70*/  LOP3.LUT R18, R18, 0xffff, RZ, 0xc0, !PT ;  /* 0x0000ffff12127812 */ /* 0x000fc600078ec0ff */
[----:B------:R-:W4:Y:S01]  /*34b80*/  LDL.LU R39, [R1+0x130] ;  /* 0x0001300001277983 */ /* 0x000f220000300800 */
[----:B------:R-:W-:Y:S02]  /*34b90*/  LOP3.LUT R20, R20, 0xffff, RZ, 0xc0, !PT ;  /* 0x0000ffff14147812 */ /* 0x000fe400078ec0ff */
[----:B------:R-:W-:Y:S02]  /*34ba0*/  PRMT R19, R19, 0x3340, R11 ;  /* 0x0000334013137816 */ /* 0x000fe4000000000b */
[----:B------:R-:W-:-:S03]  /*34bb0*/  PRMT R18, R18, 0x3340, R1 ;  /* 0x0000334012127816 */ /* 0x000fc60000000001 */
[----:B------:R-:W-:Y:S04]  /*34bc0*/  STL [R1+0x1230], R19 ;  /* 0x0012301301007387 */ /* 0x000fe80000100800 */
[----:B------:R-:W4:Y:S04]  /*34bd0*/  LDL.LU R40, [R1+0x138] ;  /* 0x0001380001287983 */ /* 0x000f280000300800 */
[----:B------:R-:W-:Y:S04]  /*34be0*/  STL [R1+0x1180], R18 ;  /* 0x0011801201007387 */ /* 0x000fe80000100800 */
[----:B------:R-:W4:Y:S01]  /*34bf0*/  LDL.LU R41, [R1+0x150] ;  /* 0x0001500001297983 */ /* 0x000f220000300800 */
[----:B--2---:R-:W-:-:S04]  /*34c00*/  SHF.R.U32.HI R14, RZ, 0x8, R43 ;  /* 0x00000008ff0e7819 */ /* 0x004fc8000001162b */
[----:B------:R-:W-:-:S04]  /*34c10*/  LOP3.LUT R14, R14, 0xffff, RZ, 0xc0, !PT ;  /* 0x0000ffff0e0e7812 */ /* 0x000fc800078ec0ff */
[----:B------:R-:W-:-:S05]  /*34c20*/  PRMT R11, R14, 0x3340, R20 ;  /* 0x000033400e0b7816 */ /* 0x000fca0000000014 */
[----:B------:R0:W-:Y:S04]  /*34c30*/  STL [R1+0x122c], R11 ;  /* 0x00122c0b01007387 */ /* 0x0001e80000100800 */
[----:B------:R-:W2:Y:S04]  /*34c40*/  LDL.LU R42, [R1+0x114] ;  /* 0x00011400012a7983 */ /* 0x000ea80000300800 */
[----:B------:R-:W2:Y:S01]  /*34c50*/  LDL.LU R43, [R1+0xfc] ;  /* 0x0000fc00012b7983 */ /* 0x000ea20000300800 */
[----:B------:R-:W-:Y:S02]  /*34c60*/  SHF.R.U32.HI R21, RZ, 0x8, R21 ;  /* 0x00000008ff157819 */ /* 0x000fe40000011615 */
[----:B------:R-:W-:-:S02]  /*34c70*/  SHF.R.U32.HI R13, RZ, 0x8, R13 ;  /* 0x00000008ff0d7819 */ /* 0x000fc4000001160d */
[----:B------:R-:W-:Y:S02]  /*34c80*/  SHF.R.U32.HI R31, RZ, 0x8, R31 ;  /* 0x00000008ff1f7819 */ /* 0x000fe4000001161f */
[----:B------:R-:W-:Y:S02]  /*34c90*/  SHF.R.U32.HI R30, RZ, 0x8, R30 ;  /* 0x00000008ff1e7819 */ /* 0x000fe4000001161e */
[----:B------:R-:W-:Y:S02]  /*34ca0*/  LOP3.LUT R21, R21, 0xffff, RZ, 0xc0, !PT ;  /* 0x0000ffff15157812 */ /* 0x000fe400078ec0ff */
[----:B------:R-:W-:Y:S02]  /*34cb0*/  LOP3.LUT R13, R13, 0xffff, RZ, 0xc0, !PT ;  /* 0x0000ffff0d0d7812 */ /* 0x000fe400078ec0ff */
[----:B------:R-:W-:Y:S02]  /*34cc0*/  LOP3.LUT R31, R31, 0xffff, RZ, 0xc0, !PT ;  /* 0x0000ffff1f1f7812 */ /* 0x000fe400078ec0ff */
[----:B------:R-:W-:-:S02]  /*34cd0*/  LOP3.LUT R30, R30, 0xffff, RZ, 0xc0, !PT ;  /* 0x0000ffff1e1e7812 */ /* 0x000fc400078ec0ff */
[----:B------:R-:W-:Y:S02]  /*34ce0*/  PRMT R14, R21, 0x3340, R1 ;  /* 0x00003340150e7816 */ /* 0x000fe40000000001 */
[----:B0-----:R-:W-:Y:S02]  /*34cf0*/  PRMT R11, R13, 0x3340, R31 ;  /* 0x000033400d0b7816 */ /* 0x001fe4000000001f */
[----:B------:R-:W-:Y:S01]  /*34d00*/  PRMT R13, R30, 0x3340, R1 ;  /* 0x000033401e0d7816 */ /* 0x000fe20000000001 */
[----:B------:R-:W-:Y:S01]  /*34d10*/  STL [R1+0x118], R14 ;  /* 0x0001180e01007387 */ /* 0x000fe20000100800 */
[----:B------:R-:W-:Y:S01]  /*34d20*/  SHF.R.U32.HI R19, RZ, 0x8, R29 ;  /* 0x00000008ff137819 */ /* 0x000fe2000001161d */
[----:B------:R-:W0:Y:S02]  /*34d30*/  LDC R30, c[0x0][0x3b4] ;  /* 0x0000ed00ff1e7b82 */ /* 0x000e240000000800 */
[----:B------:R3:W-:Y:S01]  /*34d40*/  STL [R1+0x1224], R11 ;  /* 0x0012240b01007387 */ /* 0x0007e20000100800 */
[----:B------:R-:W-:-:S03]  /*34d50*/  SHF.R.U32.HI R20, RZ, 0x8, R22 ;  /* 0x00000008ff147819 */ /* 0x000fc60000011616 */
[----:B------:R4:W-:Y:S01]  /*34d60*/  STL [R1+0x110], R13 ;  /* 0x0001100d01007387 */ /* 0x0009e20000100800 */
[----:B------:R-:W-:Y:S02]  /*34d70*/  LOP3.LUT R19, R19, 0xffff, RZ, 0xc0, !PT ;  /* 0x0000ffff13137812 */ /* 0x000fe400078ec0ff */
[----:B------:R-:W-:-:S04]  /*34d80*/  LOP3.LUT R20, R20, 0xffff, RZ, 0xc0, !PT ;  /* 0x0000ffff14147812 */ /* 0x000fc800078ec0ff */
[----:B------:R-:W-:-:S05]  /*34d90*/  PRMT R19, R19, 0x3340, R20 ;  /* 0x0000334013137816 */ /* 0x000fca0000000014 */
[----:B------:R-:W-:Y:S01]  /*34da0*/  STL [R1+0x1218], R19 ;  /* 0x0012181301007387 */ /* 0x000fe20000100800 */
[----:B------:R-:W-:Y:S02]  /*34db0*/  SHF.R.U32.HI R12, RZ, 0x8, R12 ;  /* 0x00000008ff0c7819 */ /* 0x000fe4000001160c */
[----:B------:R-:W-:Y:S02]  /*34dc0*/  SHF.R.U32.HI R26, RZ, 0x8, R26 ;  /* 0x00000008ff1a7819 */ /* 0x000fe4000001161a */
[----:B---3--:R-:W-:Y:S02]  /*34dd0*/  SHF.R.U32.HI R11, RZ, 0x8, R35 ;  /* 0x00000008ff0b7819 */ /* 0x008fe40000011623 */
[----:B----4-:R-:W-:Y:S02]  /*34de0*/  SHF.R.U32.HI R13, RZ, 0x8, R33 ;  /* 0x00000008ff0d7819 */ /* 0x010fe40000011621 */
[----:B------:R-:W-:Y:S02]  /*34df0*/  SHF.R.U32.HI R18, RZ, 0x8, R6 ;  /* 0x00000008ff127819 */ /* 0x000fe40000011606 */
[----:B------:R-:W-:-:S02]  /*34e00*/  SHF.R.U32.HI R14, RZ, 0x8, R39 ;  /* 0x00000008ff0e7819 */ /* 0x000fc40000011627 */
[----:B------:R-:W-:Y:S02]  /*34e10*/  LOP3.LUT R11, R11, 0xffff, RZ, 0xc0, !PT ;  /* 0x0000ffff0b0b7812 */ /* 0x000fe400078ec0ff */
[----:B------:R-:W-:Y:S02]  /*34e20*/  LOP3.LUT R13, R13, 0xffff, RZ, 0xc0, !PT ;  /* 0x0000ffff0d0d7812 */ /* 0x000fe400078ec0ff */
[----:B------:R-:W-:Y:S02]  /*34e30*/  LOP3.LUT R14, R14, 0xffff, RZ, 0xc0, !PT ;  /* 0x0000ffff0e0e7812 */ /* 0x000fe400078ec0ff */
[----:B------:R-:W-:Y:S02]  /*34e40*/  LOP3.LUT R18, R18, 0xffff, RZ, 0xc0, !PT ;  /* 0x0000ffff12127812 */ /* 0x000fe400078ec0ff */
[----:B------:R-:W-:Y:S02]  /*34e50*/  PRMT R6, R11, 0x3340, R13 ;  /* 0x000033400b067816 */ /* 0x000fe4000000000d */
[----:B------:R-:W-:-:S02]  /*34e60*/  PRMT R11, R14, 0x3340, R18 ;  /* 0x000033400e0b7816 */ /* 0x000fc40000000012 */
[----:B------:R-:W-:-:S03]  /*34e70*/  SHF.R.U32.HI R18, RZ, 0x8, R40 ;  /* 0x00000008ff127819 */ /* 0x000fc60000011628 */
[----:B------:R1:W-:Y:S01]  /*34e80*/  STL [R1+0x88], R11 ;  /* 0x0000880b01007387 */ /* 0x0003e20000100800 */
[----:B------:R-:W-:Y:S02]  /*34e90*/  LOP3.LUT R18, R18, 0xffff, RZ, 0xc0, !PT ;  /* 0x0000ffff12127812 */ /* 0x000fe400078ec0ff */
[----:B-1----:R-:W-:-:S04]  /*34ea0*/  SHF.R.U32.HI R11, RZ, 0x8, R41 ;  /* 0x00000008ff0b7819 */ /* 0x002fc80000011629 */
[----:B------:R-:W-:Y:S02]  /*34eb0*/  LOP3.LUT R11, R11, 0xffff, RZ, 0xc0, !PT ;  /* 0x0000ffff0b0b7812 */ /* 0x000fe400078ec0ff */
[--C-:B------:R-:W-:Y:S02]  /*34ec0*/  PRMT R19, R18, 0x3340, R1.reuse ;  /* 0x0000334012137816 */ /* 0x100fe40000000001 */
[----:B------:R-:W-:-:S03]  /*34ed0*/  PRMT R18, R11, 0x3340, R1 ;  /* 0x000033400b127816 */ /* 0x000fc60000000001 */
[----:B------:R-:W-:Y:S04]  /*34ee0*/  STL [R1+0x40], R19 ;  /* 0x0000401301007387 */ /* 0x000fe80000100800 */
[----:B------:R1:W-:Y:S02]  /*34ef0*/  STL [R1+0x44], R18 ;  /* 0x0000441201007387 */ /* 0x0003e40000100800 */
[----:B-1----:R-:W-:-:S04]  /*34f00*/  SHF.R.U32.HI R18, RZ, 0x8, R61 ;  /* 0x00000008ff127819 */ /* 0x002fc8000001163d */
[----:B------:R-:W-:Y:S02]  /*34f10*/  LOP3.LUT R18, R18, 0xffff, RZ, 0xc0, !PT ;  /* 0x0000ffff12127812 */ /* 0x000fe400078ec0ff */
[----:B------:R-:W-:Y:S02]  /*34f20*/  LOP3.LUT R12, R12, 0xffff, RZ, 0xc0, !PT ;  /* 0x0000ffff0c0c7812 */ /* 0x000fe400078ec0ff */
[----:B------:R-:W-:Y:S02]  /*34f30*/  SHF.R.U32.HI R28, RZ, 0x8, R28 ;  /* 0x00000008ff1c7819 */ /* 0x000fe4000001161c */
[----:B------:R-:W-:Y:S02]  /*34f40*/  SHF.R.U32.HI R10, RZ, 0x8, R10 ;  /* 0x00000008ff0a7819 */ /* 0x000fe4000001160a */
[----:B------:R-:W-:Y:S02]  /*34f50*/  SHF.R.U32.HI R27, RZ, 0x8, R27 ;  /* 0x00000008ff1b7819 */ /* 0x000fe4000001161b */
[----:B------:R-:W-:-:S02]  /*34f60*/  LOP3.LUT R26, R26, 0xffff, RZ, 0xc0, !PT ;  /* 0x0000ffff1a1a7812 */ /* 0x000fc400078ec0ff */
[----:B------:R-:W-:Y:S02]  /*34f70*/  LOP3.LUT R28, R28, 0xffff, RZ, 0xc0, !PT ;  /* 0x0000ffff1c1c7812 */ /* 0x000fe400078ec0ff */
[----:B------:R-:W-:Y:S02]  /*34f80*/  LOP3.LUT R10, R10, 0xffff, RZ, 0xc0, !PT ;  /* 0x0000ffff0a0a7812 */ /* 0x000fe400078ec0ff */
[----:B------:R-:W-:Y:S02]  /*34f90*/  LOP3.LUT R27, R27, 0xffff, RZ, 0xc0, !PT ;  /* 0x0000ffff1b1b7812 */ /* 0x000fe400078ec0ff */
[----:B------:R-:W-:-:S04]  /*34fa0*/  SHF.R.U32.HI R23, RZ, 0x8, R23 ;  /* 0x00000008ff177819 */ /* 0x000fc80000011617 */
[----:B------:R-:W-:Y:S02]  /*34fb0*/  LOP3.LUT R23, R23, 0xffff, RZ, 0xc0, !PT ;  /* 0x0000ffff17177812 */ /* 0x000fe400078ec0ff */
[----:B--2---:R-:W-:Y:S02]  /*34fc0*/  SHF.R.U32.HI R13, RZ, 0x8, R42 ;  /* 0x00000008ff0d7819 */ /* 0x004fe4000001162a */
[----:B------:R-:W-:Y:S02]  /*34fd0*/  SHF.R.U32.HI R14, RZ, 0x8, R43 ;  /* 0x00000008ff0e7819 */ /* 0x000fe4000001162b */
[----:B------:R-:W-:Y:S02]  /*34fe0*/  LOP3.LUT R13, R13, 0xffff, RZ, 0xc0, !PT ;  /* 0x0000ffff0d0d7812 */ /* 0x000fe400078ec0ff */
[----:B------:R-:W-:-:S04]  /*34ff0*/  LOP3.LUT R14, R14, 0xffff, RZ, 0xc0, !PT ;  /* 0x0000ffff0e0e7812 */ /* 0x000fc800078ec0ff */
[----:B------:R-:W-:Y:S02]  /*35000*/  PRMT R11, R13, 0x3340, R14 ;  /* 0x000033400d0b7816 */ /* 0x000fe4000000000e */
[----:B------:R-:W-:Y:S02]  /*35010*/  SHF.R.U32.HI R14, RZ, 0x8, R38 ;  /* 0x00000008ff0e7819 */ /* 0x000fe40000011626 */
[----:B------:R-:W-:Y:S01]  /*35020*/  SHF.R.U32.HI R13, RZ, 0x8, R49 ;  /* 0x00000008ff0d7819 */ /* 0x000fe20000011631 */
[----:B------:R1:W-:Y:S01]  /*35030*/  STL [R1+0xd4], R11 ;  /* 0x0000d40b01007387 */ /* 0x0003e20000100800 */
[----:B------:R-:W-:-:S03]  /*35040*/  LOP3.LUT R14, R14, 0xffff, RZ, 0xc0, !PT ;  /* 0x0000ffff0e0e7812 */ /* 0x000fc600078ec0ff */
[----:B------:R-:W2:Y:S01]  /*35050*/  LDL.LU R38, [R1+0x1638] ;  /* 0x0016380001267983 */ /* 0x000ea20000300800 */
[----:B------:R-:W-:-:S03]  /*35060*/  LOP3.LUT R13, R13, 0xffff, RZ, 0xc0, !PT ;  /* 0x0000ffff0d0d7812 */ /* 0x000fc600078ec0ff */
[----:B------:R-:W3:Y:S01]  /*35070*/  LDL.LU R61, [R1+0x1634] ;  /* 0x00163400013d7983 */ /* 0x000ee20000300800 */
[----:B-1----:R-:W-:Y:S02]  /*35080*/  SHF.R.U32.HI R11, RZ, 0x8, R4 ;  /* 0x00000008ff0b7819 */ /* 0x002fe40000011604 */
[----:B------:R-:W-:Y:S02]  /*35090*/  PRMT R14, R14, 0x3340, R18 ;  /* 0x000033400e0e7816 */ /* 0x000fe40000000012 */
[----:B------:R-:W-:Y:S02]  /*350a0*/  LOP3.LUT R11, R11, 0xffff, RZ, 0xc0, !PT ;  /* 0x0000ffff0b0b7812 */ /* 0x000fe400078ec0ff */
[--C-:B------:R-:W-:Y:S02]  /*350b0*/  PRMT R13, R13, 0x3340, R1.reuse ;  /* 0x000033400d0d7816 */ /* 0x100fe40000000001 */
[----:B------:R-:W-:Y:S01]  /*350c0*/  PRMT R4, R11, 0x3340, R1 ;  /* 0x000033400b047816 */ /* 0x000fe20000000001 */
[----:B------:R-:W-:Y:S04]  /*350d0*/  STL [R1+0xd0], R14 ;  /* 0x0000d00e01007387 */ /* 0x000fe80000100800 */
[----:B------:R-:W-:Y:S04]  /*350e0*/  STL [R1+0x48], R13 ;  /* 0x0000480d01007387 */ /* 0x000fe80000100800 */
[----:B------:R1:W-:Y:S01]  /*350f0*/  STL [R1+0x4c], R4 ;  /* 0x00004c0401007387 */ /* 0x0003e20000100800 */
[----:B------:R-:W-:-:S02]  /*35100*/  PRMT R11, R26, 0x3340, R28 ;  /* 0x000033401a0b7816 */ /* 0x000fc4000000001c */
[----:B------:R-:W-:Y:S01]  /*35110*/  SHF.R.U32.HI R16, RZ, 0x8, R16 ;  /* 0x00000008ff107819 */ /* 0x000fe20000011610 */
[----:B------:R-:W4:Y:S01]  /*35120*/  LDC R28, c[0x0][0x3b4] ;  /* 0x0000ed00ff1c7b82 */ /* 0x000f220000000800 */
[----:B-1----:R-:W-:Y:S02]  /*35130*/  PRMT R4, R12, 0x3340, R1 ;  /* 0x000033400c047816 */ /* 0x002fe40000000001 */
[----:B------:R-:W-:-:S05]  /*35140*/  SHF.R.U32.HI R15, RZ, 0x8, R15 ;  /* 0x00000008ff0f7819 */ /* 0x000fca000001160f */
[----:B------:R-:W1:Y:S01]  /*35150*/  LDC R26, c[0x0][0x3b4] ;  /* 0x0000ed00ff1a7b82 */ /* 0x000e620000000800 */
[----:B------:R0:W-:Y:S04]  /*35160*/  STL [R1+0x10c], R4 ;  /* 0x00010c0401007387 */ /* 0x0001e80000100800 */
[----:B------:R-:W-:Y:S01]  /*35170*/  STL [R1+0x120c], R11 ;  /* 0x00120c0b01007387 */ /* 0x000fe20000100800 */
[----:B0-----:R-:W-:-:S05]  /*35180*/  PRMT R4, R10, 0x3340, R27 ;  /* 0x000033400a047816 */ /* 0x001fca000000001b */
[----:B------:R0:W-:Y:S02]  /*35190*/  STL [R1+0xcc], R4 ;  /* 0x0000cc0401007387 */ /* 0x0001e40000100800 */
[----:B0-----:R-:W-:-:S05]  /*351a0*/  PRMT R4, R23, 0x3340, R1 ;  /* 0x0000334017047816 */ /* 0x001fca0000000001 */
[----:B------:R-:W-:Y:S04]  /*351b0*/  STL [R1+0xfc], R4 ;  /* 0x0000fc0401007387 */ /* 0x000fe80000100800 */
[----:B------:R-:W4:Y:S01]  /*351c0*/  LDL.LU R43, [R1+0xc] ;  /* 0x00000c00012b7983 */ /* 0x000f220000300800 */
[----:B------:R-:W-:Y:S02]  /*351d0*/  LOP3.LUT R16, R16, 0xffff, RZ, 0xc0, !PT ;  /* 0x0000ffff10107812 */ /* 0x000fe400078ec0ff */
[----:B------:R-:W-:-:S04]  /*351e0*/  LOP3.LUT R15, R15, 0xffff, RZ, 0xc0, !PT ;  /* 0x0000ffff0f0f7812 */ /* 0x000fc800078ec0ff */
[----:B------:R-:W-:Y:S01]  /*351f0*/  PRMT R10, R16, 0x3340, R15 ;  /* 0x00003340100a7816 */ /* 0x000fe2000000000f */
[----:B------:R-:W0:Y:S01]  /*35200*/  S2R R11, SR_TID.X ;  /* 0x00000000000b7919 */ /* 0x000e220000002100 */
[----:B------:R-:W-:-:S03]  /*35210*/  SHF.R.U32.HI R25, RZ, 0x8, R25 ;  /* 0x00000008ff197819 */ /* 0x000fc60000011619 */
[----:B------:R1:W-:Y:S01]  /*35220*/  STL [R1+0x1208], R10 ;  /* 0x0012080a01007387 */ /* 0x0003e20000100800 */
[----:B------:R-:W-:Y:S02]  /*35230*/  LOP3.LUT R25, R25, 0xffff, RZ, 0xc0, !PT ;  /* 0x0000ffff19197812 */ /* 0x000fe400078ec0ff */
[----:B------:R-:W-:Y:S01]  /*35240*/  SHF.R.U32.HI R46, RZ, 0x8, R46 ;  /* 0x00000008ff2e7819 */ /* 0x000fe2000001162e */
[----:B------:R-:W4:Y:S01]  /*35250*/  LDL.LU R42, [R1+0xc0] ;  /* 0x0000c000012a7983 */ /* 0x000f220000300800 */
[----:B-1----:R-:W-:Y:S02]  /*35260*/  SHF.R.U32.HI R10, RZ, 0x8, R0 ;  /* 0x00000008ff0a7819 */ /* 0x002fe40000011600 */
[----:B------:R-:W-:Y:S02]  /*35270*/  SHF.R.U32.HI R0, RZ, 0x8, R9 ;  /* 0x00000008ff007819 */ /* 0x000fe40000011609 */
[----:B------:R-:W-:Y:S02]  /*35280*/  PRMT R4, R25, 0x3340, R1 ;  /* 0x0000334019047816 */ /* 0x000fe40000000001 */
[----:B------:R-:W-:-:S02]  /*35290*/  LOP3.LUT R0, R0, 0xffff, RZ, 0xc0, !PT ;  /* 0x0000ffff00007812 */ /* 0x000fc400078ec0ff */
[----:B------:R-:W-:Y:S02]  /*352a0*/  LOP3.LUT R9, R46, 0xffff, RZ, 0xc0, !PT ;  /* 0x0000ffff2e097812 */ /* 0x000fe400078ec0ff */
[----:B------:R-:W-:Y:S01]  /*352b0*/  PRMT R0, R0, 0x3340, R1 ;  /* 0x0000334000007816 */ /* 0x000fe20000000001 */
[----:B------:R1:W-:Y:S01]  /*352c0*/  STL [R1+0x2c], R4 ;  /* 0x00002c0401007387 */ /* 0x0003e20000100800 */
[----:B------:R-:W-:-:S04]  /*352d0*/  LOP3.LUT R10, R10, 0xffff, RZ, 0xc0, !PT ;  /* 0x0000ffff0a0a7812 */ /* 0x000fc800078ec0ff */
[----:B-1----:R-:W-:Y:S02]  /*352e0*/  PRMT R4, R9, 0x3340, R10 ;  /* 0x0000334009047816 */ /* 0x002fe4000000000a */
[----:B------:R-:W-:-:S04]  /*352f0*/  SHF.R.U32.HI R9, RZ, 0x8, R8 ;  /* 0x00000008ff097819 */ /* 0x000fc80000011608 */
[----:B------:R-:W-:-:S04]  /*35300*/  LOP3.LUT R9, R9, 0xffff, RZ, 0xc0, !PT ;  /* 0x0000ffff09097812 */ /* 0x000fc800078ec0ff */
[----:B------:R-:W-:Y:S02]  /*35310*/  PRMT R9, R9, 0x3340, R1 ;  /* 0x0000334009097816 */ /* 0x000fe40000000001 */
[----:B------:R-:W-:Y:S01]  /*35320*/  SHF.R.U32.HI R12, RZ, 0x8, R57 ;  /* 0x00000008ff0c7819 */ /* 0x000fe20000011639 */
[----:B---3--:R-:W-:Y:S02]  /*35330*/  IMAD R32, R61, UR5, RZ ;  /* 0x000000053d207c24 */ /* 0x008fe4000f8e02ff */
[----:B--2---:R-:W-:Y:S01]  /*35340*/  IMAD R8, R38, UR75, RZ ;  /* 0x0000004b26087c24 */ /* 0x004fe2000f8e02ff */
[----:B------:R-:W-:Y:S01]  /*35350*/  LOP3.LUT R12, R12, 0xffff, RZ, 0xc0, !PT ;  /* 0x0000ffff0c0c7812 */ /* 0x000fe200078ec0ff */
[----:B------:R-:W-:Y:S01]  /*35360*/  IMAD R30, R30, 0x20, R32 ;  /* 0x000000201e1e7824 */ /* 0x000fe200078e0220 */
[----:B------:R-:W-:Y:S01]  /*35370*/  IADD3 R33, P0, PT, R32, UR16, RZ ;  /* 0x0000001020217c10 */ /* 0x000fe2000ff1e0ff */
[----:B------:R-:W-:Y:S02]  /*35380*/  ULEA UR76, UR77, UR76, 0x18 ;  /* 0x0000004c4d4c7291 */ /* 0x000fe4000f8ec0ff */
[----:B----4-:R-:W-:Y:S01]  /*35390*/  IMAD R28, R28, 0x20, R30 ;  /* 0x000000201c1c7824 */ /* 0x010fe200078e021e */
[----:B------:R-:W-:Y:S01]  /*353a0*/  LEA.HI.X.SX32 R32, R32, UR17, 0x1, P0 ;  /* 0x0000001120207c11 */ /* 0x000fe200080f0eff */
[----:B------:R-:W-:Y:S01]  /*353b0*/  STL [R1+0x15ec], R33 ;  /* 0x0015ec2101007387 */ /* 0x000fe20000100800 */
[----:B------:R-:W-:Y:S01]  /*353c0*/  IADD3 R31, P0, PT, R30, UR12, RZ ;  /* 0x0000000c1e1f7c10 */ /* 0x000fe2000ff1e0ff */
[----:B------:R-:W-:Y:S01]  /*353d0*/  IMAD R26, R26, 0x20, R28 ;  /* 0x000000201a1a7824 */ /* 0x000fe200078e021c */
[----:B------:R-:W-:Y:S01]  /*353e0*/  SHF.R.U32.HI R47, RZ, 0x8, R47 ;  /* 0x00000008ff2f7819 */ /* 0x000fe2000001162f */
[----:B------:R-:W-:Y:S01]  /*353f0*/  STL [R1+0x15f0], R32 ;  /* 0x0015f02001007387 */ /* 0x000fe20000100800 */
[----:B------:R-:W-:Y:S01]  /*35400*/  LEA.HI.X.SX32 R30, R30, UR13, 0x1, P0 ;  /* 0x0000000d1e1e7c11 */ /* 0x000fe200080f0eff */
[----:B------:R-:W1:Y:S02]  /*35410*/  LDCU.64 UR16, c[0x0][0x390] ;  /* 0x00007200ff1077ac */ /* 0x000e640008000a00 */
[----:B------:R2:W-:Y:S01]  /*35420*/  STL [R1+0x24], R0 ;  /* 0x0000240001007387 */ /* 0x0005e20000100800 */
[----:B------:R-:W-:Y:S01]  /*35430*/  IADD3 R29, P0, PT, R28, UR14, RZ ;  /* 0x0000000e1c1d7c10 */ /* 0x000fe2000ff1e0ff */
[----:B------:R-:W3:Y:S01]  /*35440*/  LDCU UR5, c[0x0][0x3b8] ;  /* 0x00007700ff0577ac */ /* 0x000ee20008000800 */
[----:B------:R-:W-:-:S02]  /*35450*/  LOP3.LUT R47, R47, 0xffff, RZ, 0xc0, !PT ;  /* 0x0000ffff2f2f7812 */ /* 0x000fc400078ec0ff */
[----:B------:R-:W-:Y:S01]  /*35460*/  SHF.R.U32.HI R17, RZ, 0x8, R17 ;  /* 0x00000008ff117819 */ /* 0x000fe20000011611 */
[----:B------:R-:W4:Y:S01]  /*35470*/  LDCU UR12, c[0x0][0x3b8] ;  /* 0x00007700ff0c77ac */ /* 0x000f220008000800 */
[----:B--2---:R-:W-:Y:S01]  /*35480*/  SHF.R.U32.HI R0, RZ, 0x8, R60 ;  /* 0x00000008ff007819 */ /* 0x004fe2000001163c */
[----:B------:R-:W-:Y:S01]  /*35490*/  STL.64 [R1+0x15a0], R30 ;  /* 0x0015a01e01007387 */ /* 0x000fe20000100a00 */
[----:B------:R-:W-:Y:S01]  /*354a0*/  SHF.R.U32.HI R24, RZ, 0x8, R24 ;  /* 0x00000008ff187819 */ /* 0x000fe20000011618 */
[----:B------:R-:W2:Y:S01]  /*354b0*/  LDCU UR13, c[0x0][0x3b8] ;  /* 0x00007700ff0d77ac */ /* 0x000ea20008000800 */
[----:B------:R-:W-:Y:S02]  /*354c0*/  LOP3.LUT R0, R0, 0xffff, RZ, 0xc0, !PT ;  /* 0x0000ffff00007812 */ /* 0x000fe400078ec0ff */
[----:B------:R-:W-:Y:S01]  /*354d0*/  LEA.HI.X.SX32 R28, R28, UR15, 0x1, P0 ;  /* 0x0000000f1c1c7c11 */ /* 0x000fe200080f0eff */
[----:B------:R-:W0:Y:S01]  /*354e0*/  LDCU UR14, c[0x0][0x3b8] ;  /* 0x00007700ff0e77ac */ /* 0x000e220008000800 */
[----:B------:R-:W-:-:S03]  /*354f0*/  PRMT R0, R0, 0x3340, R1 ;  /* 0x0000334000007816 */ /* 0x000fc60000000001 */
[----:B------:R-:W-:Y:S01]  /*35500*/  STL.64 [R1+0x1598], R28 ;  /* 0x0015981c01007387 */ /* 0x000fe20000100a00 */
[----:B------:R-:W-:-:S03]  /*35510*/  SHF.R.U32.HI R10, RZ, 0x8, R42 ;  /* 0x00000008ff0a7819 */ /* 0x000fc6000001162a */
[----:B------:R0:W-:Y:S01]  /*35520*/  STL [R1+0x20], R0 ;  /* 0x0000200001007387 */ /* 0x0001e20000100800 */
[----:B------:R-:W-:Y:S01]  /*35530*/  LOP3.LUT R17, R17, 0xffff, RZ, 0xc0, !PT ;  /* 0x0000ffff11117812 */ /* 0x000fe200078ec0ff */
[----:B------:R-:W1:Y:S02]  /*35540*/  LDCU UR15, c[0x0][0x3b8] ;  /* 0x00007700ff0f77ac */ /* 0x000e640008000800 */
[----:B------:R2:W-:Y:S01]  /*35550*/  STL [R1+0xf8], R9 ;  /* 0x0000f80901007387 */ /* 0x0005e20000100800 */
[----:B------:R-:W1:Y:S03]  /*35560*/  LDCU UR75, c[0x0][0x3b8] ;  /* 0x00007700ff4b77ac */ /* 0x000e660008000800 */
[----:B------:R1:W-:Y:S01]  /*35570*/  STL [R1+0xc8], R8 ;  /* 0x0000c80801007387 */ /* 0x0003e20000100800 */
[----:B0-----:R-:W-:Y:S01]  /*35580*/  LOP3.LUT R0, R11, 0x1f, RZ, 0xc0, !PT ;  /* 0x0000001f0b007812 */ /* 0x001fe200078ec0ff */
[----:B------:R-:W0:Y:S02]  /*35590*/  LDCU UR77, c[0x0][0x398] ;  /* 0x00007300ff4d77ac */ /* 0x000e240008000800 */
[----:B------:R-:W3:Y:S01]  /*355a0*/  LDL.LU R40, [R1+0x7a0] ;  /* 0x0007a00001287983 */ /* 0x000ee20000300800 */
[----:B------:R-:W-:-:S02]  /*355b0*/  SHF.R.U32.HI R11, RZ, 0x8, R48 ;  /* 0x00000008ff0b7819 */ /* 0x000fc40000011630 */
[----:B--2---:R-:W-:Y:S02]  /*355c0*/  SHF.R.U32.HI R9, RZ, 0x8, R43 ;  /* 0x00000008ff097819 */ /* 0x004fe4000001162b */
[----:B------:R-:W2:Y:S04]  /*355d0*/  LDL.LU R43, [R1+0x258] ;  /* 0x00025800012b7983 */ /* 0x000ea80000300800 */
[----:B------:R-:W2:Y:S04]  /*355e0*/  LDL.LU R48, [R1+0x1630] ;  /* 0x0016300001307983 */ /* 0x000ea80000300800 */
[----:B------:R-:W2:Y:S01]  /*355f0*/  LDL.LU R57, [R1+0x162c] ;  /* 0x00162c0001397983 */ /* 0x000ea20000300800 */
[----:B------:R-:W-:-:S02]  /*35600*/  LOP3.LUT R9, R9, 0xffff, RZ, 0xc0, !PT ;  /* 0x0000ffff09097812 */ /* 0x000fc400078ec0ff */
[----:B------:R-:W-:Y:S02]  /*35610*/  LOP3.LUT R11, R11, 0xffff, RZ, 0xc0, !PT ;  /* 0x0000ffff0b0b7812 */ /* 0x000fe400078ec0ff */
[----:B------:R-:W-:Y:S02]  /*35620*/  LOP3.LUT R10, R10, 0xffff, RZ, 0xc0, !PT ;  /* 0x0000ffff0a0a7812 */ /* 0x000fe400078ec0ff */
[----:B------:R-:W-:Y:S01]  /*35630*/  PRMT R9, R9, 0x3340, R11 ;  /* 0x0000334009097816 */ /* 0x000fe2000000000b */
[----:B-1----:R-:W-:Y:S01]  /*35640*/  VIADD R8, R8, UR74 ;  /* 0x0000004a08087c36 */ /* 0x002fe20008000000 */
[----:B------:R-:W-:Y:S01]  /*35650*/  PRMT R29, R10, 0x3340, R12 ;  /* 0x000033400a1d7816 */ /* 0x000fe2000000000c */
[----:B------:R-:W1:Y:S02]  /*35660*/  LDCU UR74, c[0x0][0x3b8] ;  /* 0x00007700ff4a77ac */ /* 0x000e640008000800 */
[----:B------:R-:W-:Y:S04]  /*35670*/  STL [R1+0x1204], R9 ;  /* 0x0012040901007387 */ /* 0x000fe80000100800 */
[----:B------:R0:W-:Y:S02]  /*35680*/  STL [R1+0xc4], R8 ;  /* 0x0000c40801007387 */ /* 0x0001e40000100800 */
[----:B0-----:R-:W-:Y:S01]  /*35690*/  VIADD R8, R8, UR73 ;  /* 0x0000004908087c36 */ /* 0x001fe20008000000 */
[----:B--2---:R-:W-:Y:S01]  /*356a0*/  LOP3.LUT R57, R57, 0xffff, RZ, 0xc0, !PT ;  /* 0x0000ffff39397812 */ /* 0x004fe200078ec0ff */
[----:B------:R-:W0:Y:S01]  /*356b0*/  LDCU UR73, c[0x0][0x3b8] ;  /* 0x00007700ff4977ac */ /* 0x000e220008000800 */
[----:B------:R-:W-:-:S02]  /*356c0*/  SHF.R.U32.HI R10, RZ, 0x8, R48 ;  /* 0x00000008ff0a7819 */ /* 0x000fc40000011630 */
[----:B------:R-:W-:Y:S02]  /*356d0*/  SHF.R.U32.HI R9, RZ, 0x8, R57 ;  /* 0x00000008ff097819 */ /* 0x000fe40000011639 */
[----:B------:R-:W-:Y:S02]  /*356e0*/  LOP3.LUT R10, R10, 0xffff, RZ, 0xc0, !PT ;  /* 0x0000ffff0a0a7812 */ /* 0x000fe400078ec0ff */
[----:B------:R-:W-:Y:S01]  /*356f0*/  LOP3.LUT R9, R9, 0xffff, RZ, 0xc0, !PT ;  /* 0x0000ffff09097812 */ /* 0x000fe200078ec0ff */
[----:B------:R2:W-:Y:S01]  /*35700*/  STL [R1+0xc0], R8 ;  /* 0x0000c00801007387 */ /* 0x0005e20000100800 */
[--C-:B------:R-:W-:Y:S02]  /*35710*/  PRMT R48, R10, 0x3340, R1.reuse ;  /* 0x000033400a307816 */ /* 0x100fe40000000001 */
[----:B------:R-:W-:Y:S01]  /*35720*/  PRMT R9, R9, 0x3340, R1 ;  /* 0x0000334009097816 */ /* 0x000fe20000000001 */
[----:B------:R-:W-:Y:S01]  /*35730*/  STL.64 [R1+0x1500], R56 ;  /* 0x0015003801007387 */ /* 0x000fe20000100a00 */
[----:B---3--:R-:W-:-:S02]  /*35740*/  LOP3.LUT R10, R40, 0xffff, RZ, 0xc0, !PT ;  /* 0x0000ffff280a7812 */ /* 0x008fc400078ec0ff */
[----:B------:R-:W-:Y:S01]  /*35750*/  LOP3.LUT R11, R43, 0xffff, RZ, 0xc0, !PT ;  /* 0x0000ffff2b0b7812 */ /* 0x000fe200078ec0ff */
[----:B------:R-:W3:Y:S04]  /*35760*/  LDL.LU R21, [R1+0xa4] ;  /* 0x0000a40001157983 */ /* 0x000ee80000300800 */
[----:B------:R0:W-:Y:S01]  /*35770*/  STL [R1+0xf4], R9 ;  /* 0x0000f40901007387 */ /* 0x0001e20000100800 */
[----:B--2---:R-:W-:Y:S01]  /*35780*/  VIADD R8, R8, UR72 ;  /* 0x0000004808087c36 */ /* 0x004fe20008000000 */
[----:B------:R-:W-:Y:S01]  /*35790*/  LOP3.LUT R24, R24, 0xffff, RZ, 0xc0, !PT ;  /* 0x0000ffff18187812 */ /* 0x000fe200078ec0ff */
[----:B------:R-:W2:Y:S01]  /*357a0*/  LDCU UR72, c[0x0][0x3b8] ;  /* 0x00007700ff4877ac */ /* 0x000ea20008000800 */
[----:B------:R-:W2:Y:S01]  /*357b0*/  LDL.LU R34, [R1+0x154] ;  /* 0x0001540001227983 */ /* 0x000ea20000300800 */
[----:B0-----:R-:W-:-:S03]  /*357c0*/  SHF.R.U32.HI R9, RZ, 0x8, R10 ;  /* 0x00000008ff097819 */ /* 0x001fc6000001160a */
[----:B------:R-:W4:Y:S01]  /*357d0*/  LDL.LU R35, [R1+0x144] ;  /* 0x0001440001237983 */ /* 0x000f220000300800 */
[--C-:B------:R-:W-:Y:S01]  /*357e0*/  PRMT R10, R10, 0x3340, R11.reuse ;  /* 0x000033400a0a7816 */ /* 0x100fe2000000000b */
[----:B------:R-:W-:Y:S01]  /*357f0*/  VIADD R42, R8, UR71 ;  /* 0x00000047082a7c36 */ /* 0x000fe20008000000 */
[----:B------:R-:W-:Y:S01]  /*35800*/  LOP3.LUT R9, R9, 0xffff, RZ, 0xc0, !PT ;  /* 0x0000ffff09097812 */ /* 0x000fe200078ec0ff */
[----:B------:R-:W0:Y:S02]  /*35810*/  LDCU UR71, c[0x0][0x3b8] ;  /* 0x00007700ff4777ac */ /* 0x000e240008000800 */
[----:B------:R1:W-:Y:S01]  /*35820*/  STL [R1+0x1274], R10 ;  /* 0x0012740a01007387 */ /* 0x0003e20000100800 */
[----:B------:R-:W-:Y:S01]  /*35830*/  VIADD R41, R42, UR70 ;  /* 0x000000462a297c36 */ /* 0x000fe20008000000 */
[----:B------:R-:W-:Y:S01]  /*35840*/  PRMT R49, R17, 0x3340, R24 ;  /* 0x0000334011317816 */ /* 0x000fe20000000018 */
[----:B------:R-:W0:Y:S01]  /*35850*/  LDCU UR70, c[0x0][0x3b8] ;  /* 0x00007700ff4677ac */ /* 0x000e220008000800 */
[----:B------:R-:W4:Y:S01]  /*35860*/  LDL.LU R43, [R1+0x104] ;  /* 0x00010400012b7983 */ /* 0x000f220000300800 */
[----:B-1----:R-:W-:Y:S01]  /*35870*/  SHF.R.U32.HI R10, RZ, 0x8, R11 ;  /* 0x00000008ff0a7819 */ /* 0x002fe2000001160b */
[----:B------:R-:W-:Y:S01]  /*35880*/  VIADD R40, R41, UR69 ;  /* 0x0000004529287c36 */ /* 0x000fe20008000000 */
[----:B------:R-:W-:Y:S01]  /*35890*/  SHF.R.U32.HI R12, RZ, 0x8, R3 ;  /* 0x00000008ff0c7819 */ /* 0x000fe20000011603 */
[----:B------:R-:W1:Y:S01]  /*358a0*/  LDCU UR69, c[0x0][0x3b8] ;  /* 0x00007700ff4577ac */ /* 0x000e620008000800 */
[----:B------:R-:W-:-:S04]  /*358b0*/  LOP3.LUT R10, R10, 0xffff, RZ, 0xc0, !PT ;  /* 0x0000ffff0a0a7812 */ /* 0x000fc800078ec0ff */
[----:B------:R-:W-:Y:S02]  /*358c0*/  PRMT R10, R9, 0x3340, R10 ;  /* 0x00003340090a7816 */ /* 0x000fe4000000000a */
[----:B------:R-:W-:Y:S01]  /*358d0*/  PRMT R9, R47, 0x3340, R1 ;  /* 0x000033402f097816 */ /* 0x000fe20000000001 */
[----:B------:R-:W-:Y:S04]  /*358e0*/  STL.64 [R1+0x1580], R40 ;  /* 0x0015802801007387 */ /* 0x000fe80000100a00 */
[----:B------:R0:W-:Y:S04]  /*358f0*/  STL [R1+0x1200], R10 ;  /* 0x0012000a01007387 */ /* 0x0001e80000100800 */
[----:B------:R1:W-:Y:S01]  /*35900*/  STL [R1+0xf0], R9 ;  /* 0x0000f00901007387 */ /* 0x0003e20000100800 */
[----:B0-----:R-:W-:-:S02]  /*35910*/  SHF.R.U32.HI R10, RZ, 0x8, R7 ;  /* 0x00000008ff0a7819 */ /* 0x001fc40000011607 */
[----:B-1----:R-:W-:Y:S02]  /*35920*/  SHF.R.U32.HI R9, RZ, 0x8, R55 ;  /* 0x00000008ff097819 */ /* 0x002fe40000011637 */
[----:B------:R-:W4:Y:S04]  /*35930*/  LDL.LU R55, [R1+0x1628] ;  /* 0x0016280001377983 */ /* 0x000f280000300800 */
[----:B------:R-:W4:Y:S01]  /*35940*/  LDL.LU R7, [R1+0x1624] ;  /* 0x0016240001077983 */ /* 0x000f220000300800 */
[----:B------:R-:W-:Y:S01]  /*35950*/  VIADD R39, R40, UR68 ;  /* 0x0000004428277c36 */ /* 0x000fe20008000000 */
[----:B------:R-:W-:Y:S01]  /*35960*/  LOP3.LUT R9, R9, 0xffff, RZ, 0xc0, !PT ;  /* 0x0000ffff09097812 */ /* 0x000fe200078ec0ff */
[----:B------:R-:W0:Y:S01]  /*35970*/  LDCU UR68, c[0x0][0x3b8] ;  /* 0x00007700ff4477ac */ /* 0x000e220008000800 */
[----:B------:R-:W-:Y:S01]  /*35980*/  LOP3.LUT R10, R10, 0xffff, RZ, 0xc0, !PT ;  /* 0x0000ffff0a0a7812 */ /* 0x000fe200078ec0ff */
[----:B------:R-:W-:Y:S01]  /*35990*/  VIADD R25, R39, UR67 ;  /* 0x0000004327197c36 */ /* 0x000fe20008000000 */
[----:B------:R-:W-:Y:S01]  /*359a0*/  LOP3.LUT R12, R12, 0xffff, RZ, 0xc0, !PT ;  /* 0x0000ffff0c0c7812 */ /* 0x000fe200078ec0ff */
[----:B------:R-:W1:Y:S01]  /*359b0*/  LDCU UR67, c[0x0][0x3b8] ;  /* 0x00007700ff4377ac */ /* 0x000e620008000800 */
[----:B------:R-:W-:Y:S01]  /*359c0*/  PRMT R9, R9, 0x3340, R10 ;  /* 0x0000334009097816 */ /* 0x000fe2000000000a */
[----:B------:R-:W-:Y:S01]  /*359d0*/  VIADD R24, R25, UR66 ;  /* 0x0000004219187c36 */ /* 0x000fe20008000000 */
[----:B------:R-:W-:Y:S01]  /*359e0*/  LEA R0, R0, UR76, 0x4 ;  /* 0x0000004c00007c11 */ /* 0x000fe2000f8e20ff */
[----:B------:R-:W0:Y:S03]  /*359f0*/  LDCU UR76, c[0x0][0x3b8] ;  /* 0x00007700ff4c77ac */ /* 0x000e260008000800 */
[----:B------:R-:W-:Y:S01]  /*35a00*/  STL.64 [R1+0x1588], R24 ;  /* 0x0015881801007387 */ /* 0x000fe20000100a00 */
[----:B------:R-:W-:Y:S01]  /*35a10*/  IADD3 R27, P0, PT, R26, UR16, RZ ;  /* 0x000000101a1b7c10 */ /* 0x000fe2000ff1e0ff */
[----:B------:R-:W-:Y:S01]  /*35a20*/  VIADD R23, R24, UR65 ;  /* 0x0000004118177c36 */ /* 0x000fe20008000000 */
[----:B------:R-:W0:Y:S01]  /*35a30*/  LDCU UR16, c[0x0][0x3b8] ;  /* 0x00007700ff1077ac */ /* 0x000e220008000800 */
[----:B------:R2:W-:Y:S02]  /*35a40*/  STL [R1+0x11fc], R9 ;  /* 0x0011fc0901007387 */ /* 0x0005e40000100800 */
[----:B------:R-:W-:Y:S01]  /*35a50*/  VIADD R22, R23, UR64 ;  /* 0x0000004017167c36 */ /* 0x000fe20008000000 */
[----:B---3--:R-:W-:Y:S01]  /*35a60*/  SHF.R.U32.HI R11, RZ, 0x8, R21 ;  /* 0x00000008ff0b7819 */ /* 0x008fe20000011615 */
[----:B------:R-:W3:Y:S03]  /*35a70*/  LDCU UR66, c[0x0][0x3b8] ;  /* 0x00007700ff4277ac */ /* 0x000ee60008000800 */
[----:B------:R-:W-:Y:S01]  /*35a80*/  LOP3.LUT R11, R11, 0xffff, RZ, 0xc0, !PT ;  /* 0x0000ffff0b0b7812 */ /* 0x000fe200078ec0ff */
[----:B------:R-:W0:Y:S01]  /*35a90*/  LDCU UR65, c[0x0][0x3b8] ;  /* 0x00007700ff4177ac */ /* 0x000e220008000800 */
[----:B--2---:R-:W-:Y:S01]  /*35aa0*/  SHF.R.U32.HI R9, RZ, 0x8, R34 ;  /* 0x00000008ff097819 */ /* 0x004fe20000011622 */
[----:B------:R-:W2:Y:S01]  /*35ab0*/  LDCU UR64, c[0x0][0x3b8] ;  /* 0x00007700ff4077ac */ /* 0x000ea20008000800 */
[----:B----4-:R-:W-:-:S02]  /*35ac0*/  SHF.R.U32.HI R10, RZ, 0x8, R35 ;  /* 0x00000008ff0a7819 */ /* 0x010fc40000011623 */
[----:B------:R-:W-:Y:S02]  /*35ad0*/  LOP3.LUT R9, R9, 0xffff, RZ, 0xc0, !PT ;  /* 0x0000ffff09097812 */ /* 0x000fe400078ec0ff */
[----:B------:R-:W-:Y:S02]  /*35ae0*/  LOP3.LUT R10, R10, 0xffff, RZ, 0xc0, !PT ;  /* 0x0000ffff0a0a7812 */ /* 0x000fe400078ec0ff */
[----:B------:R-:W-:Y:S02]  /*35af0*/  PRMT R3, R11, 0x3340, R12 ;  /* 0x000033400b037816 */ /* 0x000fe4000000000c */
[----:B------:R-:W-:Y:S02]  /*35b00*/  PRMT R33, R9, 0x3340, R10 ;  /* 0x0000334009217816 */ /* 0x000fe4000000000a */
[----:B------:R-:W-:Y:S02]  /*35b10*/  SHF.R.U32.HI R11, RZ, 0x8, R43 ;  /* 0x00000008ff0b7819 */ /* 0x000fe4000001162b */
[----:B------:R-:W-:-:S02]  /*35b20*/  SHF.R.U32.HI R9, RZ, 0x8, R58 ;  /* 0x00000008ff097819 */ /* 0x000fc4000001163a */
[----:B------:R-:W-:Y:S02]  /*35b30*/  SHF.R.U32.HI R10, RZ, 0x8, R52 ;  /* 0x00000008ff0a7819 */ /* 0x000fe40000011634 */
[----:B------:R-:W-:Y:S02]  /*35b40*/  LOP3.LUT R11, R11, 0xffff, RZ, 0xc0, !PT ;  /* 0x0000ffff0b0b7812 */ /* 0x000fe400078ec0ff */
[----:B------:R-:W-:Y:S02]  /*35b50*/  LOP3.LUT R9, R9, 0xffff, RZ, 0xc0, !PT ;  /* 0x0000ffff09097812 */ /* 0x000fe400078ec0ff */
[----:B------:R-:W-:Y:S01]  /*35b60*/  LOP3.LUT R10, R10, 0xffff, RZ, 0xc0, !PT ;  /* 0x0000ffff0a0a7812 */ /* 0x000fe200078ec0ff */
[----:B------:R-:W-:Y:S01]  /*35b70*/  STL.64 [R1+0x1590], R22 ;  /* 0x0015901601007387 */ /* 0x000fe20000100a00 */
[----:B------:R-:W-:Y:S02]  /*35b80*/  PRMT R32, R11, 0x3340, R1 ;  /* 0x000033400b207816 */ /* 0x000fe40000000001 */
[----:B------:R-:W-:-:S02]  /*35b90*/  PRMT R52, R9, 0x3340, R10 ;  /* 0x0000334009347816 */ /* 0x000fc4000000000a */
[----:B------:R-:W-:Y:S02]  /*35ba0*/  SHF.R.U32.HI R9, RZ, 0x8, R59 ;  /* 0x00000008ff097819 */ /* 0x000fe4000001163b */
[----:B------:R-:W-:Y:S02]  /*35bb0*/  SHF.R.U32.HI R10, RZ, 0x8, R50 ;  /* 0x00000008ff0a7819 */ /* 0x000fe40000011632 */
[----:B------:R-:W-:Y:S02]  /*35bc0*/  SHF.R.U32.HI R11, RZ, 0x8, R7 ;  /* 0x00000008ff0b7819 */ /* 0x000fe40000011607 */
[----:B------:R-:W4:Y:S04]  /*35bd0*/  LDL.LU R7, [R1+0x1620] ;  /* 0x0016200001077983 */ /* 0x000f280000300800 */
[----:B------:R-:W2:Y:S04]  /*35be0*/  LDL.LU R58, [R1+0x161c] ;  /* 0x00161c00013a7983 */ /* 0x000ea80000300800 */
[----:B------:R-:W2:Y:S04]  /*35bf0*/  LDL.LU R59, [R1+0x1618] ;  /* 0x00161800013b7983 */ /* 0x000ea80000300800 */
[----:B------:R-:W3:Y:S01]  /*35c00*/  LDL.LU R50, [R1+0x1614] ;  /* 0x0016140001327983 */ /* 0x000ee20000300800 */
[----:B------:R-:W-:Y:S01]  /*35c10*/  VIADD R21, R22, UR63 ;  /* 0x0000003f16157c36 */ /* 0x000fe20008000000 */
[----:B------:R-:W-:Y:S01]  /*35c20*/  LOP3.LUT R9, R9, 0xffff, RZ, 0xc0, !PT ;  /* 0x0000ffff09097812 */ /* 0x000fe200078ec0ff */
[----:B------:R-:W0:Y:S01]  /*35c30*/  LDCU UR63, c[0x0][0x3b8] ;  /* 0x00007700ff3f77ac */ /* 0x000e220008000800 */
[----:B------:R-:W3:Y:S01]  /*35c40*/  LDL.LU R14, [R1+0x744] ;  /* 0x00074400010e7983 */ /* 0x000ee20000300800 */
[----:B------:R-:W-:Y:S01]  /*35c50*/  VIADD R20, R21, UR62 ;  /* 0x0000003e15147c36 */ /* 0x000fe20008000000 */
[----:B------:R-:W-:Y:S01]  /*35c60*/  LOP3.LUT R10, R10, 0xffff, RZ, 0xc0, !PT ;  /* 0x0000ffff0a0a7812 */ /* 0x000fe200078ec0ff */
[----:B------:R-:W0:Y:S02]  /*35c70*/  LDCU UR62, c[0x0][0x3b8] ;  /* 0x00007700ff3e77ac */ /* 0x000e240008000800 */
[----:B------:R-:W-:Y:S01]  /*35c80*/  VIADD R19, R20, UR61 ;  /* 0x0000003d14137c36 */ /* 0x000fe20008000000 */
[----:B------:R-:W-:Y:S01]  /*35c90*/  PRMT R28, R9, 0x3340, R10 ;  /* 0x00003340091c7816 */ /* 0x000fe2000000000a */
[----:B------:R-:W0:Y:S02]  /*35ca0*/  LDCU UR61, c[0x0][0x3b8] ;  /* 0x00007700ff3d77ac */ /* 0x000e240008000800 */
[----:B------:R-:W-:Y:S01]  /*35cb0*/  VIADD R18, R19, UR60 ;  /* 0x0000003c13127c36 */ /* 0x000fe20008000000 */
[----:B------:R-:W-:Y:S01]  /*35cc0*/  LOP3.LUT R11, R11, 0xffff, RZ, 0xc0, !PT ;  /* 0x0000ffff0b0b7812 */ /* 0x000fe200078ec0ff */
[----:B------:R-:W0:Y:S02]  /*35cd0*/  LDCU UR60, c[0x0][0x3b8] ;  /* 0x00007700ff3c77ac */ /* 0x000e240008000800 */
[----:B------:R-:W-:Y:S01]  /*35ce0*/  VIADD R17, R18, UR59 ;  /* 0x0000003b12117c36 */ /* 0x000fe20008000000 */
[----:B------:R-:W-:-:S02]  /*35cf0*/  SHF.R.U32.HI R9, RZ, 0x8, R37 ;  /* 0x00000008ff097819 */ /* 0x000fc40000011625 */
[----:B------:R-:W-:Y:S01]  /*35d00*/  SHF.R.U32.HI R10, RZ, 0x8, R54 ;  /* 0x00000008ff0a7819 */ /* 0x000fe20000011636 */
[----:B------:R-:W-:Y:S01]  /*35d10*/  VIADD R16, R17, UR58 ;  /* 0x0000003a11107c36 */ /* 0x000fe20008000000 */
[----:B------:R-:W-:Y:S01]  /*35d20*/  PRMT R31, R11, 0x3340, R1 ;  /* 0x000033400b1f7816 */ /* 0x000fe20000000001 */
[----:B------:R-:W-:Y:S01]  /*35d30*/  STL.64 [R1+0x15b0], R18 ;  /* 0x0015b01201007387 */ /* 0x000fe20000100a00 */
[----:B------:R-:W-:Y:S01]  /*35d40*/  LOP3.LUT R9, R9, 0xffff, RZ, 0xc0, !PT ;  /* 0x0000ffff09097812 */ /* 0x000fe200078ec0ff */
[----:B------:R-:W-:Y:S01]  /*35d50*/  VIADD R15, R16, UR57 ;  /* 0x00000039100f7c36 */ /* 0x000fe20008000000 */
[----:B------:R-:W-:Y:S01]  /*35d60*/  SHF.R.U32.HI R11, RZ, 0x8, R55 ;  /* 0x00000008ff0b7819 */ /* 0x000fe20000011637 */
[----:B------:R-:W0:Y:S01]  /*35d70*/  LDCU UR59, c[0x0][0x3b8] ;  /* 0x00007700ff3b77ac */ /* 0x000e220008000800 */
[----:B------:R-:W-:Y:S01]  /*35d80*/  LOP3.LUT R10, R10, 0xffff, RZ, 0xc0, !PT ;  /* 0x0000ffff0a0a7812 */ /* 0x000fe200078ec0ff */
[----:B------:R-:W-:Y:S01]  /*35d90*/  VIADD R43, R15, UR56 ;  /* 0x000000380f2b7c36 */ /* 0x000fe20008000000 */
[--C-:B------:R-:W-:Y:S01]  /*35da0*/  PRMT R54, R9, 0x3340, R1.reuse ;  /* 0x0000334009367816 */ /* 0x100fe20000000001 */
[----:B------:R-:W-:Y:S01]  /*35db0*/  STL.64 [R1+0x15a8], R16 ;  /* 0x0015a81001007387 */ /* 0x000fe20000100a00 */
[----:B------:R-:W-:Y:S01]  /*35dc0*/  LOP3.LUT R11, R11, 0xffff, RZ, 0xc0, !PT ;  /* 0x0000ffff0b0b7812 */ /* 0x000fe200078ec0ff */
[----:B------:R-:W-:Y:S01]  /*35dd0*/  VIADD R60, R43, UR55 ;  /* 0x000000372b3c7c36 */ /* 0x000fe20008000000 */
[--C-:B------:R-:W-:Y:S01]  /*35de0*/  PRMT R9, R10, 0x3340, R1.reuse ;  /* 0x000033400a097816 */ /* 0x100fe20000000001 */
[----:B------:R-:W3:Y:S01]  /*35df0*/  LDL.LU R37, [R1+0x1610] ;  /* 0x0016100001257983 */ /* 0x000ee20000300800 */
[----:B------:R-:W-:Y:S01]  /*35e00*/  PRMT R55, R11, 0x3340, R1 ;  /* 0x000033400b377816 */ /* 0x000fe20000000001 */
[----:B------:R-:W0:Y:S01]  /*35e10*/  LDCU UR58, c[0x0][0x3b8] ;  /* 0x00007700ff3a77ac */ /* 0x000e220008000800 */
[----:B------:R-:W-:Y:S01]  /*35e20*/  SHF.R.U32.HI R11, RZ, 0x8, R36 ;  /* 0x00000008ff0b7819 */ /* 0x000fe20000011624 */
[----:B------:R-:W-:Y:S01]  /*35e30*/  STL.64 [R1+0x1568], R60 ;  /* 0x0015683c01007387 */ /* 0x000fe20000100a00 */
[----:B------:R-:W-:Y:S01]  /*35e40*/  SHF.R.U32.HI R12, RZ, 0x8, R45 ;  /* 0x00000008ff0c7819 */ /* 0x000fe2000001162d */
[----:B------:R-:W0:Y:S02]  /*35e50*/  LDCU UR57, c[0x0][0x3b8] ;  /* 0x00007700ff3977ac */ /* 0x000e240008000800 */
[----:B------:R0:W-:Y:S01]  /*35e60*/  STL [R1+0xec], R9 ;  /* 0x0000ec0901007387 */ /* 0x0001e20000100800 */
[----:B--2---:R-:W-:-:S03]  /*35e70*/  LOP3.LUT R59, R59, 0xffff, RZ, 0xc0, !PT ;  /* 0x0000ffff3b3b7812 */ /* 0x004fc600078ec0ff */
[----:B------:R-:W2:Y:S01]  /*35e80*/  LDL.LU R36, [R1+0x160c] ;  /* 0x00160c0001247983 */ /* 0x000ea20000300800 */
[----:B------:R-:W-:Y:S01]  /*35e90*/  LOP3.LUT R58, R58, 0xffff, RZ, 0xc0, !PT ;  /* 0x0000ffff3a3a7812 */ /* 0x000fe200078ec0ff */
[----:B------:R-:W1:Y:S02]  /*35ea0*/  LDCU UR56, c[0x0][0x3b8] ;  /* 0x00007700ff3877ac */ /* 0x000e640008000800 */
[----:B------:R-:W2:Y:S01]  /*35eb0*/  LDL.LU R34, [R1+0x750] ;  /* 0x0007500001227983 */ /* 0x000ea20000300800 */
[----:B------:R-:W-:Y:S01]  /*35ec0*/  SHF.R.U32.HI R10, RZ, 0x8, R53 ;  /* 0x00000008ff0a7819 */ /* 0x000fe20000011635 */
[----:B------:R-:W1:Y:S02]  /*35ed0*/  LDCU UR55, c[0x0][0x3b8] ;  /* 0x00007700ff3777ac */ /* 0x000e640008000800 */
[----:B------:R-:W2:Y:S01]  /*35ee0*/  LDL.LU R35, [R1+0x770] ;  /* 0x0007700001237983 */ /* 0x000ea20000300800 */
[----:B0-----:R-:W-:Y:S02]  /*35ef0*/  SHF.R.U32.HI R9, RZ, 0x8, R44 ;  /* 0x00000008ff097819 */ /* 0x001fe4000001162c */
[----:B------:R-:W-:-:S02]  /*35f00*/  LOP3.LUT R11, R11, 0xffff, RZ, 0xc0, !PT ;  /* 0x0000ffff0b0b7812 */ /* 0x000fc400078ec0ff */
[----:B------:R-:W-:Y:S02]  /*35f10*/  LOP3.LUT R10, R10, 0xffff, RZ, 0xc0, !PT ;  /* 0x0000ffff0a0a7812 */ /* 0x000fe400078ec0ff */
[----:B------:R-:W-:Y:S02]  /*35f20*/  LOP3.LUT R9, R9, 0xffff, RZ, 0xc0, !PT ;  /* 0x0000ffff09097812 */ /* 0x000fe400078ec0ff */
[----:B------:R-:W-:Y:S02]  /*35f30*/  PRMT R10, R11, 0x3340, R10 ;  /* 0x000033400b0a7816 */ /* 0x000fe4000000000a */
[----:B------:R-:W-:-:S03]  /*35f40*/  PRMT R9, R9, 0x3340, R1 ;  /* 0x0000334009097816 */ /* 0x000fc60000000001 */
[----:B------:R-:W-:Y:S04]  /*35f50*/  STL [R1+0x11ec], R10 ;  /* 0x0011ec0a01007387 */ /* 0x000fe80000100800 */
[----:B------:R3:W-:Y:S02]  /*35f60*/  STL [R1+0xe8], R9 ;  /* 0x0000e80901007387 */ /* 0x0007e40000100800 */
[----:B---3--:R-:W-:Y:S02]  /*35f70*/  LOP3.LUT R9, R50, 0xffff, RZ, 0xc0, !PT ;  /* 0x0000ffff32097812 */ /* 0x008fe400078ec0ff */
[----:B------:R-:W3:Y:S01]  /*35f80*/  LDL.LU R50, [R1+0x1608] ;  /* 0x0016080001327983 */ /* 0x000ee20000300800 */
[----:B------:R-:W-:Y:S01]  /*35f90*/  VIADD R25, R60, UR54 ;  /* 0x000000363c197c36 */ /* 0x000fe20008000000 */
[----:B------:R-:W-:Y:S01]  /*35fa0*/  LOP3.LUT R10, R14, 0xffff, RZ, 0xc0, !PT ;  /* 0x0000ffff0e0a7812 */ /* 0x000fe200078ec0ff */
[----:B------:R-:W0:Y:S02]  /*35fb0*/  LDCU UR54, c[0x0][0x3b8] ;  /* 0x00007700ff3677ac */ /* 0x000e240008000800 */
[----:B------:R-:W-:Y:S01]  /*35fc0*/  VIADD R22, R25, UR53 ;  /* 0x0000003519167c36 */ /* 0x000fe20008000000 */
[----:B------:R-:W-:Y:S01]  /*35fd0*/  SHF.R.U32.HI R11, RZ, 0x8, R5 ;  /* 0x00000008ff0b7819 */ /* 0x000fe20000011605 */
[----:B------:R-:W0:Y:S01]  /*35fe0*/  LDCU UR53, c[0x0][0x3b8] ;  /* 0x00007700ff3577ac */ /* 0x000e220008000800 */
[----:B------:R-:W3:Y:S01]  /*35ff0*/  LDL.LU R5, [R1+0x790] ;  /* 0x0007900001057983 */ /* 0x000ee20000300800 */
[----:B------:R-:W-:Y:S01]  /*36000*/  VIADD R17, R22, UR52 ;  /* 0x0000003416117c36 */ /* 0x000fe20008000000 */
[----:B------:R-:W-:Y:S01]  /*36010*/  SHF.R.U32.HI R14, RZ, 0x8, R10 ;  /* 0x00000008ff0e7819 */ /* 0x000fe2000001160a */
[----:B------:R-:W0:Y:S01]  /*36020*/  LDCU UR52, c[0x0][0x3b8] ;  /* 0x00007700ff3477ac */ /* 0x000e220008000800 */
[--C-:B------:R-:W-:Y:S01]  /*36030*/  PRMT R10, R10, 0x3340, R9.reuse ;  /* 0x000033400a0a7816 */ /* 0x100fe20000000009 */
[----:B------:R-:W-:Y:S01]  /*36040*/  VIADD R60, R17, UR51 ;  /* 0x00000033113c7c36 */ /* 0x000fe20008000000 */
[----:B------:R-:W-:Y:S01]  /*36050*/  SHF.R.U32.HI R13, RZ, 0x8, R9 ;  /* 0x00000008ff0d7819 */ /* 0x000fe20000011609 */
[----:B------:R-:W0:Y:S01]  /*36060*/  LDCU UR51, c[0x0][0x3b8] ;  /* 0x00007700ff3377ac */ /* 0x000e220008000800 */
[----:B------:R-:W-:Y:S01]  /*36070*/  LOP3.LUT R9, R12, 0xffff, RZ, 0xc0, !PT ;  /* 0x0000ffff0c097812 */ /* 0x000fe200078ec0ff */
[----:B------:R-:W-:Y:S01]  /*36080*/  VIADD R53, R60, UR50 ;  /* 0x000000323c357c36 */ /* 0x000fe20008000000 */
[----:B------:R1:W-:Y:S01]  /*36090*/  STL [R1+0x1214], R10 ;  /* 0x0012140a01007387 */ /* 0x0003e20000100800 */
[----:B------:R-:W-:Y:S01]  /*360a0*/  LOP3.LUT R12, R14, 0xffff, RZ, 0xc0, !PT ;  /* 0x0000ffff0e0c7812 */ /* 0x000fe200078ec0ff */
[----:B------:R-:W0:Y:S01]  /*360b0*/  LDCU UR50, c[0x0][0x3b8] ;  /* 0x00007700ff3277ac */ /* 0x000e220008000800 */
[----:B------:R-:W-:Y:S01]  /*360c0*/  VIADD R61, R53, UR49 ;  /* 0x00000031353d7c36 */ /* 0x000fe20008000000 */
[----:B----4-:R-:W-:-:S02]  /*360d0*/  LOP3.LUT R7, R7, 0xffff, RZ, 0xc0, !PT ;  /* 0x0000ffff07077812 */ /* 0x010fc400078ec0ff */
[----:B------:R-:W-:Y:S01]  /*360e0*/  PRMT R31, R3, 0x5410, R31 ;  /* 0x00005410031f7816 */ /* 0x000fe2000000001f */
[----:B------:R-:W4:Y:S01]  /*360f0*/  LDCU UR49, c[0x0][0x3b8] ;  /* 0x00007700ff3177ac */ /* 0x000f220008000800 */
[----:B-1----:R-:W-:Y:S02]  /*36100*/  LOP3.LUT R10, R11, 0xffff, RZ, 0xc0, !PT ;  /* 0x0000ffff0b0a7812 */ /* 0x002fe400078ec0ff */
[----:B------:R-:W-:Y:S02]  /*36110*/  LOP3.LUT R11, R13, 0xffff, RZ, 0xc0, !PT ;  /* 0x0000ffff0d0b7812 */ /* 0x000fe400078ec0ff */
[----:B------:R-:W-:Y:S02]  /*36120*/  PRMT R10, R10, 0x3340, R9 ;  /* 0x000033400a0a7816 */ /* 0x000fe40000000009 */
[----:B------:R-:W-:Y:S01]  /*36130*/  PRMT R9, R12, 0x3340, R11 ;  /* 0x000033400c097816 */ /* 0x000fe2000000000b */
[----:B------:R-:W-:Y:S04]  /*36140*/  STL.64 [R1+0x1570], R60 ;  /* 0x0015703c01007387 */ /* 0x000fe80000100a00 */
[----:B------:R-:W-:Y:S04]  /*36150*/  STL [R1+0x114], R10 ;  /* 0x0001140a01007387 */ /* 0x000fe80000100800 */
[----:B------:R1:W-:Y:S02]  /*36160*/  STL [R1+0x11f8], R9 ;  /* 0x0011f80901007387 */ /* 0x0003e40000100800 */
[----:B-1----:R-:W-:-:S02]  /*36170*/  LOP3.LUT R9, R37, 0xffff, RZ, 0xc0, !PT ;  /* 0x0000ffff25097812 */ /* 0x002fc400078ec0ff */
[----:B------:R-:W4:Y:S01]  /*36180*/  LDL.LU R37, [R1+0x1604] ;  /* 0x0016040001257983 */ /* 0x000f220000300800 */
[----:B--2---:R-:W-:-:S03]  /*36190*/  LOP3.LUT R10, R36, 0xffff, RZ, 0xc0, !PT ;  /* 0x0000ffff240a7812 */ /* 0x004fc600078ec0ff */
[----:B------:R-:W2:Y:S01]  /*361a0*/  LDL.LU R36, [R1+0x1600] ;  /* 0x0016000001247983 */ /* 0x000ea20000300800 */
[----:B------:R-:W-:Y:S02]  /*361b0*/  LOP3.LUT R11, R34, 0xffff, RZ, 0xc0, !PT ;  /* 0x0000ffff220b7812 */ /* 0x000fe400078ec0ff */
[----:B------:R-:W-:Y:S02]  /*361c0*/  LOP3.LUT R12, R35, 0xffff, RZ, 0xc0, !PT ;  /* 0x0000ffff230c7812 */ /* 0x000fe400078ec0ff */
[----:B------:R-:W-:Y:S02]  /*361d0*/  PRMT R16, R11, 0x3340, R9 ;  /* 0x000033400b107816 */ /* 0x000fe40000000009 */
[----:B------:R-:W-:Y:S02]  /*361e0*/  SHF.R.U32.HI R13, RZ, 0x8, R11 ;  /* 0x00000008ff0d7819 */ /* 0x000fe4000001160b */
[----:B------:R-:W-:Y:S01]  /*361f0*/  SHF.R.U32.HI R11, RZ, 0x8, R9 ;  /* 0x00000008ff0b7819 */ /* 0x000fe20000011609 */
[----:B------:R1:W-:Y:S01]  /*36200*/  STL [R1+0x12c], R16 ;  /* 0x00012c1001007387 */ /* 0x0003e20000100800 */
[----:B------:R-:W-:-:S02]  /*36210*/  SHF.R.U32.HI R14, RZ, 0x8, R12 ;  /* 0x00000008ff0e7819 */ /* 0x000fc4000001160c */
[--C-:B------:R-:W-:Y:S02]  /*36220*/  SHF.R.U32.HI R9, RZ, 0x8, R10.reuse ;  /* 0x00000008ff097819 */ /* 0x100fe4000001160a */
[----:B------:R-:W-:Y:S02]  /*36230*/  LOP3.LUT R11, R11, 0xffff, RZ, 0xc0, !PT ;  /* 0x0000ffff0b0b7812 */ /* 0x000fe400078ec0ff */
[----:B------:R-:W-:Y:S02]  /*36240*/  LOP3.LUT R9, R9, 0xffff, RZ, 0xc0, !PT ;  /* 0x0000ffff09097812 */ /* 0x000fe400078ec0ff */
[----:B-1----:R-:W-:Y:S02]  /*36250*/  PRMT R16, R12, 0x3340, R10 ;  /* 0x000033400c107816 */ /* 0x002fe4000000000a */
[----:B------:R-:W-:Y:S02]  /*36260*/  LOP3.LUT R12, R13, 0xffff, RZ, 0xc0, !PT ;  /* 0x0000ffff0d0c7812 */ /* 0x000fe400078ec0ff */
[----:B------:R-:W-:-:S02]  /*36270*/  LOP3.LUT R10, R14, 0xffff, RZ, 0xc0, !PT ;  /* 0x0000ffff0e0a7812 */ /* 0x000fc400078ec0ff */
[----:B------:R-:W-:Y:S02]  /*36280*/  PRMT R11, R12, 0x3340, R11 ;  /* 0x000033400c0b7816 */ /* 0x000fe4000000000b */
[----:B------:R-:W-:Y:S01]  /*36290*/  PRMT R9, R10, 0x3340, R9 ;  /* 0x000033400a097816 */ /* 0x000fe20000000009 */
[----:B------:R-:W-:Y:S04]  /*362a0*/  STL [R1+0x128], R16 ;  /* 0x0001281001007387 */ /* 0x000fe80000100800 */
[----:B------:R-:W-:Y:S04]  /*362b0*/  STL [R1+0x11f4], R11 ;  /* 0x0011f40b01007387 */ /* 0x000fe80000100800 */
[----:B------:R3:W-:Y:S02]  /*362c0*/  STL [R1+0x11f0], R9 ;  /* 0x0011f00901007387 */ /* 0x0007e40000100800 */
[----:B---3--:R-:W-:-:S02]  /*362d0*/  LOP3.LUT R9, R50, 0xffff, RZ, 0xc0, !PT ;  /* 0x0000ffff32097812 */ /* 0x008fc400078ec0ff */
[----:B------:R-:W3:Y:S01]  /*362e0*/  LDL.LU R50, [R1+0x15fc] ;  /* 0x0015fc0001327983 */ /* 0x000ee20000300800 */
[----:B------:R-:W-:Y:S01]  /*362f0*/  VIADD R40, R61, UR48 ;  /* 0x000000303d287c36 */ /* 0x000fe20008000000 */
[----:B------:R-:W-:Y:S01]  /*36300*/  LOP3.LUT R10, R5, 0xffff, RZ, 0xc0, !PT ;  /* 0x0000ffff050a7812 */ /* 0x000fe200078ec0ff */
[----:B------:R-:W1:Y:S02]  /*36310*/  LDCU UR48, c[0x0][0x3b8] ;  /* 0x00007700ff3077ac */ /* 0x000e640008000800 */
[----:B------:R-:W-:Y:S01]  /*36320*/  VIADD R61, R40, UR47 ;  /* 0x0000002f283d7c36 */ /* 0x000fe20008000000 */
[----:B------:R-:W-:Y:S01]  /*36330*/  SHF.R.U32.HI R11, RZ, 0x8, R10 ;  /* 0x00000008ff0b7819 */ /* 0x000fe2000001160a */
[----:B------:R-:W0:Y:S02]  /*36340*/  LDCU UR47, c[0x0][0x3b8] ;  /* 0x00007700ff2f77ac */ /* 0x000e240008000800 */
[----:B------:R-:W-:Y:S01]  /*36350*/  VIADD R18, R61, UR46 ;  /* 0x0000002e3d127c36 */ /* 0x000fe20008000000 */
[--C-:B------:R-:W-:Y:S01]  /*36360*/  PRMT R5, R10, 0x3340, R9.reuse ;  /* 0x000033400a057816 */ /* 0x100fe20000000009 */
[----:B------:R-:W0:Y:S02]  /*36370*/  LDCU UR46, c[0x0][0x3b8] ;  /* 0x00007700ff2e77ac */ /* 0x000e240008000800 */
[----:B------:R-:W-:Y:S01]  /*36380*/  VIADD R30, R18, UR45 ;  /* 0x0000002d121e7c36 */ /* 0x000fe20008000000 */
[----:B------:R-:W-:-:S02]  /*36390*/  SHF.R.U32.HI R10, RZ, 0x8, R9 ;  /* 0x00000008ff0a7819 */ /* 0x000fc40000011609 */
[----:B------:R-:W-:Y:S01]  /*363a0*/  LOP3.LUT R11, R11, 0xffff, RZ, 0xc0, !PT ;  /* 0x0000ffff0b0b7812 */ /* 0x000fe200078ec0ff */
[----:B------:R-:W-:Y:S01]  /*363b0*/  VIADD R16, R30, UR44 ;  /* 0x0000002c1e107c36 */ /* 0x000fe20008000000 */
[----:B------:R-:W-:Y:S01]  /*363c0*/  SHF.R.U32.HI R9, RZ, 0x8, R59 ;  /* 0x00000008ff097819 */ /* 0x000fe2000001163b */
[----:B------:R0:W-:Y:S01]  /*363d0*/  STL [R1+0x124], R5 ;  /* 0x0001240501007387 */ /* 0x0001e20000100800 */
[----:B------:R-:W-:Y:S01]  /*363e0*/  LOP3.LUT R10, R10, 0xffff, RZ, 0xc0, !PT ;  /* 0x0000ffff0a0a7812 */ /* 0x000fe200078ec0ff */
[----:B------:R-:W-:Y:S01]  /*363f0*/  VIADD R41, R16, UR43 ;  /* 0x0000002b10297c36 */ /* 0x000fe20008000000 */
[----:B------:R-:W-:Y:S01]  /*36400*/  LOP3.LUT R9, R9, 0xffff, RZ, 0xc0, !PT ;  /* 0x0000ffff09097812 */ /* 0x000fe200078ec0ff */
[----:B------:R-:W-:Y:S01]  /*36410*/  STL.64 [R1+0x15c0], R42 ;  /* 0x0015c02a01007387 */ /* 0x000fe20000100a00 */
[----:B------:R-:W-:Y:S01]  /*36420*/  PRMT R10, R11, 0x3340, R10 ;  /* 0x000033400b0a7816 */ /* 0x000fe2000000000a */
[----:B------:R-:W-:Y:S01]  /*36430*/  VIADD R23, R41, UR42 ;  /* 0x0000002a29177c36 */ /* 0x000fe20008000000 */
[----:B------:R-:W-:Y:S01]  /*36440*/  PRMT R28, R28, 0x5410, R55 ;  /* 0x000054101c1c7816 */ /* 0x000fe20000000037 */
[----:B------:R-:W-:Y:S01]  /*36450*/  STL.64 [R1+0x15b8], R40 ;  /* 0x0015b82801007387 */ /* 0x000fe20000100a00 */
[----:B------:R-:W-:Y:S01]  /*36460*/  LEA.HI.X.SX32 R26, R26, UR17, 0x1, P0 ;  /* 0x000000111a1a7c11 */ /* 0x000fe200080f0eff */
[----:B------:R-:W1:Y:S01]  /*36470*/  LDCU UR45, c[0x0][0x3b8] ;  /* 0x00007700ff2d77ac */ /* 0x000e620008000800 */
[----:B0-----:R-:W-:Y:S01]  /*36480*/  PRMT R5, R9, 0x3340, R1 ;  /* 0x0000334009057816 */ /* 0x001fe20000000001 */
[----:B------:R-:W4:Y:S01]  /*36490*/  LDL.LU R34, [R1+0x234] ;  /* 0x0002340001227983 */ /* 0x000f220000300800 */
[----:B------:R-:W-:Y:S01]  /*364a0*/  VIADD R19, R23, UR39 ;  /* 0x0000002717137c36 */ /* 0x000fe20008000000 */
[----:B--2---:R-:W-:-:S02]  /*364b0*/  LOP3.LUT R57, R36, 0xffff, RZ, 0xc0, !PT ;  /* 0x0000ffff24397812 */ /* 0x004fc400078ec0ff */
[----:B------:R-:W-:Y:S01]  /*364c0*/  STL [R1+0x120], R10 ;  /* 0x0001200a01007387 */ /* 0x000fe20000100800 */
[----:B---3--:R-:W-:-:S03]  /*364d0*/  LOP3.LUT R50, R50, 0xffff, RZ, 0xc0, !PT ;  /* 0x0000ffff32327812 */ /* 0x008fc600078ec0ff */
[----:B------:R0:W-:Y:S01]  /*364e0*/  STL [R1+0xe4], R5 ;  /* 0x0000e40501007387 */ /* 0x0001e20000100800 */
[----:B------:R-:W-:Y:S01]  /*364f0*/  SHF.R.U32.HI R9, RZ, 0x8, R58 ;  /* 0x00000008ff097819 */ /* 0x000fe2000001163a */
[----:B------:R-:W2:Y:S02]  /*36500*/  LDCU UR17, c[0x0][0x3b8] ;  /* 0x00007700ff1177ac */ /* 0x000ea40008000800 */
[----:B------:R-:W-:Y:S01]  /*36510*/  STL.64 [R1+0x15d0], R22 ;  /* 0x0015d01601007387 */ /* 0x000fe20000100a00 */
[----:B----4-:R-:W-:Y:S01]  /*36520*/  LOP3.LUT R37, R37, 0xffff, RZ, 0xc0, !PT ;  /* 0x0000ffff25257812 */ /* 0x010fe200078ec0ff */
[----:B------:R-:W3:Y:S02]  /*36530*/  LDCU UR44, c[0x0][0x3b8] ;  /* 0x00007700ff2c77ac */ /* 0x000ee40008000800 */
[----:B------:R-:W-:Y:S01]  /*36540*/  STL.64 [R1+0x15c8], R20 ;  /* 0x0015c81401007387 */ /* 0x000fe20000100a00 */
[----:B------:R-:W4:Y:S03]  /*36550*/  LDCU UR43, c[0x0][0x3b8] ;  /* 0x00007700ff2b77ac */ /* 0x000f260008000800 */
[----:B------:R-:W2:Y:S01]  /*36560*/  LDL.LU R36, [R1+0x15f8] ;  /* 0x0015f80001247983 */ /* 0x000ea20000300800 */
[----:B------:R-:W0:Y:S03]  /*36570*/  LDCU UR42, c[0x0][0x3b8] ;  /* 0x00007700ff2a77ac */ /* 0x000e260008000800 */
[----:B------:R-:W-:Y:S01]  /*36580*/  STL.64 [R1+0x15e0], R18 ;  /* 0x0015e01201007387 */ /* 0x000fe20000100a00 */
[----:B------:R-:W1:Y:S03]  /*36590*/  LDCU UR39, c[0x0][0x3b8] ;  /* 0x00007700ff2777ac */ /* 0x000e660008000800 */
[----:B------:R-:W-:Y:S04]  /*365a0*/  STL.64 [R1+0x15d8], R16 ;  /* 0x0015d81001007387 */ /* 0x000fe80000100a00 */
[----:B------:R-:W-:Y:S04]  /*365b0*/  STL.64 [R1+0x1508], R50 ;  /* 0x0015083201007387 */ /* 0x000fe80000100a00 */
[----:B------:R1:W-:Y:S04]  /*365c0*/  STL.64 [R1+0x1510], R58 ;  /* 0x0015103a01007387 */ /* 0x0003e80000100a00 */
[----:B------:R-:W3:Y:S01]  /*365d0*/  LDL.LU R12, [R1+0x7c0] ;  /* 0x0007c000010c7983 */ /* 0x000ee20000300800 */
[----:B0-----:R-:W-:Y:S01]  /*365e0*/  VIADD R5, R19, UR38 ;  /* 0x0000002613057c36 */ /* 0x001fe20008000000 */
[----:B------:R-:W-:Y:S01]  /*365f0*/  SHF.R.U32.HI R11, RZ, 0x8, R50 ;  /* 0x00000008ff0b7819 */ /* 0x000fe20000011632 */
[----:B------:R-:W0:Y:S01]  /*36600*/  LDCU UR38, c[0x0][0x3b8] ;  /* 0x00007700ff2677ac */ /* 0x000e220008000800 */
[----:B------:R-:W-:-:S02]  /*36610*/  SHF.R.U32.HI R10, RZ, 0x8, R57 ;  /* 0x00000008ff0a7819 */ /* 0x000fc40000011639 */
[----:B------:R-:W-:Y:S01]  /*36620*/  LOP3.LUT R11, R11, 0xffff, RZ, 0xc0, !PT ;  /* 0x0000ffff0b0b7812 */ /* 0x000fe200078ec0ff */
[----:B-1----:R-:W-:Y:S01]  /*36630*/  IMAD.MOV.U32 R59, RZ, RZ, R5 ;  /* 0x000000ffff3b7224 */ /* 0x002fe200078e0005 */
[----:B------:R-:W-:Y:S02]  /*36640*/  LOP3.LUT R10, R10, 0xffff, RZ, 0xc0, !PT ;  /* 0x0000ffff0a0a7812 */ /* 0x000fe400078ec0ff */
[----:B------:R-:W-:Y:S01]  /*36650*/  LOP3.LUT R9, R9, 0xffff, RZ, 0xc0, !PT ;  /* 0x0000ffff09097812 */ /* 0x000fe200078ec0ff */
[----:B------:R-:W-:Y:S01]  /*36660*/  VIADD R35, R59, UR37 ;  /* 0x000000253b237c36 */ /* 0x000fe20008000000 */
[----:B------:R-:W-:Y:S01]  /*36670*/  PRMT R10, R11, 0x3340, R10 ;  /* 0x000033400b0a7816 */ /* 0x000fe2000000000a */
[----:B------:R-:W1:Y:S01]  /*36680*/  LDCU UR37, c[0x0][0x3b8] ;  /* 0x00007700ff2577ac */ /* 0x000e620008000800 */
[----:B------:R-:W-:Y:S01]  /*36690*/  PRMT R5, R9, 0x3340, R1 ;  /* 0x0000334009057816 */ /* 0x000fe20000000001 */
[----:B------:R-:W-:Y:S02]  /*366a0*/  VIADD R24, R35, UR36 ;  /* 0x0000002423187c36 */ /* 0x000fe40008000000 */
[----:B------:R0:W-:Y:S01]  /*366b0*/  STL [R1+0x108], R10 ;  /* 0x0001080a01007387 */ /* 0x0001e20000100800 */
[----:B------:R-:W-:Y:S01]  /*366c0*/  LOP3.LUT R58, R34, 0xffff, RZ, 0xc0, !PT ;  /* 0x0000ffff223a7812 */ /* 0x000fe200078ec0ff */
[----:B------:R-:W1:Y:S02]  /*366d0*/  LDCU UR36, c[0x0][0x3b8] ;  /* 0x00007700ff2477ac */ /* 0x000e640008000800 */
[----:B------:R-:W3:Y:S04]  /*366e0*/  LDL.LU R56, [R1+0x5e0] ;  /* 0x0005e00001387983 */ /* 0x000ee80000300800 */
[----:B------:R4:W-:Y:S01]  /*366f0*/  STL [R1+0xdc], R5 ;  /* 0x0000dc0501007387 */ /* 0x0009e20000100800 */
[----:B0-----:R-:W-:-:S03]  /*36700*/  SHF.R.U32.HI R10, RZ, 0x8, R37 ;  /* 0x00000008ff0a7819 */ /* 0x001fc60000011625 */
[----:B------:R-:W3:Y:S04]  /*36710*/  LDL.LU R13, [R1+0x224] ;  /* 0x00022400010d7983 */ /* 0x000ee80000300800 */
[----:B------:R-:W3:Y:S01]  /*36720*/  LDL.LU R14, [R1+0x220] ;  /* 0x00022000010e7983 */ /* 0x000ee20000300800 */
[----:B----4-:R-:W-:Y:S01]  /*36730*/  VIADD R5, R24, UR35 ;  /* 0x0000002318057c36 */ /* 0x010fe20008000000 */
[----:B------:R-:W-:Y:S01]  /*36740*/  LOP3.LUT R10, R10, 0xffff, RZ, 0xc0, !PT ;  /* 0x0000ffff0a0a7812 */ /* 0x000fe200078ec0ff */
[----:B------:R-:W0:Y:S02]  /*36750*/  LDCU UR35, c[0x0][0x3b8] ;  /* 0x00007700ff2377ac */ /* 0x000e240008000800 */
[----:B------:R-:W-:Y:S01]  /*36760*/  VIADD R9, R5, UR34 ;  /* 0x0000002205097c36 */ /* 0x000fe20008000000 */
[----:B------:R-:W4:Y:S01]  /*36770*/  LDCU UR34, c[0x0][0x3b8] ;  /* 0x00007700ff2277ac */ /* 0x000f220008000800 */
[----:B--2---:R-:W-:-:S04]  /*36780*/  LOP3.LUT R36, R36, 0xffff, RZ, 0xc0, !PT ;  /* 0x0000ffff24247812 */ /* 0x004fc800078ec0ff */
[----:B------:R-:W-:Y:S01]  /*36790*/  SHF.R.U32.HI R11, RZ, 0x8, R36 ;  /* 0x00000008ff0b7819 */ /* 0x000fe20000011624 */
[----:B------:R2:W-:Y:S03]  /*367a0*/  STL.64 [R1+0x1518], R36 ;  /* 0x0015182401007387 */ /* 0x0005e60000100a00 */
[----:B------:R-:W-:Y:S01]  /*367b0*/  LOP3.LUT R11, R11, 0xffff, RZ, 0xc0, !PT ;  /* 0x0000ffff0b0b7812 */ /* 0x000fe200078ec0ff */
[----:B------:R-:W4:Y:S01]  /*367c0*/  LDL.LU R16, [R1+0x204] ;  /* 0x0002040001107983 */ /* 0x000f220000300800 */
[----:B--2---:R-:W-:Y:S01]  /*367d0*/  IMAD.MOV.U32 R37, RZ, RZ, R9 ;  /* 0x000000ffff257224 */ /* 0x004fe200078e0009 */
[----:B------:R-:W-:Y:S02]  /*367e0*/  SHF.R.U32.HI R9, RZ, 0x8, R58 ;  /* 0x00000008ff097819 */ /* 0x000fe4000001163a */
[----:B------:R-:W2:Y:S01]  /*367f0*/  LDL.LU R44, [R1+0x1a0] ;  /* 0x0001a000012c7983 */ /* 0x000ea20000300800 */
[----:B------:R-:W-:-:S02]  /*36800*/  PRMT R10, R11, 0x3340, R10 ;  /* 0x000033400b0a7816 */ /* 0x000fc4000000000a */
[----:B------:R-:W-:Y:S01]  /*36810*/  LOP3.LUT R9, R9, 0xffff, RZ, 0xc0, !PT ;  /* 0x0000ffff09097812 */ /* 0x000fe200078ec0ff */
[----:B------:R-:W2:Y:S03]  /*36820*/  LDL.LU R45, [R1+0x1ac] ;  /* 0x0001ac00012d7983 */ /* 0x000ea60000300800 */
[----:B------:R-:W-:Y:S01]  /*36830*/  PRMT R9, R9, 0x3340, R1 ;  /* 0x0000334009097816 */ /* 0x000fe20000000001 */
[----:B------:R-:W-:Y:S04]  /*36840*/  STL [R1+0x104], R10 ;  /* 0x0001040a01007387 */ /* 0x000fe80000100800 */
[----:B------:R-:W2:Y:S04]  /*36850*/  LDL.LU R46, [R1+0x18c] ;  /* 0x00018c00012e7983 */ /* 0x000ea80000300800 */
        /* <DEDUP_REMOVED lines=8> */
[----:B------:R-:W2:Y:S01]  /*368e0*/  LDL.LU R23, [R1+0x4c] ;  /* 0x00004c0001177983 */ /* 0x000ea20000300800 */
[----:B---3--:R-:W-:-:S03]  /*368f0*/  LOP3.LUT R36, R12, 0xffff, RZ, 0xc0, !PT ;  /* 0x0000ffff0c247812 */ /* 0x008fc600078ec0ff */
[----:B------:R-:W3:Y:S04]  /*36900*/  LDL.LU R40, [R1+0xd4] ;  /* 0x0000d40001287983 */ /* 0x000ee80000300800 */
[----:B------:R-:W2:Y:S04]  /*36910*/  LDL.LU R41, [R1+0x2c] ;  /* 0x00002c0001297983 */ /* 0x000ea80000300800 */
[----:B------:R-:W2:Y:S04]  /*36920*/  LDL.LU R42, [R1+0xcc] ;  /* 0x0000cc00012a7983 */ /* 0x000ea80000300800 */
[----:B------:R-:W2:Y:S04]  /*36930*/  LDL.LU R43, [R1+0x24] ;  /* 0x00002400012b7983 */ /* 0x000ea80000300800 */
[----:B------:R-:W2:Y:S01]  /*36940*/  LDL.LU R12, [R1+0x20] ;  /* 0x00002000010c7983 */ /* 0x000ea20000300800 */
[----:B------:R-:W-:-:S02]  /*36950*/  LOP3.LUT R56, R56, 0xffff, RZ, 0xc0, !PT ;  /* 0x0000ffff38387812 */ /* 0x000fc400078ec0ff */
[----:B0-----:R-:W-:Y:S01]  /*36960*/  SHF.R.U32.HI R9, RZ, 0x8, R36 ;  /* 0x00000008ff097819 */ /* 0x001fe20000011624 */
[----:B------:R-:W-:Y:S01]  /*36970*/  VIADD R50, R37, UR33 ;  /* 0x0000002125327c36 */ /* 0x000fe20008000000 */
[----:B------:R-:W-:Y:S01]  /*36980*/  SHF.R.U32.HI R11, RZ, 0x8, R56 ;  /* 0x00000008ff0b7819 */ /* 0x000fe20000011638 */
[----:B------:R-:W-:Y:S01]  /*36990*/  STL.64 [R1+0x1520], R36 ;  /* 0x0015202401007387 */ /* 0x000fe20000100a00 */
[----:B------:R-:W-:Y:S01]  /*369a0*/  LOP3.LUT R10, R9, 0xffff, RZ, 0xc0, !PT ;  /* 0x0000ffff090a7812 */ /* 0x000fe200078ec0ff */
[----:B------:R-:W-:Y:S01]  /*369b0*/  VIADD R60, R50, UR32 ;  /* 0x00000020323c7c36 */ /* 0x000fe20008000000 */
[----:B------:R-:W-:Y:S01]  /*369c0*/  LOP3.LUT R9, R11, 0xffff, RZ, 0xc0, !PT ;  /* 0x0000ffff0b097812 */ /* 0x000fe200078ec0ff */
[----:B------:R0:W-:Y:S01]  /*369d0*/  STL.64 [R1+0x1528], R56 ;  /* 0x0015283801007387 */ /* 0x0001e20000100a00 */
[----:B------:R-:W-:Y:S01]  /*369e0*/  LOP3.LUT R13, R13, 0xffff, RZ, 0xc0, !PT ;  /* 0x0000ffff0d0d7812 */ /* 0x000fe200078ec0ff */
[----:B------:R-:W-:Y:S01]  /*369f0*/  VIADD R34, R60, UR31 ;  /* 0x0000001f3c227c36 */ /* 0x000fe20008000000 */
[----:B------:R-:W-:Y:S01]  /*36a00*/  PRMT R9, R10, 0x3340, R9 ;  /* 0x000033400a097816 */ /* 0x000fe20000000009 */
[----:B------:R-:W0:Y:S02]  /*36a10*/  LDCU UR33, c[0x0][0x3b8] ;  /* 0x00007700ff2177ac */ /* 0x000e240008000800 */
[----:B------:R-:W-:-:S02]  /*36a20*/  VIADD R51, R34, UR30 ;  /* 0x0000001e22337c36 */ /* 0x000fc40008000000 */
[----:B------:R0:W-:Y:S01]  /*36a30*/  STL [R1+0x100], R9 ;  /* 0x0001000901007387 */ /* 0x0001e20000100800 */
[----:B------:R-:W-:Y:S01]  /*36a40*/  LOP3.LUT R14, R14, 0xffff, RZ, 0xc0, !PT ;  /* 0x0000ffff0e0e7812 */ /* 0x000fe200078ec0ff */
[----:B------:R-:W0:Y:S02]  /*36a50*/  LDCU UR32, c[0x0][0x3b8] ;  /* 0x00007700ff2077ac */ /* 0x000e240008000800 */
[----:B------:R-:W-:Y:S01]  /*36a60*/  STL.64 [R1+0x1530], R34 ;  /* 0x0015302201007387 */ /* 0x000fe20000100a00 */
[----:B--2---:R-:W-:Y:S02]  /*36a70*/  PRMT R11, R49, 0x5410, R12 ;  /* 0x00005410310b7816 */ /* 0x004fe4000000000c */
[----:B----4-:R-:W-:Y:S02]  /*36a80*/  LOP3.LUT R16, R16, 0xffff, RZ, 0xc0, !PT ;  /* 0x0000ffff10107812 */ /* 0x010fe400078ec0ff */
[----:B------:R-:W-:Y:S01]  /*36a90*/  PRMT R47, R47, 0x4210, R7 ;  /* 0x000042102f2f7816 */ /* 0x000fe20000000007 */
[----:B0-----:R-:W-:Y:S01]  /*36aa0*/  IMAD.MOV.U32 R57, RZ, RZ, R53 ;  /* 0x000000ffff397224 */ /* 0x001fe200078e0035 */
[----:B------:R-:W-:Y:S01]  /*36ab0*/  PRMT R9, R2, 0x5410, R17 ;  /* 0x0000541002097816 */ /* 0x000fe20000000011 */
[----:B------:R-:W-:Y:S01]  /*36ac0*/  STL.64 [R1+0x1538], R50 ;  /* 0x0015383201007387 */ /* 0x000fe20000100a00 */
[----:B------:R-:W-:Y:S01]  /*36ad0*/  PRMT R44, R44, 0x4210, R13 ;  /* 0x000042102c2c7816 */ /* 0x000fe2000000000d */
[----:B------:R-:W0:Y:S02]  /*36ae0*/  LDCU UR31, c[0x0][0x3b8] ;  /* 0x00007700ff1f77ac */ /* 0x000e240008000800 */
[----:B------:R-:W-:Y:S01]  /*36af0*/  STL [R1+0x11d8], R9 ;  /* 0x0011d80901007387 */ /* 0x000fe20000100800 */
[----:B------:R-:W-:Y:S01]  /*36b00*/  PRMT R10, R4, 0x5410, R43 ;  /* 0x00005410040a7816 */ /* 0x000fe2000000002b */
[----:B------:R-:W2:Y:S02]  /*36b10*/  LDCU UR30, c[0x0][0x3b8] ;  /* 0x00007700ff1e77ac */ /* 0x000ea40008000800 */
[----:B------:R-:W4:Y:S01]  /*36b20*/  LDL.LU R49, [R1+0x15f4] ;  /* 0x0015f40001317983 */ /* 0x000f220000300800 */
[----:B------:R-:W-:-:S02]  /*36b30*/  PRMT R45, R45, 0x4210, R14 ;  /* 0x000042102d2d7816 */ /* 0x000fc4000000000e */
[----:B------:R-:W-:-:S05]  /*36b40*/  PRMT R46, R46, 0x4210, R16 ;  /* 0x000042102e2e7816 */ /* 0x000fca0000000010 */
[----:B------:R0:W-:Y:S02]  /*36b50*/  STSM.16.M88.4 [R0], R44 ;  /* 0x0000002c00007844 */ /* 0x0001e40000000200 */
[----:B0-----:R-:W-:Y:S02]  /*36b60*/  PRMT R46, R22, 0x5410, R21 ;  /* 0x00005410162e7816 */ /* 0x001fe40000000015 */
[----:B---3--:R-:W-:Y:S01]  /*36b70*/  PRMT R47, R40, 0x5410, R23 ;  /* 0x00005410282f7816 */ /* 0x008fe20000000017 */
[----:B------:R-:W3:Y:S04]  /*36b80*/  LDL.LU R22, [R1+0x22c] ;  /* 0x00022c0001167983 */ /* 0x000ee80000300800 */
[----:B------:R-:W2:Y:S01]  /*36b90*/  LDL.LU R23, [R1+0x228] ;  /* 0x0002280001177983 */ /* 0x000ea20000300800 */
[----:B------:R-:W-:-:S02]  /*36ba0*/  PRMT R44, R19, 0x5410, R18 ;  /* 0x00005410132c7816 */ /* 0x000fc40000000012 */
[----:B------:R-:W-:Y:S01]  /*36bb0*/  PRMT R46, R46, 0x5210, R16 ;  /* 0x000052102e2e7816 */ /* 0x000fe20000000010 */
[----:B------:R-:W-:Y:S01]  /*36bc0*/  NOP ;  /* 0x0000000000007918 */ /* 0x000fe20000000000 */
[----:B------:R-:W0:Y:S01]  /*36bd0*/  LDS.128 R16, [R0] ;  /* 0x0000000000107984 */ /* 0x000e220000000c00 */
[----:B------:R-:W-:Y:S01]  /*36be0*/  VIADD R2, R51, UR29 ;  /* 0x0000001d33027c36 */ /* 0x000fe20008000000 */
[----:B------:R-:W-:Y:S01]  /*36bf0*/  PRMT R45, R6, 0x5410, R20 ;  /* 0x00005410062d7816 */ /* 0x000fe20000000014 */
[----:B------:R-:W0:Y:S01]  /*36c00*/  LDCU UR29, c[0x0][0x3b8] ;  /* 0x00007700ff1d77ac */ /* 0x000e220008000800 */
[----:B------:R-:W-:Y:S01]  /*36c10*/  PRMT R9, R42, 0x5410, R41 ;  /* 0x000054102a097816 */ /* 0x000fe20000000029 */
[----:B------:R-:W-:Y:S01]  /*36c20*/  VIADD R6, R2, UR28 ;  /* 0x0000001c02067c36 */ /* 0x000fe20008000000 */
[----:B------:R-:W-:Y:S01]  /*36c30*/  PRMT R12, R29, 0x5410, R48 ;  /* 0x000054101d0c7816 */ /* 0x000fe20000000030 */
[----:B------:R-:W2:Y:S01]  /*36c40*/  LDL.LU R40, [R1+0x1e4] ;  /* 0x0001e40001287983 */ /* 0x000ea20000300800 */
        /* <DEDUP_REMOVED lines=8> */
[----:B------:R-:W-:Y:S01]  /*36cd0*/  NOP ;  /* 0x0000000000007918 */ /* 0x000fe20000000000 */
[----:B------:R-:W-:-:S02]  /*36ce0*/  VIADD R48, R4, UR25 ;  /* 0x0000001904307c36 */ /* 0x000fc40008000000 */
[----:B------:R-:W2:Y:S01]  /*36cf0*/  LDL.LU R43, [R1+0x19c] ;  /* 0x00019c00012b7983 */ /* 0x000ea20000300800 */
[----:B------:R-:W0:Y:S01]  /*36d00*/  LDCU UR28, c[0x0][0x3b8] ;  /* 0x00007700ff1c77ac */ /* 0x000e220008000800 */
[----:B------:R-:W-:Y:S02]  /*36d10*/  VIADD R3, R48, UR24 ;  /* 0x0000001830037c36 */ /* 0x000fe40008000000 */
[----:B------:R-:W2:Y:S01]  /*36d20*/  LDL.LU R29, [R1+0x198] ;  /* 0x00019800011d7983 */ /* 0x000ea20000300800 */
[----:B------:R-:W0:Y:S03]  /*36d30*/  LDCU UR27, c[0x0][0x3b8] ;  /* 0x00007700ff1b77ac */ /* 0x000e260008000800 */
[----:B------:R-:W-:Y:S01]  /*36d40*/  STL.64 [R1+0x1540], R4 ;  /* 0x0015400401007387 */ /* 0x000fe20000100a00 */
[----:B------:R-:W0:Y:S03]  /*36d50*/  LDCU UR26, c[0x0][0x3b8] ;  /* 0x00007700ff1a77ac */ /* 0x000e260008000800 */
[----:B------:R-:W2:Y:S01]  /*36d60*/  LDL.LU R32, [R1+0x15f0] ;  /* 0x0015f00001207983 */ /* 0x000ea20000300800 */
[----:B------:R-:W0:Y:S03]  /*36d70*/  LDCU UR25, c[0x0][0x3b8] ;  /* 0x00007700ff1977ac */ /* 0x000e260008000800 */
[----:B------:R-:W2:Y:S01]  /*36d80*/  LDL.LU R33, [R1+0x15ec] ;  /* 0x0015ec0001217983 */ /* 0x000ea20000300800 */
[----:B------:R-:W0:Y:S03]  /*36d90*/  LDCU UR24, c[0x0][0x3b8] ;  /* 0x00007700ff1877ac */ /* 0x000e260008000800 */
[----:B----4-:R-:W-:Y:S04]  /*36da0*/  STL.64 [R1+0x1548], R48 ;  /* 0x0015483001007387 */ /* 0x010fe80000100a00 */
[----:B------:R-:W4:Y:S04]  /*36db0*/  LDL.LU R55, [R1+0x15e8] ;  /* 0x0015e80001377983 */ /* 0x000f280000300800 */
[----:B------:R-:W-:Y:S04]  /*36dc0*/  STL.64 [R1+0x1550], R2 ;  /* 0x0015500201007387 */ /* 0x000fe80000100a00 */
[----:B0-----:R-:W-:Y:S04]  /*36dd0*/  STL.64 [R1+0x150], R16 ;  /* 0x0001501001007387 */ /* 0x001fe80000100a00 */
[----:B------:R0:W-:Y:S04]  /*36de0*/  STL.64 [R1+0x158], R18 ;  /* 0x0001581201007387 */ /* 0x0001e80000100a00 */
[----:B0-----:R-:W4:Y:S01]  /*36df0*/  LDL.LU.64 R18, [R1+0x15e0] ;  /* 0x0015e00001127983 */ /* 0x001f220000300a00 */
[----:B---3--:R-:W-:-:S02]  /*36e00*/  LOP3.LUT R13, R22, 0xffff, RZ, 0xc0, !PT ;  /* 0x0000ffff160d7812 */ /* 0x008fc400078ec0ff */
[----:B--2---:R-:W-:Y:S01]  /*36e10*/  LOP3.LUT R14, R23, 0xffff, RZ, 0xc0, !PT ;  /* 0x0000ffff170e7812 */ /* 0x004fe200078ec0ff */
[----:B------:R0:W-:Y:S01]  /*36e20*/  STSM.16.M88.4 [R0], R44 ;  /* 0x0000002c00007844 */ /* 0x0001e20000000200 */
[----:B------:R-:W-:-:S03]  /*36e30*/  NOP ;  /* 0x0000000000007918 */ /* 0x000fc60000000000 */
[----:B------:R-:W2:Y:S04]  /*36e40*/  LDS.128 R20, [R0] ;  /* 0x0000000000147984 */ /* 0x000ea80000000c00 */
[----:B------:R-:W3:Y:S01]  /*36e50*/  LDL.LU.64 R16, [R1+0x15d8] ;  /* 0x0015d80001107983 */ /* 0x000ee20000300a00 */
[----:B------:R-:W-:-:S04]  /*36e60*/  LOP3.LUT R40, R40, 0xffff, RZ, 0xc0, !PT ;  /* 0x0000ffff28287812 */ /* 0x000fc800078ec0ff */
[----:B0-----:R-:W-:Y:S01]  /*36e70*/  PRMT R46, R29, 0x4210, R40 ;  /* 0x000042101d2e7816 */ /* 0x001fe20000000028 */
[----:B--2---:R-:W-:Y:S04]  /*36e80*/  STL.64 [R1+0x140], R20 ;  /* 0x0001401401007387 */ /* 0x004fe80000100a00 */
[----:B------:R0:W-:Y:S04]  /*36e90*/  STL.64 [R1+0x148], R22 ;  /* 0x0001481601007387 */ /* 0x0001e80000100a00 */
[----:B0-----:R-:W2:Y:S04]  /*36ea0*/  LDL.LU.64 R22, [R1+0x15d0] ;  /* 0x0015d00001167983 */ /* 0x001ea80000300a00 */
[----:B------:R-:W2:Y:S04]  /*36eb0*/  LDL.LU.64 R20, [R1+0x15c8] ;  /* 0x0015c80001147983 */ /* 0x000ea80000300a00 */
[----:B------:R-:W2:Y:S04]  /*36ec0*/  LDL.LU R49, [R1+0x23c] ;  /* 0x00023c0001317983 */ /* 0x000ea80000300800 */
[----:B------:R-:W3:Y:S04]  /*36ed0*/  LDL.LU R4, [R1+0x238] ;  /* 0x0002380001047983 */ /* 0x000ee80000300800 */
[----:B------:R-:W3:Y:S04]  /*36ee0*/  LDL.LU R29, [R1+0x1b4] ;  /* 0x0001b400011d7983 */ /* 0x000ee80000300800 */
[----:B------:R-:W3:Y:S04]  /*36ef0*/  LDL.LU R51, [R1+0x1b0] ;  /* 0x0001b00001337983 */ /* 0x000ee80000300800 */
[----:B------:R-:W3:Y:S04]  /*36f00*/  LDL.LU R34, [R1+0x184] ;  /* 0x0001840001227983 */ /* 0x000ee80000300800 */
[----:B------:R-:W3:Y:S01]  /*36f10*/  LDL.LU R35, [R1+0x17c] ;  /* 0x00017c0001237983 */ /* 0x000ee20000300800 */
[----:B----4-:R-:W-:-:S02]  /*36f20*/  IMAD.MOV.U32 R56, RZ, RZ, R18 ;  /* 0x000000ffff387224 */ /* 0x010fc400078e0012 */
[----:B------:R-:W-:Y:S01]  /*36f30*/  IMAD.MOV.U32 R37, RZ, RZ, R19 ;  /* 0x000000ffff257224 */ /* 0x000fe200078e0013 */
[----:B------:R-:W4:Y:S04]  /*36f40*/  LDL.LU R18, [R1+0x178] ;  /* 0x0001780001127983 */ /* 0x000f280000300800 */
[----:B------:R-:W4:Y:S01]  /*36f50*/  LDL.LU R19, [R1+0x16c] ;  /* 0x00016c0001137983 */ /* 0x000f220000300800 */
[----:B------:R-:W-:Y:S02]  /*36f60*/  LOP3.LUT R2, R41, 0xffff, RZ, 0xc0, !PT ;  /* 0x0000ffff29027812 */ /* 0x000fe400078ec0ff */
[----:B------:R-:W-:Y:S02]  /*36f70*/  PRMT R44, R42, 0x4210, R13 ;  /* 0x000042102a2c7816 */ /* 0x000fe4000000000d */
[----:B------:R-:W-:-:S02]  /*36f80*/  PRMT R45, R43, 0x4210, R14 ;  /* 0x000042102b2d7816 */ /* 0x000fc4000000000e */
[----:B------:R-:W-:Y:S01]  /*36f90*/  PRMT R47, R55, 0x4210, R2 ;  /* 0x00004210372f7816 */ /* 0x000fe20000000002 */
[----:B------:R-:W-:-:S04]  /*36fa0*/  NOP ;  /* 0x0000000000007918 */ /* 0x000fc80000000000 */
[----:B------:R0:W-:Y:S02]  /*36fb0*/  STSM.16.M88.4 [R0], R44 ;  /* 0x0000002c00007844 */ /* 0x0001e40000000200 */
[----:B0-----:R-:W-:Y:S02]  /*36fc0*/  PRMT R44, R9, 0x5210, R13 ;  /* 0x00005210092c7816 */ /* 0x001fe4000000000d */
[----:B------:R-:W-:Y:S02]  /*36fd0*/  PRMT R45, R10, 0x5210, R14 ;  /* 0x000052100a2d7816 */ /* 0x000fe4000000000e */
[----:B------:R-:W-:Y:S01]  /*36fe0*/  PRMT R46, R11, 0x5210, R40 ;  /* 0x000052100b2e7816 */ /* 0x000fe20000000028 */
[----:B------:R-:W-:Y:S01]  /*36ff0*/  NOP ;  /* 0x0000000000007918 */ /* 0x000fe20000000000 */
[----:B------:R-:W-:Y:S01]  /*37000*/  PRMT R47, R12, 0x5210, R2 ;  /* 0x000052100c2f7816 */ /* 0x000fe20000000002 */
[----:B------:R-:W0:Y:S01]  /*37010*/  LDS.128 R40, [R0] ;  /* 0x0000000000287984 */ /* 0x000e220000000c00 */
[----:B------:R-:W-:-:S03]  /*37020*/  NOP ;  /* 0x0000000000007918 */ /* 0x000fc60000000000 */
[----:B------:R0:W-:Y:S01]  /*37030*/  STSM.16.M88.4 [R0], R44 ;  /* 0x0000002c00007844 */ /* 0x0001e20000000200 */
[----:B------:R-:W-:Y:S01]  /*37040*/  PRMT R5, R52, 0x5410, R54 ;  /* 0x0000541034057816 */ /* 0x000fe20000000036 */
[----:B------:R-:W-:Y:S01]  /*37050*/  VIADD R54, R3, UR23 ;  /* 0x0000001703367c36 */ /* 0x000fe20008000000 */
[----:B------:R-:W0:Y:S01]  /*37060*/  LDCU UR23, c[0x0][0x3b8] ;  /* 0x00007700ff1777ac */ /* 0x000e220008000800 */
[----:B--2---:R-:W-:Y:S02]  /*37070*/  LOP3.LUT R9, R49, 0xffff, RZ, 0xc0, !PT ;  /* 0x0000ffff31097812 */ /* 0x004fe400078ec0ff */
[----:B---3--:R-:W-:Y:S02]  /*37080*/  LOP3.LUT R10, R4, 0xffff, RZ, 0xc0, !PT ;  /* 0x0000ffff040a7812 */ /* 0x008fe400078ec0ff */
[----:B------:R-:W-:Y:S02]  /*37090*/  LOP3.LUT R29, R29, 0xffff, RZ, 0xc0, !PT ;  /* 0x0000ffff1d1d7812 */ /* 0x000fe400078ec0ff */
[----:B------:R-:W-:-:S02]  /*370a0*/  LOP3.LUT R2, R51, 0xffff, RZ, 0xc0, !PT ;  /* 0x0000ffff33027812 */ /* 0x000fc400078ec0ff */
[----:B0-----:R-:W-:Y:S01]  /*370b0*/  PRMT R44, R34, 0x4210, R9 ;  /* 0x00004210222c7816 */ /* 0x001fe20000000009 */
[----:B------:R-:W-:Y:S02]  /*370c0*/  IMAD.MOV.U32 R34, RZ, RZ, R57 ;  /* 0x000000ffff227224 */ /* 0x000fe400078e0039 */
[----:B------:R-:W-:Y:S01]  /*370d0*/  IMAD.MOV.U32 R57, RZ, RZ, R16 ;  /* 0x000000ffff397224 */ /* 0x000fe200078e0010 */
[----:B------:R-:W-:Y:S01]  /*370e0*/  PRMT R45, R35, 0x4210, R10 ;  /* 0x00004210232d7816 */ /* 0x000fe2000000000a */
[----:B------:R-:W-:Y:S02]  /*370f0*/  IMAD.MOV.U32 R35, RZ, RZ, R17 ;  /* 0x000000ffff237224 */ /* 0x000fe400078e0011 */
[----:B------:R-:W-:Y:S02]  /*37100*/  IMAD.MOV.U32 R51, RZ, RZ, R56 ;  /* 0x000000ffff337224 */ /* 0x000fe400078e0038 */
[----:B------:R-:W-:Y:S02]  /*37110*/  IMAD.MOV.U32 R56, RZ, RZ, R59 ;  /* 0x000000ffff387224 */ /* 0x000fe400078e003b */
[----:B------:R-:W-:-:S02]  /*37120*/  IMAD.MOV.U32 R59, RZ, RZ, R30 ;  /* 0x000000ffff3b7224 */ /* 0x000fc400078e001e */
[----:B------:R-:W-:Y:S01]  /*37130*/  VIADD R3, R54, UR22 ;  /* 0x0000001636037c36 */ /* 0x000fe20008000000 */
[----:B------:R-:W0:Y:S03]  /*37140*/  LDCU UR22, c[0x0][0x3b8] ;  /* 0x00007700ff1677ac */ /* 0x000e260008000800 */
[----:B------:R-:W-:Y:S01]  /*37150*/  VIADD R52, R3, UR21 ;  /* 0x0000001503347c36 */ /* 0x000fe20008000000 */
[----:B------:R-:W2:Y:S03]  /*37160*/  LDCU UR21, c[0x0][0x3b8] ;  /* 0x00007700ff1577ac */ /* 0x000ea60008000800 */
[----:B------:R-:W-:Y:S01]  /*37170*/  VIADD R7, R52, UR20 ;  /* 0x0000001434077c36 */ /* 0x000fe20008000000 */
[----:B------:R-:W3:Y:S03]  /*37180*/  LDCU UR20, c[0x0][0x3b8] ;  /* 0x00007700ff1477ac */ /* 0x000ee60008000800 */
[----:B------:R-:W-:Y:S01]  /*37190*/  VIADD R53, R7, UR19 ;  /* 0x0000001307357c36 */ /* 0x000fe20008000000 */
[----:B------:R-:W-:Y:S01]  /*371a0*/  STL.64 [R1+0x1558], R6 ;  /* 0x0015580601007387 */ /* 0x000fe20000100a00 */
[----:B------:R-:W0:Y:S03]  /*371b0*/  LDCU UR19, c[0x0][0x3b8] ;  /* 0x00007700ff1377ac */ /* 0x000e260008000800 */
[----:B------:R-:W-:Y:S04]  /*371c0*/  STL.64 [R1+0x1560], R52 ;  /* 0x0015603401007387 */ /* 0x000fe80000100a00 */
[----:B------:R-:W-:Y:S04]  /*371d0*/  STL.64 [R1+0x20], R40 ;  /* 0x0000202801007387 */ /* 0x000fe80000100a00 */
[----:B------:R0:W-:Y:S04]  /*371e0*/  STL.64 [R1+0x28], R42 ;  /* 0x0000282a01007387 */ /* 0x0001e80000100a00 */
[----:B0-----:R-:W2:Y:S04]  /*371f0*/  LDL.LU.64 R42, [R1+0x15c0] ;  /* 0x0015c000012a7983 */ /* 0x001ea80000300a00 */
[----:B------:R-:W2:Y:S04]  /*37200*/  LDL.LU.64 R40, [R1+0x15b8] ;  /* 0x0015b80001287983 */ /* 0x000ea80000300a00 */
[----:B------:R-:W2:Y:S04]  /*37210*/  LDL.LU R6, [R1+0xc4] ;  /* 0x0000c40001067983 */ /* 0x000ea80000300800 */
[----:B------:R-:W2:Y:S01]  /*37220*/  LDL.LU R4, [R1+0xc8] ;  /* 0x0000c80001047983 */ /* 0x000ea20000300800 */
[----:B----4-:R-:W-:-:S02]  /*37230*/  PRMT R46, R18, 0x4210, R29 ;  /* 0x00004210122e7816 */ /* 0x010fc4000000001d */
[----:B------:R-:W-:Y:S01]  /*37240*/  PRMT R47, R19, 0x4210, R2 ;  /* 0x00004210132f7816 */ /* 0x000fe20000000002 */
[----:B------:R-:W-:Y:S01]  /*37250*/  NOP ;  /* 0x0000000000007918 */ /* 0x000fe20000000000 */
[----:B------:R-:W0:Y:S01]  /*37260*/  LDS.128 R16, [R0] ;  /* 0x0000000000107984 */ /* 0x000e220000000c00 */
[----:B------:R-:W-:-:S03]  /*37270*/  NOP ;  /* 0x0000000000007918 */ /* 0x000fc60000000000 */
[----:B------:R4:W-:Y:S02]  /*37280*/  STSM.16.M88.4 [R0], R44 ;  /* 0x0000002c00007844 */ /* 0x0009e40000000200 */
[----:B----4-:R-:W-:Y:S02]  /*37290*/  PRMT R45, R31, 0x5210, R10 ;  /* 0x000052101f2d7816 */ /* 0x010fe4000000000a */
[----:B------:R-:W-:Y:S01]  /*372a0*/  PRMT R46, R28, 0x5210, R29 ;  /* 0x000052101c2e7816 */ /* 0x000fe2000000001d */
[----:B------:R-:W-:Y:S01]  /*372b0*/  NOP ;  /* 0x0000000000007918 */ /* 0x000fe20000000000 */
[----:B------:R-:W4:Y:S04]  /*372c0*/  LDS.128 R28, [R0] ;  /* 0x00000000001c7984 */ /* 0x000f280000000c00 */
[----:B0-----:R-:W-:Y:S04]  /*372d0*/  STL.64 [R1+0x10], R16 ;  /* 0x0000101001007387 */ /* 0x001fe80000100a00 */
[----:B------:R0:W-:Y:S04]  /*372e0*/  STL.64 [R1+0x18], R18 ;  /* 0x0000181201007387 */ /* 0x0001e80000100a00 */
[----:B0-----:R-:W3:Y:S04]  /*372f0*/  LDL.LU.64 R18, [R1+0x15b0] ;  /* 0x0015b00001127983 */ /* 0x001ee80000300a00 */
[----:B------:R-:W3:Y:S04]  /*37300*/  LDL.LU.64 R16, [R1+0x15a8] ;  /* 0x0015a80001107983 */ /* 0x000ee80000300a00 */
[----:B------:R-:W3:Y:S04]  /*37310*/  LDL.LU R7, [R1+0xc0] ;  /* 0x0000c00001077983 */ /* 0x000ee80000300800 */
[----:B----4-:R-:W-:Y:S04]  /*37320*/  STL.64 [R1+0x40], R28 ;  /* 0x0000401c01007387 */ /* 0x010fe80000100a00 */
[----:B------:R0:W-:Y:S04]  /*37330*/  STL.64 [R1+0x48], R30 ;  /* 0x0000481e01007387 */ /* 0x0001e80000100a00 */
[----:B0-----:R-:W4:Y:S04]  /*37340*/  LDL.LU.64 R30, [R1+0x15a0] ;  /* 0x0015a000011e7983 */ /* 0x001f280000300a00 */
[----:B------:R-:W4:Y:S01]  /*37350*/  LDL.LU.64 R28, [R1+0x1598] ;  /* 0x00159800011c7983 */ /* 0x000f220000300a00 */
[----:B------:R-:W-:-:S02]  /*37360*/  PRMT R44, R50, 0x5210, R9 ;  /* 0x00005210322c7816 */ /* 0x000fc40000000009 */
[----:B------:R-:W-:Y:S01]  /*37370*/  PRMT R47, R5, 0x5210, R2 ;  /* 0x00005210052f7816 */ /* 0x000fe20000000002 */
[----:B------:R-:W-:-:S04]  /*37380*/  NOP ;  /* 0x0000000000007918 */ /* 0x000fc80000000000 */
[----:B------:R2:W-:Y:S01]  /*37390*/  STSM.16.M88.4 [R0], R44 ;  /* 0x0000002c00007844 */ /* 0x0005e20000000200 */
[----:B------:R-:W-:Y:S02]  /*373a0*/  IMAD.MOV.U32 R50, RZ, RZ, R34 ;  /* 0x000000ffff327224 */ /* 0x000fe400078e0022 */
[----:B------:R-:W-:Y:S02]  /*373b0*/  IMAD.MOV.U32 R5, RZ, RZ, R51 ;  /* 0x000000ffff057224 */ /* 0x000fe400078e0033 */
[----:B------:R-:W-:Y:S01]  /*373c0*/  IMAD.MOV.U32 R51, RZ, RZ, R35 ;  /* 0x000000ffff337224 */ /* 0x000fe200078e0023 */
[----:B------:R-:W-:Y:S01]  /*373d0*/  STL [R1+0x1480], R0 ;  /* 0x0014800001007387 */ /* 0x000fe20000100800 */
[----:B------:R-:W-:Y:S01]  /*373e0*/  VIADD R55, R53, UR18 ;  /* 0x0000001235377c36 */ /* 0x000fe20008000000 */
[----:B------:R-:W0:Y:S01]  /*373f0*/  LDCU UR18, c[0x0][0x3b8] ;  /* 0x00007700ff1277ac */ /* 0x000e220008000800 */
[----:B--2---:R-:W-:Y:S02]  /*37400*/  SHF.R.S32.HI R47, RZ, 0x1f, R4 ;  /* 0x0000001fff2f7819 */ /* 0x004fe40000011404 */
[----:B------:R-:W-:-:S05]  /*37410*/  IADD3 R34, P0, PT, R4, R33, RZ ;  /* 0x0000002104227210 */ /* 0x000fca0007f1e0ff */
[----:B------:R-:W-:Y:S01]  /*37420*/  IMAD.X R35, R47, 0x1, R32, P0 ;  /* 0x000000012f237824 */ /* 0x000fe200000e0620 */
[----:B------:R-:W-:Y:S02]  /*37430*/  SHF.R.S32.HI R44, RZ, 0x1f, R6 ;  /* 0x0000001fff2c7819 */ /* 0x000fe40000011406 */
[----:B------:R-:W-:Y:S02]  /*37440*/  IADD3 R52, P2, PT, R6, R33, RZ ;  /* 0x0000002106347210 */ /* 0x000fe40007f5e0ff */
[----:B------:R2:W-:Y:S03]  /*37450*/  STL.64 [R1+0xf70], R34 ;  /* 0x000f702201007387 */ /* 0x0005e60000100a00 */
[----:B------:R-:W-:-:S05]  /*37460*/  IMAD.X R53, R44, 0x1, R32, P2 ;  /* 0x000000012c357824 */ /* 0x000fca00010e0620 */
[----:B------:R0:W-:Y:S01]  /*37470*/  STL.64 [R1+0xf58], R52 ;  /* 0x000f583401007387 */ /* 0x0001e20000100a00 */
[----:B------:R-:W-:Y:S02]  /*37480*/  IMAD.MOV.U32 R2, RZ, RZ, R51 ;  /* 0x000000ffff027224 */ /* 0x000fe400078e0033 */
[----:B------:R-:W-:Y:S02]  /*37490*/  IMAD.MOV.U32 R51, RZ, RZ, R57 ;  /* 0x000000ffff337224 */ /* 0x000fe400078e0039 */
[----:B------:R-:W-:Y:S01]  /*374a0*/  IMAD.MOV.U32 R57, RZ, RZ, R41 ;  /* 0x000000ffff397224 */ /* 0x000fe200078e0029 */
[----:B------:R-:W-:Y:S02]  /*374b0*/  SHF.R.S32.HI R45, RZ, 0x1f, R8 ;  /* 0x0000001fff2d7819 */ /* 0x000fe40000011408 */
[----:B---3--:R-:W-:Y:S02]  /*374c0*/  SHF.R.S32.HI R46, RZ, 0x1f, R7 ;  /* 0x0000001fff2e7819 */ /* 0x008fe40000011407 */
[----:B----4-:R-:W-:-:S02]  /*374d0*/  IADD3 R48, P3, PT, R4, R31, RZ ;  /* 0x0000001f04307210 */ /* 0x010fc40007f7e0ff */
[----:B--2---:R-:W-:-:S03]  /*374e0*/  IADD3 R34, P0, PT, R4, R29, RZ ;  /* 0x0000001d04227210 */ /* 0x004fc60007f1e0ff */
[C---:B------:R-:W-:Y:S02]  /*374f0*/  IMAD.X R49, R47.reuse, 0x1, R30, P3 ;  /* 0x000000012f317824 */ /* 0x040fe400018e061e */
[----:B------:R-:W-:-:S05]  /*37500*/  IMAD.X R35, R47, 0x1, R28, P0 ;  /* 0x000000012f237824 */ /* 0x000fca00000e061c */
[----:B------:R-:W-:Y:S04]  /*37510*/  STL.64 [R1+0xf60], R34 ;  /* 0x000f602201007387 */ /* 0x000fe80000100a00 */
[----:B------:R2:W-:Y:S01]  /*37520*/  STL.64 [R1+0xf68], R48 ;  /* 0x000f683001007387 */ /* 0x0005e20000100a00 */
[C---:B0-----:R-:W-:Y:S02]  /*37530*/  IADD3 R52, P2, PT, R6.reuse, R31, RZ ;  /* 0x0000001f06347210 */ /* 0x041fe40007f5e0ff */
[----:B--2---:R-:W-:Y:S01]  /*37540*/  IADD3 R48, P3, PT, R6, R29, RZ ;  /* 0x0000001d06307210 */ /* 0x004fe20007f7e0ff */
[----:B------:R-:W-:-:S04]  /*37550*/  IMAD.MOV.U32 R34, RZ, RZ, R22 ;  /* 0x000000ffff227224 */ /* 0x000fc800078e0016 */
[C---:B------:R-:W-:Y:S01]  /*37560*/  IMAD.X R49, R44.reuse, 0x1, R28, P3 ;  /* 0x000000012c317824 */ /* 0x040fe200018e061c */
[----:B------:R-:W-:Y:S01]  /*37570*/  IADD3 R22, P0, PT, R7, R33, RZ ;  /* 0x0000002107167210 */ /* 0x000fe20007f1e0ff */
[----:B------:R-:W-:-:S03]  /*37580*/  IMAD.X R53, R44, 0x1, R30, P2 ;  /* 0x000000012c357824 */ /* 0x000fc600010e061e */
[----:B------:R0:W-:Y:S01]  /*37590*/  STL.64 [R1+0xf48], R48 ;  /* 0x000f483001007387 */ /* 0x0001e20000100a00 */
[----:B------:R-:W-:Y:S02]  /*375a0*/  IMAD.MOV.U32 R35, RZ, RZ, R59 ;  /* 0x000000ffff237224 */ /* 0x000fe400078e003b */
[----:B------:R-:W-:Y:S02]  /*375b0*/  IMAD.MOV.U32 R59, RZ, RZ, R23 ;  /* 0x000000ffff3b7224 */ /* 0x000fe400078e0017 */
[----:B------:R-:W-:Y:S01]  /*375c0*/  IMAD.X R23, R46, 0x1, R32, P0 ;  /* 0x000000012e177824 */ /* 0x000fe200000e0620 */
[----:B0-----:R-:W-:Y:S01]  /*375d0*/  IADD3 R48, P2, PT, R4, R27, RZ ;  /* 0x0000001b04307210 */ /* 0x001fe20007f5e0ff */
[----:B------:R0:W-:Y:S04]  /*375e0*/  STL.64 [R1+0xf50], R52 ;  /* 0x000f503401007387 */ /* 0x0001e80000100a00 */
[----:B------:R-:W-:Y:S01]  /*375f0*/  IMAD.X R49, R47, 0x1, R26, P2 ;  /* 0x000000012f317824 */ /* 0x000fe200010e061a */
[----:B------:R2:W-:Y:S01]  /*37600*/  STL.64 [R1+0xf40], R22 ;  /* 0x000f401601007387 */ /* 0x0005e20000100a00 */
[----:B------:R-:W-:Y:S01]  /*37610*/  IMAD.MOV.U32 R4, RZ, RZ, R50 ;  /* 0x000000ffff047224 */ /* 0x000fe200078e0032 */
[----:B0-----:R-:W-:-:S02]  /*37620*/  IADD3 R52, P3, PT, R7, R31, RZ ;  /* 0x0000001f07347210 */ /* 0x001fc40007f7e0ff */
[----:B--2---:R-:W2:Y:S04]  /*37630*/  LDL.LU.64 R22, [R1+0x1590] ;  /* 0x0015900001167983 */ /* 0x004ea80000300a00 */
[----:B------:R0:W-:Y:S01]  /*37640*/  STL.64 [R1+0xf30], R48 ;  /* 0x000f303001007387 */ /* 0x0001e20000100a00 */
[----:B------:R-:W-:Y:S02]  /*37650*/  IMAD.X R53, R46, 0x1, R30, P3 ;  /* 0x000000012e357824 */ /* 0x000fe400018e061e */
[----:B------:R-:W-:Y:S02]  /*37660*/  IMAD.MOV.U32 R50, RZ, RZ, R37 ;  /* 0x000000ffff327224 */ /* 0x000fe400078e0025 */
[----:B0-----:R-:W-:Y:S01]  /*37670*/  IMAD.MOV.U32 R48, RZ, RZ, R40 ;  /* 0x000000ffff307224 */ /* 0x001fe200078e0028 */
[----:B------:R-:W-:Y:S01]  /*37680*/  IADD3 R40, P2, PT, R7, R29, RZ ;  /* 0x0000001d07287210 */ /* 0x000fe20007f5e0ff */
[----:B------:R-:W-:Y:S01]  /*37690*/  IMAD.MOV.U32 R37, RZ, RZ, R24 ;  /* 0x000000ffff257224 */ /* 0x000fe200078e0018 */
[----:B------:R-:W-:-:S03]  /*376a0*/  IADD3 R24, P0, PT, R8, R33, RZ ;  /* 0x0000002108187210 */ /* 0x000fc60007f1e0ff */
[----:B------:R-:W-:Y:S01]  /*376b0*/  IMAD.X R41, R46, 0x1, R28, P2 ;  /* 0x000000012e297824 */ /* 0x000fe200010e061c */
[----:B------:R0:W-:Y:S01]  /*376c0*/  STL.64 [R1+0xf28], R52 ;  /* 0x000f283401007387 */ /* 0x0001e20000100a00 */
[----:B------:R-:W-:-:S03]  /*376d0*/  IMAD.MOV.U32 R49, RZ, RZ, R25 ;  /* 0x000000ffff317224 */ /* 0x000fc600078e0019 */
[----:B------:R3:W-:Y:S01]  /*376e0*/  STL.64 [R1+0xf18], R40 ;  /* 0x000f182801007387 */ /* 0x0007e20000100a00 */
[----:B------:R-:W-:Y:S01]  /*376f0*/  IMAD.X R25, R45, 0x1, R32, P0 ;  /* 0x000000012d197824 */ /* 0x000fe200000e0620 */
[----:B0-----:R-:W-:Y:S02]  /*37700*/  IADD3 R52, P3, PT, R6, R27, RZ ;  /* 0x0000001b06347210 */ /* 0x001fe40007f7e0ff */
[----:B---3--:R-:W-:-:S03]  /*37710*/  IADD3 R40, P2, PT, R8, R31, RZ ;  /* 0x0000001f08287210 */ /* 0x008fc60007f5e0ff */
[----:B------:R-:W-:Y:S01]  /*37720*/  IMAD.X R53, R44, 0x1, R26, P3 ;  /* 0x000000012c357824 */ /* 0x000fe200018e061a */
[----:B------:R0:W-:Y:S01]  /*37730*/  STL.64 [R1+0xf20], R24 ;  /* 0x000f201801007387 */ /* 0x0001e20000100a00 */
[----:B------:R-:W-:-:S03]  /*37740*/  IMAD.X R41, R45, 0x1, R30, P2 ;  /* 0x000000012d297824 */ /* 0x000fc600010e061e */
[----:B0-----:R-:W3:Y:S04]  /*37750*/  LDL.LU.64 R24, [R1+0x1588] ;  /* 0x0015880001187983 */ /* 0x001ee80000300a00 */
[----:B------:R-:W-:Y:S04]  /*37760*/  STL.64 [R1+0xf00], R52 ;  /* 0x000f003401007387 */ /* 0x000fe80000100a00 */
[----:B------:R0:W-:Y:S04]  /*37770*/  STL.64 [R1+0xf10], R40 ;  /* 0x000f102801007387 */ /* 0x0001e80000100a00 */
[----:B0-----:R-:W4:Y:S01]  /*37780*/  LDL.LU.64 R40, [R1+0x1580] ;  /* 0x0015800001287983 */ /* 0x001f220000300a00 */
[----:B------:R-:W-:-:S02]  /*37790*/  IADD3 R52, P3, PT, R7, R27, RZ ;  /* 0x0000001b07347210 */ /* 0x000fc40007f7e0ff */
[----:B------:R-:W-:-:S03]  /*377a0*/  IADD3 R6, P0, PT, R8, R29, RZ ;  /* 0x0000001d08067210 */ /* 0x000fc60007f1e0ff */
[----:B------:R-:W-:Y:S01]  /*377b0*/  IMAD.X R53, R46, 0x1, R26, P3 ;  /* 0x000000012e357824 */ /* 0x000fe200018e061a */
[----:B------:R-:W-:Y:S01]  /*377c0*/  IADD3 R46, P3, PT, R8, R27, RZ ;  /* 0x0000001b082e7210 */ /* 0x000fe20007f7e0ff */
[C---:B------:R-:W-:Y:S01]  /*377d0*/  IMAD.X R7, R45.reuse, 0x1, R28, P0 ;  /* 0x000000012d077824 */ /* 0x040fe200000e061c */
[----:B------:R-:W2:Y:S01]  /*377e0*/  LDL.LU R8, [R1+0x1578] ;  /* 0x0015780001087983 */ /* 0x000ea20000300800 */
[----:B------:R-:W-:Y:S02]  /*377f0*/  SHF.R.S32.HI R44, RZ, 0x1f, R42 ;  /* 0x0000001fff2c7819 */ /* 0x000fe4000001142a */
[----:B------:R-:W-:Y:S01]  /*37800*/  IMAD.X R47, R45, 0x1, R26, P3 ;  /* 0x000000012d2f7824 */ /* 0x000fe200018e061a */
[----:B------:R0:W-:Y:S04]  /*37810*/  STL.64 [R1+0xee8], R52 ;  /* 0x000ee83401007387 */ /* 0x0001e80000100a00 */
[----:B------:R1:W-:Y:S04]  /*37820*/  STL.64 [R1+0xee0], R6 ;  /* 0x000ee00601007387 */ /* 0x0003e80000100a00 */
[----:B------:R1:W-:Y:S01]  /*37830*/  STL.64 [R1+0xed0], R46 ;  /* 0x000ed02e01007387 */ /* 0x0003e20000100a00 */
[----:B0-----:R-:W-:-:S02]  /*37840*/  IADD3 R52, P2, PT, R42, R33, RZ ;  /* 0x000000212a347210 */ /* 0x001fc40007f5e0ff */
[----:B-1----:R-:W-:-:S03]  /*37850*/  IADD3 R6, P0, PT, R42, R31, RZ ;  /* 0x0000001f2a067210 */ /* 0x002fc60007f1e0ff */
[----:B------:R-:W-:Y:S01]  /*37860*/  IMAD.X R53, R44, 0x1, R32, P2 ;  /* 0x000000012c357824 */ /* 0x000fe200010e0620 */
[----:B------:R-:W-:Y:S01]  /*37870*/  IADD3 R46, P3, PT, R42, R29, RZ ;  /* 0x0000001d2a2e7210 */ /* 0x000fe20007f7e0ff */
[----:B------:R-:W-:-:S03]  /*37880*/  IMAD.X R7, R44, 0x1, R30, P0 ;  /* 0x000000012c077824 */ /* 0x000fc600000e061e */
[----:B------:R0:W-:Y:S01]  /*37890*/  STL.64 [R1+0xec8], R52 ;  /* 0x000ec83401007387 */ /* 0x0001e20000100a00 */
[----:B------:R-:W-:-:S03]  /*378a0*/  IMAD.X R47, R44, 0x1, R28, P3 ;  /* 0x000000012c2f7824 */ /* 0x000fc600018e061c */
[----:B------:R1:W-:Y:S04]  /*378b0*/  STL.64 [R1+0xec0], R6 ;  /* 0x000ec00601007387 */ /* 0x0003e80000100a00 */
[----:B------:R1:W-:Y:S01]  /*378c0*/  STL.64 [R1+0xeb0], R46 ;  /* 0x000eb02e01007387 */ /* 0x0003e20000100a00 */
[----:B0-----:R-:W-:-:S05]  /*378d0*/  IADD3 R52, P2, PT, R42, R27, RZ ;  /* 0x0000001b2a347210 */ /* 0x001fca0007f5e0ff */
[----:B------:R-:W-:-:S05]  /*378e0*/  IMAD.X R53, R44, 0x1, R26, P2 ;  /* 0x000000012c357824 */ /* 0x000fca00010e061a */
[----:B------:R0:W-:Y:S01]  /*378f0*/  STL.64 [R1+0xe90], R52 ;  /* 0x000e903401007387 */ /* 0x0001e20000100a00 */
[----:B------:R-:W-:Y:S01]  /*37900*/  NOP ;  /* 0x0000000000007918 */ /* 0x000fe20000000000 */
[----:B----4-:R-:W-:Y:S02]  /*37910*/  SHF.R.S32.HI R42, RZ, 0x1f, R41 ;  /* 0x0000001fff2a7819 */ /* 0x010fe40000011429 */
[C---:B-1----:R-:W-:Y:S02]  /*37920*/  IADD3 R6, P0, PT, R41.reuse, R33, RZ ;  /* 0x0000002129067210 */ /* 0x042fe40007f1e0ff */
[----:B------:R-:W-:-:S03]  /*37930*/  IADD3 R46, P3, PT, R41, R31, RZ ;  /* 0x0000001f292e7210 */ /* 0x000fc60007f7e0ff */
[C---:B------:R-:W-:Y:S01]  /*37940*/  IMAD.X R7, R42.reuse, 0x1, R32, P0 ;  /* 0x000000012a077824 */ /* 0x040fe200000e0620 */
[----:B0-----:R-:W-:Y:S01]  /*37950*/  IADD3 R52, P2, PT, R41, R29, RZ ;  /* 0x0000001d29347210 */ /* 0x001fe20007f5e0ff */
[----:B------:R-:W-:-:S03]  /*37960*/  IMAD.X R47, R42, 0x1, R30, P3 ;  /* 0x000000012a2f7824 */ /* 0x000fc600018e061e */
[----:B------:R0:W-:Y:S01]  /*37970*/  STL.64 [R1+0xe88], R6 ;  /* 0x000e880601007387 */ /* 0x0001e20000100a00 */
[----:B------:R-:W-:-:S03]  /*37980*/  IMAD.X R53, R42, 0x1, R28, P2 ;  /* 0x000000012a357824 */ /* 0x000fc600010e061c */
[----:B------:R1:W-:Y:S01]  /*37990*/  STL.64 [R1+0xe80], R46 ;  /* 0x000e802e01007387 */ /* 0x0003e20000100a00 */
[----:B0-----:R-:W-:Y:S02]  /*379a0*/  IADD3 R6, P0, PT, R41, R27, RZ ;  /* 0x0000001b29067210 */ /* 0x001fe40007f1e0ff */
[----:B------:R-:W-:Y:S02]  /*379b0*/  SHF.R.S32.HI R41, RZ, 0x1f, R40 ;  /* 0x0000001fff297819 */ /* 0x000fe40000011428 */
[----:B-1----:R-:W-:Y:S01]  /*379c0*/  IADD3 R46, P3, PT, R40, R33, RZ ;  /* 0x00000021282e7210 */ /* 0x002fe20007f7e0ff */
[----:B------:R-:W-:Y:S01]  /*379d0*/  IMAD.X R7, R42, 0x1, R26, P0 ;  /* 0x000000012a077824 */ /* 0x000fe200000e061a */
[----:B------:R0:W-:Y:S03]  /*379e0*/  STL.64 [R1+0xe70], R52 ;  /* 0x000e703401007387 */ /* 0x0001e60000100a00 */
[----:B------:R-:W-:Y:S01]  /*379f0*/  IMAD.X R47, R41, 0x1, R32, P3 ;  /* 0x00000001292f7824 */ /* 0x000fe200018e0620 */
[----:B------:R1:W-:Y:S04]  /*37a00*/  STL.64 [R1+0xe50], R6 ;  /* 0x000e500601007387 */ /* 0x0003e80000100a00 */
[----:B------:R4:W-:Y:S01]  /*37a10*/  STL.64 [R1+0xe48], R46 ;  /* 0x000e482e01007387 */ /* 0x0009e20000100a00 */
[----:B0-----:R-:W-:-:S02]  /*37a20*/  IADD3 R52, P2, PT, R40, R31, RZ ;  /* 0x0000001f28347210 */ /* 0x001fc40007f5e0ff */
[----:B-1----:R-:W-:-:S03]  /*37a30*/  IADD3 R6, P0, PT, R40, R29, RZ ;  /* 0x0000001d28067210 */ /* 0x002fc60007f1e0ff */
[C---:B------:R-:W-:Y:S01]  /*37a40*/  IMAD.X R53, R41.reuse, 0x1, R30, P2 ;  /* 0x0000000129357824 */ /* 0x040fe200010e061e */
[----:B----4-:R-:W-:Y:S01]  /*37a50*/  IADD3 R46, P3, PT, R40, R27, RZ ;  /* 0x0000001b282e7210 */ /* 0x010fe20007f7e0ff */
[----:B------:R-:W-:-:S03]  /*37a60*/  IMAD.X R7, R41, 0x1, R28, P0 ;  /* 0x0000000129077824 */ /* 0x000fc600000e061c */
[----:B------:R0:W-:Y:S01]  /*37a70*/  STL.64 [R1+0xe40], R52 ;  /* 0x000e403401007387 */ /* 0x0001e20000100a00 */
[----:B------:R-:W-:Y:S01]  /*37a80*/  SHF.R.S32.HI R40, RZ, 0x1f, R39 ;  /* 0x0000001fff287819 */ /* 0x000fe20000011427 */
[----:B------:R-:W-:Y:S02]  /*37a90*/  IMAD.X R47, R41, 0x1, R26, P3 ;  /* 0x00000001292f7824 */ /* 0x000fe400018e061a */
[----:B------:R1:W-:Y:S04]  /*37aa0*/  STL.64 [R1+0xe30], R6 ;  /* 0x000e300601007387 */ /* 0x0003e80000100a00 */
[----:B------:R4:W-:Y:S01]  /*37ab0*/  STL.64 [R1+0xe08], R46 ;  /* 0x000e082e01007387 */ /* 0x0009e20000100a00 */
[C---:B0-----:R-:W-:Y:S02]  /*37ac0*/  IADD3 R52, P2, PT, R39.reuse, R33, RZ ;  /* 0x0000002127347210 */ /* 0x041fe40007f5e0ff */
[----:B-1----:R-:W-:-:S03]  /*37ad0*/  IADD3 R6, P0, PT, R39, R31, RZ ;  /* 0x0000001f27067210 */ /* 0x002fc60007f1e0ff */
[C---:B------:R-:W-:Y:S01]  /*37ae0*/  IMAD.X R53, R40.reuse, 0x1, R32, P2 ;  /* 0x0000000128357824 */ /* 0x040fe200010e0620 */
[----:B----4-:R-:W-:Y:S01]  /*37af0*/  IADD3 R46, P3, PT, R39, R29, RZ ;  /* 0x0000001d272e7210 */ /* 0x010fe20007f7e0ff */
[----:B------:R-:W-:-:S03]  /*37b00*/  IMAD.X R7, R40, 0x1, R30, P0 ;  /* 0x0000000128077824 */ /* 0x000fc600000e061e */
[----:B------:R0:W-:Y:S01]  /*37b10*/  STL.64 [R1+0xe00], R52 ;  /* 0x000e003401007387 */ /* 0x0001e20000100a00 */
[----:B------:R-:W-:-:S03]  /*37b20*/  IMAD.X R47, R40, 0x1, R28, P3 ;  /* 0x00000001282f7824 */ /* 0x000fc600018e061c */
[----:B------:R1:W-:Y:S04]  /*37b30*/  STL.64 [R1+0xdf8], R6 ;  /* 0x000df80601007387 */ /* 0x0003e80000100a00 */
[----:B------:R4:W-:Y:S01]  /*37b40*/  STL.64 [R1+0xde8], R46 ;  /* 0x000de82e01007387 */ /* 0x0009e20000100a00 */
[----:B0-----:R-:W-:Y:S02]  /*37b50*/  IADD3 R52, P2, PT, R39, R27, RZ ;  /* 0x0000001b27347210 */ /* 0x001fe40007f5e0ff */
[----:B---3--:R-:W-:Y:S02]  /*37b60*/  SHF.R.S32.HI R39, RZ, 0x1f, R25 ;  /* 0x0000001fff277819 */ /* 0x008fe40000011419 */
[C---:B-1----:R-:W-:Y:S01]  /*37b70*/  IADD3 R6, P0, PT, R25.reuse, R33, RZ ;  /* 0x0000002119067210 */ /* 0x042fe20007f1e0ff */
[----:B------:R-:W-:Y:S01]  /*37b80*/  IMAD.X R53, R40, 0x1, R26, P2 ;  /* 0x0000000128357824 */ /* 0x000fe200010e061a */
[----:B----4-:R-:W-:-:S03]  /*37b90*/  IADD3 R46, P3, PT, R25, R31, RZ ;  /* 0x0000001f192e7210 */ /* 0x010fc60007f7e0ff */
[C---:B------:R-:W-:Y:S01]  /*37ba0*/  IMAD.X R7, R39.reuse, 0x1, R32, P0 ;  /* 0x0000000127077824 */ /* 0x040fe200000e0620 */
[----:B------:R0:W-:Y:S01]  /*37bb0*/  STL.64 [R1+0xdd8], R52 ;  /* 0x000dd83401007387 */ /* 0x0001e20000100a00 */
[----:B------:R-:W-:-:S03]  /*37bc0*/  IMAD.X R47, R39, 0x1, R30, P3 ;  /* 0x00000001272f7824 */ /* 0x000fc600018e061e */
[----:B------:R1:W-:Y:S04]  /*37bd0*/  STL.64 [R1+0xdd0], R6 ;  /* 0x000dd00601007387 */ /* 0x0003e80000100a00 */
[----:B------:R3:W-:Y:S01]  /*37be0*/  STL.64 [R1+0xdc8], R46 ;  /* 0x000dc82e01007387 */ /* 0x0007e20000100a00 */
[C---:B0-----:R-:W-:Y:S02]  /*37bf0*/  IADD3 R52, P2, PT, R25.reuse, R29, RZ ;  /* 0x0000001d19347210 */ /* 0x041fe40007f5e0ff */
[----:B-1----:R-:W-:-:S03]  /*37c00*/  IADD3 R6, P0, PT, R25, R27, RZ ;  /* 0x0000001b19067210 */ /* 0x002fc60007f1e0ff */
[C---:B------:R-:W-:Y:S01]  /*37c10*/  IMAD.X R53, R39.reuse, 0x1, R28, P2 ;  /* 0x0000000127357824 */ /* 0x040fe200010e061c */
[----:B------:R-:W-:Y:S02]  /*37c20*/  SHF.R.S32.HI R25, RZ, 0x1f, R24 ;  /* 0x0000001fff197819 */ /* 0x000fe40000011418 */
[C---:B---3--:R-:W-:Y:S01]  /*37c30*/  IADD3 R46, P3, PT, R24.reuse, R33, RZ ;  /* 0x00000021182e7210 */ /* 0x048fe20007f7e0ff */
[----:B------:R-:W-:Y:S01]  /*37c40*/  IMAD.X R7, R39, 0x1, R26, P0 ;  /* 0x0000000127077824 */ /* 0x000fe200000e061a */
[----:B------:R-:W-:-:S03]  /*37c50*/  IADD3 R40, P2, PT, R24, R31, RZ ;  /* 0x0000001f18287210 */ /* 0x000fc60007f5e0ff */
[C---:B------:R-:W-:Y:S01]  /*37c60*/  IMAD.X R47, R25.reuse, 0x1, R32, P3 ;  /* 0x00000001192f7824 */ /* 0x040fe200018e0620 */
[----:B------:R0:W-:Y:S01]  /*37c70*/  STL.64 [R1+0xda8], R6 ;  /* 0x000da80601007387 */ /* 0x0001e20000100a00 */
[----:B------:R-:W-:-:S03]  /*37c80*/  IMAD.X R41, R25, 0x1, R30, P2 ;  /* 0x0000000119297824 */ /* 0x000fc600010e061e */
[----:B------:R-:W-:Y:S04]  /*37c90*/  STL.64 [R1+0xdc0], R52 ;  /* 0x000dc03401007387 */ /* 0x000fe80000100a00 */
[----:B------:R1:W-:Y:S01]  /*37ca0*/  STL.64 [R1+0xda0], R46 ;  /* 0x000da02e01007387 */ /* 0x0003e20000100a00 */
[----:B0-----:R-:W-:-:S03]  /*37cb0*/  IADD3 R6, P0, PT, R24, R29, RZ ;  /* 0x0000001d18067210 */ /* 0x001fc60007f1e0ff */
[----:B------:R0:W-:Y:S02]  /*37cc0*/  STL.64 [R1+0xd98], R40 ;  /* 0x000d982801007387 */ /* 0x0001e40000100a00 */
[----:B------:R-:W-:Y:S01]  /*37cd0*/  IMAD.X R7, R25, 0x1, R28, P0 ;  /* 0x0000000119077824 */ /* 0x000fe200000e061c */
[----:B-1----:R-:W-:Y:S02]  /*37ce0*/  IADD3 R46, P3, PT, R24, R27, RZ ;  /* 0x0000001b182e7210 */ /* 0x002fe40007f7e0ff */
[----:B--2---:R-:W-:Y:S02]  /*37cf0*/  SHF.R.S32.HI R24, RZ, 0x1f, R23 ;  /* 0x0000001fff187819 */ /* 0x004fe40000011417 */
[----:B0-----:R-:W-:Y:S01]  /*37d00*/  IADD3 R40, P2, PT, R23, R33, RZ ;  /* 0x0000002117287210 */ /* 0x001fe20007f5e0ff */
        /* <DEDUP_REMOVED lines=8> */
[----:B--2---:R-:W-:Y:S01]  /*37d90*/  IADD3 R40, P2, PT, R23, R27, RZ ;  /* 0x0000001b17287210 */ /* 0x004fe20007f5e0ff */
        /* <DEDUP_REMOVED lines=9> */
[----:B--2---:R-:W-:Y:S01]  /*37e30*/  IADD3 R40, P2, PT, R22, R29, RZ ;  /* 0x0000001d16287210 */ /* 0x004fe20007f5e0ff */
[----:B------:R-:W-:-:S03]  /*37e40*/  IMAD.X R47, R23, 0x1, R30, P3 ;  /* 0x00000001172f7824 */ /* 0x000fc600018e061e */
[----:B------:R0:W-:Y:S01]  /*37e50*/  STL.64 [R1+0xd50], R6 ;  /* 0x000d500601007387 */ /* 0x0001e20000100a00 */
[----:B------:R-:W-:-:S03]  /*37e60*/  IMAD.X R41, R23, 0x1, R28, P2 ;  /* 0x0000000117297824 */ /* 0x000fc600010e061c */
[----:B------:R1:W-:Y:S04]  /*37e70*/  STL.64 [R1+0xd48], R46 ;  /* 0x000d482e01007387 */ /* 0x0003e80000100a00 */
[----:B------:R2:W-:Y:S01]  /*37e80*/  STL.64 [R1+0xd40], R40 ;  /* 0x000d402801007387 */ /* 0x0005e20000100a00 */
[----:B0-----:R-:W-:Y:S02]  /*37e90*/  IADD3 R6, P0, PT, R22, R27, RZ ;  /* 0x0000001b16067210 */ /* 0x001fe40007f1e0ff */
[----:B------:R-:W-:Y:S02]  /*37ea0*/  SHF.R.S32.HI R22, RZ, 0x1f, R21 ;  /* 0x0000001fff167819 */ /* 0x000fe40000011415 */
[----:B-1----:R-:W-:Y:S01]  /*37eb0*/  IADD3 R46, P3, PT, R21, R33, RZ ;  /* 0x00000021152e7210 */ /* 0x002fe20007f7e0ff */
[----:B------:R-:W-:Y:S01]  /*37ec0*/  IMAD.X R7, R23, 0x1, R26, P0 ;  /* 0x0000000117077824 */ /* 0x000fe200000e061a */
[----:B--2---:R-:W-:-:S03]  /*37ed0*/  IADD3 R40, P2, PT, R21, R31, RZ ;  /* 0x0000001f15287210 */ /* 0x004fc60007f5e0ff */
[C---:B------:R-:W-:Y:S01]  /*37ee0*/  IMAD.X R47, R22.reuse, 0x1, R32, P3 ;  /* 0x00000001162f7824 */ /* 0x040fe200018e0620 */
[----:B------:R0:W-:Y:S01]  /*37ef0*/  STL.64 [R1+0xd28], R6 ;  /* 0x000d280601007387 */ /* 0x0001e20000100a00 */
[----:B------:R-:W-:-:S03]  /*37f00*/  IMAD.X R41, R22, 0x1, R30, P2 ;  /* 0x0000000116297824 */ /* 0x000fc600010e061e */
[----:B------:R1:W-:Y:S04]  /*37f10*/  STL.64 [R1+0xd20], R46 ;  /* 0x000d202e01007387 */ /* 0x0003e80000100a00 */
[----:B------:R2:W-:Y:S01]  /*37f20*/  STL.64 [R1+0xd18], R40 ;  /* 0x000d182801007387 */ /* 0x0005e20000100a00 */
[C---:B0-----:R-:W-:Y:S02]  /*37f30*/  IADD3 R6, P0, PT, R21.reuse, R29, RZ ;  /* 0x0000001d15067210 */ /* 0x041fe40007f1e0ff */
[----:B-1----:R-:W-:-:S03]  /*37f40*/  IADD3 R46, P3, PT, R21, R27, RZ ;  /* 0x0000001b152e7210 */ /* 0x002fc60007f7e0ff */
[----:B------:R-:W-:Y:S01]  /*37f50*/  IMAD.X R7, R22, 0x1, R28, P0 ;  /* 0x0000000116077824 */ /* 0x000fe200000e061c */
[----:B------:R-:W-:Y:S02]  /*37f60*/  SHF.R.S32.HI R21, RZ, 0x1f, R20 ;  /* 0x0000001fff157819 */ /* 0x000fe40000011414 */
[----:B--2---:R-:W-:Y:S01]  /*37f70*/  IADD3 R40, P2, PT, R20, R33, RZ ;  /* 0x0000002114287210 */ /* 0x004fe20007f5e0ff */
        /* <DEDUP_REMOVED lines=12> */
[----:B------:R-:W-:Y:S01]  /*38040*/  IMAD.X R41, R21, 0x1, R26, P2 ;  /* 0x0000000115297824 */ /* 0x000fe200010e061a */
[----:B------:R-:W-:-:S04]  /*38050*/  IADD3 R52, P3, PT, R19, R31, RZ ;  /* 0x0000001f13347210 */ /* 0x000fc80007f7e0ff */
[----:B------:R1:W-:Y:S01]  /*38060*/  STL.64 [R1+0xca0], R40 ;  /* 0x000ca02801007387 */ /* 0x0003e20000100a00 */
[----:B0-----:R-:W-:-:S03]  /*38070*/  IADD3 R6, P0, PT, R19, R33, RZ ;  /* 0x0000002113067210 */ /* 0x001fc60007f1e0ff */
[----:B------:R0:W-:Y:S01]  /*38080*/  STL.64 [R1+0xcc0], R46 ;  /* 0x000cc02e01007387 */ /* 0x0001e20000100a00 */
[C---:B------:R-:W-:Y:S02]  /*38090*/  IMAD.X R53, R20.reuse, 0x1, R30, P3 ;  /* 0x0000000114357824 */ /* 0x040fe400018e061e */
[C---:B------:R-:W-:Y:S01]  /*380a0*/  IMAD.X R7, R20.reuse, 0x1, R32, P0 ;  /* 0x0000000114077824 */ /* 0x040fe200000e0620 */
[C---:B-1----:R-:W-:Y:S02]  /*380b0*/  IADD3 R40, P2, PT, R19.reuse, R29, RZ ;  /* 0x0000001d13287210 */ /* 0x042fe40007f5e0ff */
[----:B0-----:R-:W-:Y:S02]  /*380c0*/  IADD3 R46, P0, PT, R19, R27, RZ ;  /* 0x0000001b132e7210 */ /* 0x001fe40007f1e0ff */
[----:B------:R-:W-:Y:S01]  /*380d0*/  STL.64 [R1+0xc98], R6 ;  /* 0x000c980601007387 */ /* 0x000fe20000100a00 */
[----:B------:R-:W-:Y:S01]  /*380e0*/  IMAD.X R41, R20, 0x1, R28, P2 ;  /* 0x0000000114297824 */ /* 0x000fe200010e061c */
[----:B------:R-:W-:-:S02]  /*380f0*/  SHF.R.S32.HI R19, RZ, 0x1f, R18 ;  /* 0x0000001fff137819 */ /* 0x000fc40000011412 */
[----:B------:R0:W-:Y:S01]  /*38100*/  STL.64 [R1+0xc90], R52 ;  /* 0x000c903401007387 */ /* 0x0001e20000100a00 */
[----:B------:R-:W-:-:S03]  /*38110*/  IMAD.X R47, R20, 0x1, R26, P0 ;  /* 0x00000001142f7824 */ /* 0x000fc600000e061a */
        /* <DEDUP_REMOVED lines=9> */
[----:B------:R1:W-:Y:S01]  /*381b0*/  STL.64 [R1+0xc50], R40 ;  /* 0x000c502801007387 */ /* 0x0003e20000100a00 */
[----:B------:R-:W-:Y:S02]  /*381c0*/  IMAD.MOV.U32 R7, RZ, RZ, R4 ;  /* 0x000000ffff077224 */ /* 0x000fe400078e0004 */
[----:B------:R-:W-:Y:S01]  /*381d0*/  IMAD.MOV.U32 R4, RZ, RZ, R5 ;  /* 0x000000ffff047224 */ /* 0x000fe200078e0005 */
[----:B------:R2:W-:Y:S01]  /*381e0*/  STL.64 [R1+0xc40], R46 ;  /* 0x000c402e01007387 */ /* 0x0005e20000100a00 */
[----:B0-----:R-:W-:Y:S01]  /*381f0*/  IADD3 R52, P3, PT, R18, R27, RZ ;  /* 0x0000001b12347210 */ /* 0x001fe20007f7e0ff */
[----:B------:R-:W-:Y:S01]  /*38200*/  IMAD.MOV.U32 R5, RZ, RZ, R34 ;  /* 0x000000ffff057224 */ /* 0x000fe200078e0022 */
[----:B------:R-:W-:Y:S01]  /*38210*/  SHF.R.S32.HI R18, RZ, 0x1f, R17 ;  /* 0x0000001fff127819 */ /* 0x000fe20000011411 */
[----:B------:R-:W-:Y:S01]  /*38220*/  IMAD.MOV.U32 R34, RZ, RZ, R60 ;  /* 0x000000ffff227224 */ /* 0x000fe200078e003c */
[----:B-1----:R-:W-:Y:S01]  /*38230*/  IADD3 R40, P2, PT, R17, R33, RZ ;  /* 0x0000002111287210 */ /* 0x002fe20007f5e0ff */
[----:B------:R-:W-:Y:S01]  /*38240*/  IMAD.X R53, R19, 0x1, R26, P3 ;  /* 0x0000000113357824 */ /* 0x000fe200018e061a */
[----:B------:R-:W-:-:S02]  /*38250*/  IADD3 R60, P3, PT, R17, R29, RZ ;  /* 0x0000001d113c7210 */ /* 0x000fc40007f7e0ff */
[C---:B--2---:R-:W-:Y:S01]  /*38260*/  IADD3 R46, P0, PT, R17.reuse, R31, RZ ;  /* 0x0000001f112e7210 */ /* 0x044fe20007f1e0ff */
[----:B------:R-:W-:Y:S02]  /*38270*/  IMAD.MOV.U32 R6, RZ, RZ, R49 ;  /* 0x000000ffff067224 */ /* 0x000fe400078e0031 */
[C---:B------:R-:W-:Y:S02]  /*38280*/  IMAD.X R41, R18.reuse, 0x1, R32, P2 ;  /* 0x0000000112297824 */ /* 0x040fe400010e0620 */
[----:B------:R-:W-:Y:S02]  /*38290*/  IMAD.MOV.U32 R49, RZ, RZ, R61 ;  /* 0x000000ffff317224 */ /* 0x000fe400078e003d */
[C---:B------:R-:W-:Y:S02]  /*382a0*/  IMAD.X R47, R18.reuse, 0x1, R30, P0 ;  /* 0x00000001122f7824 */ /* 0x040fe400000e061e */
[----:B------:R-:W-:Y:S01]  /*382b0*/  IMAD.X R61, R18, 0x1, R28, P3 ;  /* 0x00000001123d7824 */ /* 0x000fe200018e061c */
[----:B------:R-:W-:Y:S04]  /*382c0*/  STL.64 [R1+0xc20], R52 ;  /* 0x000c203401007387 */ /* 0x000fe80000100a00 */
[----:B------:R0:W-:Y:S04]  /*382d0*/  STL.64 [R1+0xc18], R40 ;  /* 0x000c182801007387 */ /* 0x0001e80000100a00 */
[----:B------:R1:W-:Y:S04]  /*382e0*/  STL.64 [R1+0xc10], R46 ;  /* 0x000c102e01007387 */ /* 0x0003e80000100a00 */
[----:B------:R2:W-:Y:S01]  /*382f0*/  STL.64 [R1+0xc00], R60 ;  /* 0x000c003c01007387 */ /* 0x0005e20000100a00 */
[----:B0-----:R-:W-:-:S02]  /*38300*/  IADD3 R40, P2, PT, R17, R27, RZ ;  /* 0x0000001b11287210 */ /* 0x001fc40007f5e0ff */
[----:B------:R-:W-:Y:S02]  /*38310*/  SHF.R.S32.HI R17, RZ, 0x1f, R16 ;  /* 0x0000001fff117819 */ /* 0x000fe40000011410 */
[----:B-1----:R-:W-:Y:S01]  /*38320*/  IADD3 R46, P0, PT, R16, R33, RZ ;  /* 0x00000021102e7210 */ /* 0x002fe20007f1e0ff */
[----:B------:R-:W-:Y:S01]  /*38330*/  IMAD.X R41, R18, 0x1, R26, P2 ;  /* 0x0000000112297824 */ /* 0x000fe200010e061a */
[----:B--2---:R-:W-:-:S03]  /*38340*/  IADD3 R60, P3, PT, R16, R31, RZ ;  /* 0x0000001f103c7210 */ /* 0x004fc60007f7e0ff */
[C---:B------:R-:W-:Y:S01]  /*38350*/  IMAD.X R47, R17.reuse, 0x1, R32, P0 ;  /* 0x00000001112f7824 */ /* 0x040fe200000e0620 */
[----:B------:R-:W-:Y:S01]  /*38360*/  STL.64 [R1+0xbd8], R40 ;  /* 0x000bd82801007387 */ /* 0x000fe20000100a00 */
[----:B------:R-:W-:-:S03]  /*38370*/  IMAD.X R61, R17, 0x1, R30, P3 ;  /* 0x00000001113d7824 */ /* 0x000fc600018e061e */
[----:B------:R-:W-:Y:S04]  /*38380*/  STL.64 [R1+0xbd0], R46 ;  /* 0x000bd02e01007387 */ /* 0x000fe80000100a00 */
[----:B------:R0:W-:Y:S04]  /*38390*/  STL.64 [R1+0xbc8], R60 ;  /* 0x000bc83c01007387 */ /* 0x0001e80000100a00 */
[----:B0-----:R-:W2:Y:S01]  /*383a0*/  LDL.LU.64 R60, [R1+0x1570] ;  /* 0x00157000013c7983 */ /* 0x001ea20000300a00 */
[----:B------:R-:W-:Y:S01]  /*383b0*/  IMAD.MOV.U32 R53, RZ, RZ, R7 ;  /* 0x000000ffff357224 */ /* 0x000fe200078e0007 */
[C---:B------:R-:W-:Y:S01]  /*383c0*/  IADD3 R40, P2, PT, R16.reuse, R29, RZ ;  /* 0x0000001d10287210 */ /* 0x040fe20007f5e0ff */
[----:B------:R-:W-:Y:S01]  /*383d0*/  IMAD.MOV.U32 R7, RZ, RZ, R2 ;  /* 0x000000ffff077224 */ /* 0x000fe200078e0002 */
[----:B------:R-:W-:Y:S01]  /*383e0*/  IADD3 R46, P0, PT, R16, R27, RZ ;  /* 0x0000001b102e7210 */ /* 0x000fe20007f1e0ff */
[----:B------:R-:W-:Y:S01]  /*383f0*/  IMAD.MOV.U32 R2, RZ, RZ, R49 ;  /* 0x000000ffff027224 */ /* 0x000fe200078e0031 */
[----:B------:R-:W-:Y:S01]  /*38400*/  SHF.R.S32.HI R16, RZ, 0x1f, R15 ;  /* 0x0000001fff107819 */ /* 0x000fe2000001140f */
[----:B------:R-:W-:-:S02]  /*38410*/  IMAD.MOV.U32 R52, RZ, RZ, R6 ;  /* 0x000000ffff347224 */ /* 0x000fc400078e0006 */
[----:B------:R-:W-:Y:S02]  /*38420*/  IMAD.MOV.U32 R6, RZ, RZ, R5 ;  /* 0x000000ffff067224 */ /* 0x000fe400078e0005 */
[C---:B------:R-:W-:Y:S02]  /*38430*/  IMAD.X R41, R17.reuse, 0x1, R28, P2 ;  /* 0x0000000111297824 */ /* 0x040fe400010e061c */
[----:B------:R-:W-:-:S03]  /*38440*/  IMAD.X R47, R17, 0x1, R26, P0 ;  /* 0x00000001112f7824 */ /* 0x000fc600000e061a */
[----:B------:R0:W-:Y:S04]  /*38450*/  STL.64 [R1+0xbb8], R40 ;  /* 0x000bb82801007387 */ /* 0x0001e80000100a00 */
[----:B------:R1:W-:Y:S01]  /*38460*/  STL.64 [R1+0xb98], R46 ;  /* 0x000b982e01007387 */ /* 0x0003e20000100a00 */
[C---:B0-----:R-:W-:Y:S02]  /*38470*/  IADD3 R40, P2, PT, R15.reuse, R31, RZ ;  /* 0x0000001f0f287210 */ /* 0x041fe40007f5e0ff */
[----:B-1----:R-:W-:-:S03]  /*38480*/  IADD3 R46, P0, PT, R15, R29, RZ ;  /* 0x0000001d0f2e7210 */ /* 0x002fc60007f1e0ff */
[C---:B------:R-:W-:Y:S02]  /*38490*/  IMAD.X R41, R16.reuse, 0x1, R30, P2 ;  /* 0x0000000110297824 */ /* 0x040fe400010e061e */
[----:B------:R-:W-:Y:S02]  /*384a0*/  IMAD.X R47, R16, 0x1, R28, P0 ;  /* 0x00000001102f7824 */ /* 0x000fe400000e061c */
[----:B--2---:R-:W-:Y:S01]  /*384b0*/  IMAD.MOV.U32 R49, RZ, RZ, R60 ;  /* 0x000000ffff317224 */ /* 0x004fe200078e003c */
[----:B------:R-:W-:Y:S01]  /*384c0*/  IADD3 R60, P3, PT, R15, R33, RZ ;  /* 0x000000210f3c7210 */ /* 0x000fe20007f7e0ff */
[----:B------:R-:W-:-:S04]  /*384d0*/  IMAD.MOV.U32 R5, RZ, RZ, R61 ;  /* 0x000000ffff057224 */ /* 0x000fc800078e003d */
[----:B------:R-:W-:-:S05]  /*384e0*/  IMAD.X R61, R16, 0x1, R32, P3 ;  /* 0x00000001103d7824 */ /* 0x000fca00018e0620 */
[----:B------:R0:W-:Y:S04]  /*384f0*/  STL.64 [R1+0xb90], R60 ;  /* 0x000b903c01007387 */ /* 0x0001e80000100a00 */
[----:B------:R-:W-:Y:S01]  /*38500*/  STL.64 [R1+0xb88], R40 ;  /* 0x000b882801007387 */ /* 0x000fe20000100a00 */
[----:B0-----:R-:W-:-:S03]  /*38510*/  IADD3 R60, P3, PT, R15, R27, RZ ;  /* 0x0000001b0f3c7210 */ /* 0x001fc60007f7e0ff */
[----:B------:R-:W-:Y:S02]  /*38520*/  STL.64 [R1+0xb78], R46 ;  /* 0x000b782e01007387 */ /* 0x000fe40000100a00 */
[----:B------:R-:W-:-:S05]  /*38530*/  IMAD.X R61, R16, 0x1, R26, P3 ;  /* 0x00000001103d7824 */ /* 0x000fca00018e061a */
[----:B------:R0:W-:Y:S04]  /*38540*/  STL.64 [R1+0xb58], R60 ;  /* 0x000b583c01007387 */ /* 0x0001e80000100a00 */
[----:B0-----:R-:W2:Y:S01]  /*38550*/  LDL.LU.64 R60, [R1+0x1568] ;  /* 0x00156800013c7983 */ /* 0x001ea20000300a00 */
[----:B------:R-:W-:Y:S02]  /*38560*/  SHF.R.S32.HI R15, RZ, 0x1f, R43 ;  /* 0x0000001fff0f7819 */ /* 0x000fe4000001142b */
[C---:B------:R-:W-:Y:S02]  /*38570*/  IADD3 R40, P2, PT, R43.reuse, R33, RZ ;  /* 0x000000212b287210 */ /* 0x040fe40007f5e0ff */
[----:B------:R-:W-:-:S03]  /*38580*/  IADD3 R16, P3, PT, R43, R29, RZ ;  /* 0x0000001d2b107210 */ /* 0x000fc60007f7e0ff */
[----:B------:R-:W-:Y:S01]  /*38590*/  IMAD.X R41, R15, 0x1, R32, P2 ;  /* 0x000000010f297824 */ /* 0x000fe200010e0620 */
[----:B------:R-:W-:Y:S01]  /*385a0*/  IADD3 R46, P0, PT, R43, R31, RZ ;  /* 0x0000001f2b2e7210 */ /* 0x000fe20007f1e0ff */
[----:B------:R-:W-:Y:S04]  /*385b0*/  STL [R1+0xb38], R16 ;  /* 0x000b381001007387 */ /* 0x000fe80000100800 */
[----:B------:R0:W-:Y:S01]  /*385c0*/  STL.64 [R1+0xb50], R40 ;  /* 0x000b502801007387 */ /* 0x0001e20000100a00 */
[----:B------:R-:W-:Y:S02]  /*385d0*/  IMAD.X R47, R15, 0x1, R30, P0 ;  /* 0x000000010f2f7824 */ /* 0x000fe400000e061e */
[----:B------:R-:W-:Y:S01]  /*385e0*/  IMAD.MOV.U32 R42, RZ, RZ, R16 ;  /* 0x000000ffff2a7224 */ /* 0x000fe200078e0010 */
[----:B0-----:R-:W-:Y:S01]  /*385f0*/  IADD3 R40, P2, PT, R43, R27, RZ ;  /* 0x0000001b2b287210 */ /* 0x001fe20007f5e0ff */
[----:B------:R-:W-:-:S02]  /*38600*/  IMAD.MOV.U32 R43, RZ, RZ, R17 ;  /* 0x000000ffff2b7224 */ /* 0x000fc400078e0011 */
[C---:B------:R-:W-:Y:S02]  /*38610*/  IMAD.X R43, R15.reuse, 0x1, R28, P3 ;  /* 0x000000010f2b7824 */ /* 0x040fe400018e061c */
[----:B------:R-:W-:Y:S01]  /*38620*/  IMAD.X R41, R15, 0x1, R26, P2 ;  /* 0x000000010f297824 */ /* 0x000fe200010e061a */
[----:B------:R0:W-:Y:S04]  /*38630*/  STL.64 [R1+0xb48], R46 ;  /* 0x000b482e01007387 */ /* 0x0001e80000100a00 */
[----:B------:R-:W-:Y:S04]  /*38640*/  STL [R1+0xb3c], R43 ;  /* 0x000b3c2b01007387 */ /* 0x000fe80000100800 */
[----:B------:R1:W-:Y:S01]  /*38650*/  STL.64 [R1+0xb18], R40 ;  /* 0x000b182801007387 */ /* 0x0003e20000100a00 */
[----:B------:R-:W-:Y:S01]  /*38660*/  SHF.R.S32.HI R15, RZ, 0x1f, R52 ;  /* 0x0000001fff0f7819 */ /* 0x000fe20000011434 */
[----:B------:R-:W-:-:S02]  /*38670*/  IMAD.MOV.U32 R0, RZ, RZ, R3 ;  /* 0x000000ffff007224 */ /* 0x000fc400078e0003 */
[----:B------:R-:W-:Y:S01]  /*38680*/  IMAD.MOV.U32 R17, RZ, RZ, R45 ;  /* 0x000000ffff117224 */ /* 0x000fe200078e002d */
[----:B--2---:R-:W-:Y:S02]  /*38690*/  SHF.R.S32.HI R16, RZ, 0x1f, R60 ;  /* 0x0000001fff107819 */ /* 0x004fe4000001143c */
[C---:B0-----:R-:W-:Y:S02]  /*386a0*/  IADD3 R46, P0, PT, R60.reuse, R33, RZ ;  /* 0x000000213c2e7210 */ /* 0x041fe40007f1e0ff */
[C---:B------:R-:W-:Y:S02]  /*386b0*/  IADD3 R42, P3, PT, R60.reuse, R31, RZ ;  /* 0x0000001f3c2a7210 */ /* 0x040fe40007f7e0ff */
[----:B-1----:R-:W-:Y:S01]  /*386c0*/  IADD3 R40, P2, PT, R60, R29, RZ ;  /* 0x0000001d3c287210 */ /* 0x002fe20007f5e0ff */
[C---:B------:R-:W-:Y:S02]  /*386d0*/  IMAD.X R47, R16.reuse, 0x1, R32, P0 ;  /* 0x00000001102f7824 */ /* 0x040fe400000e0620 */
[----:B------:R-:W-:-:S02]  /*386e0*/  IMAD.X R43, R16, 0x1, R30, P3 ;  /* 0x00000001102b7824 */ /* 0x000fc400018e061e */
[----:B------:R-:W-:Y:S01]  /*386f0*/  IMAD.X R41, R16, 0x1, R28, P2 ;  /* 0x0000000110297824 */ /* 0x000fe200010e061c */
[----:B------:R0:W-:Y:S04]  /*38700*/  STL.64 [R1+0xb10], R46 ;  /* 0x000b102e01007387 */ /* 0x0001e80000100a00 */
[----:B------:R1:W-:Y:S04]  /*38710*/  STL.64 [R1+0xb08], R42 ;  /* 0x000b082a01007387 */ /* 0x0003e80000100a00 */
[----:B------:R2:W-:Y:S01]  /*38720*/  STL.64 [R1+0xaf8], R40 ;  /* 0x000af82801007387 */ /* 0x0005e20000100a00 */
[----:B0-----:R-:W-:-:S02]  /*38730*/  IADD3 R46, P0, PT, R60, R27, RZ ;  /* 0x0000001b3c2e7210 */ /* 0x001fc40007f1e0ff */
[----:B-1----:R-:W-:-:S03]  /*38740*/  IADD3 R42, P3, PT, R52, R33, RZ ;  /* 0x00000021342a7210 */ /* 0x002fc60007f7e0ff */
[----:B------:R-:W-:Y:S01]  /*38750*/  IMAD.X R47, R16, 0x1, R26, P0 ;  /* 0x00000001102f7824 */ /* 0x000fe200000e061a */
[----:B--2---:R-:W-:Y:S01]  /*38760*/  IADD3 R40, P2, PT, R52, R31, RZ ;  /* 0x0000001f34287210 */ /* 0x004fe20007f5e0ff */
[----:B------:R-:W-:-:S03]  /*38770*/  IMAD.X R43, R15, 0x1, R32, P3 ;  /* 0x000000010f2b7824 */ /* 0x000fc600018e0620 */
[----:B------:R0:W-:Y:S01]  /*38780*/  STL.64 [R1+0xad0], R46 ;  /* 0x000ad02e01007387 */ /* 0x0001e20000100a00 */
[----:B------:R-:W-:-:S03]  /*38790*/  IMAD.X R41, R15, 0x1, R30, P2 ;  /* 0x000000010f297824 */ /* 0x000fc600010e061e */
[----:B------:R1:W-:Y:S01]  /*387a0*/  STL.64 [R1+0xac8], R42 ;  /* 0x000ac82a01007387 */ /* 0x0003e20000100a00 */
[----:B------:R-:W-:-:S03]  /*387b0*/  SHF.R.S32.HI R16, RZ, 0x1f, R6 ;  /* 0x0000001fff107819 */ /* 0x000fc60000011406 */
[----:B------:R2:W-:Y:S01]  /*387c0*/  STL.64 [R1+0xac0], R40 ;  /* 0x000ac02801007387 */ /* 0x0005e20000100a00 */
[C---:B0-----:R-:W-:Y:S02]  /*387d0*/  IADD3 R46, P0, PT, R52.reuse, R29, RZ ;  /* 0x0000001d342e7210 */ /* 0x041fe40007f1e0ff */
[----:B-1----:R-:W-:-:S03]  /*387e0*/  IADD3 R42, P3, PT, R52, R27, RZ ;  /* 0x0000001b342a7210 */ /* 0x002fc60007f7e0ff */
[C---:B------:R-:W-:Y:S01]  /*387f0*/  IMAD.X R47, R15.reuse, 0x1, R28, P0 ;  /* 0x000000010f2f7824 */ /* 0x040fe200000e061c */
[----:B--2---:R-:W-:Y:S01]  /*38800*/  IADD3 R40, P2, PT, R6, R33, RZ ;  /* 0x0000002106287210 */ /* 0x004fe20007f5e0ff */
[----:B------:R-:W-:-:S03]  /*38810*/  IMAD.X R43, R15, 0x1, R26, P3 ;  /* 0x000000010f2b7824 */ /* 0x000fc600018e061a */
[----:B------:R0:W-:Y:S01]  /*38820*/  STL.64 [R1+0xab0], R46 ;  /* 0x000ab02e01007387 */ /* 0x0001e20000100a00 */
[----:B------:R-:W-:Y:S01]  /*38830*/  IMAD.X R41, R16, 0x1, R32, P2 ;  /* 0x0000000110297824 */ /* 0x000fe200010e0620 */
[C---:B------:R-:W-:Y:S02]  /*38840*/  IADD3 R52, P0, PT, R6.reuse, R31, RZ ;  /* 0x0000001f06347210 */ /* 0x040fe40007f1e0ff */
[----:B------:R1:W-:Y:S04]  /*38850*/  STL.64 [R1+0xaa8], R42 ;  /* 0x000aa82a01007387 */ /* 0x0003e80000100a00 */
[----:B------:R2:W-:Y:S01]  /*38860*/  STL.64 [R1+0xaa0], R40 ;  /* 0x000aa02801007387 */ /* 0x0005e20000100a00 */
[----:B0-----:R-:W-:Y:S01]  /*38870*/  IMAD.MOV.U32 R47, RZ, RZ, R53 ;  /* 0x000000ffff2f7224 */ /* 0x001fe200078e0035 */
[----:B-1----:R-:W-:Y:S01]  /*38880*/  IADD3 R42, P3, PT, R6, R29, RZ ;  /* 0x0000001d062a7210 */ /* 0x002fe20007f7e0ff */
[----:B------:R-:W-:Y:S01]  /*38890*/  IMAD.X R53, R16, 0x1, R30, P0 ;  /* 0x0000000110357824 */ /* 0x000fe200000e061e */
[----:B--2---:R-:W-:-:S03]  /*388a0*/  IADD3 R40, P2, PT, R6, R27, RZ ;  /* 0x0000001b06287210 */ /* 0x004fc60007f5e0ff */
[C---:B------:R-:W-:Y:S01]  /*388b0*/  IMAD.X R43, R16.reuse, 0x1, R28, P3 ;  /* 0x00000001102b7824 */ /* 0x040fe200018e061c */
[----:B------:R0:W-:Y:S01]  /*388c0*/  STL.64 [R1+0xa98], R52 ;  /* 0x000a983401007387 */ /* 0x0001e20000100a00 */
[----:B------:R-:W-:Y:S01]  /*388d0*/  IMAD.X R41, R16, 0x1, R26, P2 ;  /* 0x0000000110297824 */ /* 0x000fe200010e061a */
[----:B------:R-:W-:Y:S02]  /*388e0*/  SHF.R.S32.HI R15, RZ, 0x1f, R7 ;  /* 0x0000001fff0f7819 */ /* 0x000fe40000011407 */
[----:B------:R1:W-:Y:S04]  /*388f0*/  STL.64 [R1+0xa78], R42 ;  /* 0x000a782a01007387 */ /* 0x0003e80000100a00 */
[----:B------:R2:W-:Y:S01]  /*38900*/  STL.64 [R1+0xa68], R40 ;  /* 0x000a682801007387 */ /* 0x0005e20000100a00 */
[----:B0-----:R-:W-:-:S02]  /*38910*/  IADD3 R52, P0, PT, R7, R33, RZ ;  /* 0x0000002107347210 */ /* 0x001fc40007f1e0ff */
[----:B-1----:R-:W-:-:S03]  /*38920*/  IADD3 R42, P3, PT, R7, R31, RZ ;  /* 0x0000001f072a7210 */ /* 0x002fc60007f7e0ff */
[----:B------:R-:W-:Y:S01]  /*38930*/  IMAD.X R53, R15, 0x1, R32, P0 ;  /* 0x000000010f357824 */ /* 0x000fe200000e0620 */
[----:B--2---:R-:W-:Y:S01]  /*38940*/  IADD3 R40, P2, PT, R7, R29, RZ ;  /* 0x0000001d07287210 */ /* 0x004fe20007f5e0ff */
[----:B------:R-:W-:Y:S01]  /*38950*/  IMAD.X R43, R15, 0x1, R30, P3 ;  /* 0x000000010f2b7824 */ /* 0x000fe200018e061e */
[----:B------:R-:W-:-:S03]  /*38960*/  IADD3 R6, P0, PT, R7, R27, RZ ;  /* 0x0000001b07067210 */ /* 0x000fc60007f1e0ff */
[----:B------:R-:W-:Y:S01]  /*38970*/  IMAD.X R41, R15, 0x1, R28, P2 ;  /* 0x000000010f297824 */ /* 0x000fe200010e061c */
[----:B------:R0:W-:Y:S01]  /*38980*/  STL.64 [R1+0xa60], R52 ;  /* 0x000a603401007387 */ /* 0x0001e20000100a00 */
[----:B------:R-:W-:-:S03]  /*38990*/  SHF.R.S32.HI R16, RZ, 0x1f, R49 ;  /* 0x0000001fff107819 */ /* 0x000fc60000011431 */
[----:B------:R-:W-:Y:S01]  /*389a0*/  STL.64 [R1+0xa58], R42 ;  /* 0x000a582a01007387 */ /* 0x000fe20000100a00 */
[----:B------:R-:W-:-:S03]  /*389b0*/  IMAD.X R7, R15, 0x1, R26, P0 ;  /* 0x000000010f077824 */ /* 0x000fc600000e061a */
[----:B------:R1:W-:Y:S01]  /*389c0*/  STL.64 [R1+0xa38], R40 ;  /* 0x000a382801007387 */ /* 0x0003e20000100a00 */
[----:B0-----:R-:W-:-:S03]  /*389d0*/  IADD3 R52, P3, PT, R49, R33, RZ ;  /* 0x0000002131347210 */ /* 0x001fc60007f7e0ff */
[----:B------:R0:W-:Y:S02]  /*389e0*/  STL.64 [R1+0xa28], R6 ;  /* 0x000a280601007387 */ /* 0x0001e40000100a00 */
[----:B------:R-:W-:Y:S01]  /*389f0*/  IMAD.X R53, R16, 0x1, R32, P3 ;  /* 0x0000000110357824 */ /* 0x000fe200018e0620 */
[----:B-1----:R-:W-:Y:S01]  /*38a00*/  IADD3 R40, P2, PT, R49, R31, RZ ;  /* 0x0000001f31287210 */ /* 0x002fe20007f5e0ff */
[----:B------:R-:W-:-:S03]  /*38a10*/  IMAD.MOV.U32 R42, RZ, RZ, R48 ;  /* 0x000000ffff2a7224 */ /* 0x000fc600078e0030 */
[----:B------:R1:W-:Y:S01]  /*38a20*/  STL.64 [R1+0xa20], R52 ;  /* 0x000a203401007387 */ /* 0x0003e20000100a00 */
[C---:B------:R-:W-:Y:S01]  /*38a30*/  IMAD.X R41, R16.reuse, 0x1, R30, P2 ;  /* 0x0000000110297824 */ /* 0x040fe200010e061e */
[C---:B0-----:R-:W-:Y:S02]  /*38a40*/  IADD3 R6, P0, PT, R49.reuse, R29, RZ ;  /* 0x0000001d31067210 */ /* 0x041fe40007f1e0ff */
[----:B------:R-:W-:Y:S02]  /*38a50*/  IADD3 R48, P3, PT, R49, R27, RZ ;  /* 0x0000001b31307210 */ /* 0x000fe40007f7e0ff */
[----:B------:R-:W-:Y:S01]  /*38a60*/  SHF.R.S32.HI R15, RZ, 0x1f, R47 ;  /* 0x0000001fff0f7819 */ /* 0x000fe2000001142f */
[C---:B------:R-:W-:Y:S01]  /*38a70*/  IMAD.X R7, R16.reuse, 0x1, R28, P0 ;  /* 0x0000000110077824 */ /* 0x040fe200000e061c */
[----:B-1----:R-:W2:Y:S04]  /*38a80*/  LDL.LU.64 R52, [R1+0x1560] ;  /* 0x0015600001347983 */ /* 0x002ea80000300a00 */
[----:B------:R0:W-:Y:S01]  /*38a90*/  STL.64 [R1+0xa18], R40 ;  /* 0x000a182801007387 */ /* 0x0001e20000100a00 */
[----:B------:R-:W-:-:S02]  /*38aa0*/  IMAD.X R49, R16, 0x1, R26, P3 ;  /* 0x0000000110317824 */ /* 0x000fc400018e061a */
[----:B------:R-:W-:Y:S01]  /*38ab0*/  IMAD.MOV.U32 R46, RZ, RZ, R2 ;  /* 0x000000ffff2e7224 */ /* 0x000fe200078e0002 */
[----:B------:R1:W-:Y:S01]  /*38ac0*/  STL.64 [R1+0x9f8], R6 ;  /* 0x0009f80601007387 */ /* 0x0003e20000100a00 */
[C---:B------:R-:W-:Y:S02]  /*38ad0*/  IADD3 R2, P0, PT, R47.reuse, R31, RZ ;  /* 0x0000001f2f027210 */ /* 0x040fe40007f1e0ff */
[----:B0-----:R-:W-:Y:S01]  /*38ae0*/  IADD3 R40, P2, PT, R47, R33, RZ ;  /* 0x000000212f287210 */ /* 0x001fe20007f5e0ff */
[----:B-1----:R-:W3:Y:S04]  /*38af0*/  LDL.LU.64 R6, [R1+0x1558] ;  /* 0x0015580001067983 */ /* 0x002ee80000300a00 */
[C---:B------:R-:W-:Y:S01]  /*38b00*/  IMAD.X R41, R15.reuse, 0x1, R32, P2 ;  /* 0x000000010f297824 */ /* 0x040fe200010e0620 */
[----:B------:R0:W-:Y:S01]  /*38b10*/  STL.64 [R1+0x9e8], R48 ;  /* 0x0009e83001007387 */ /* 0x0001e20000100a00 */
[----:B------:R-:W-:-:S03]  /*38b20*/  IMAD.X R3, R15, 0x1, R30, P0 ;  /* 0x000000010f037824 */ /* 0x000fc600000e061e */
[----:B------:R1:W-:Y:S01]  /*38b30*/  STL.64 [R1+0x9e0], R40 ;  /* 0x0009e02801007387 */ /* 0x0003e20000100a00 */
[C---:B0-----:R-:W-:Y:S02]  /*38b40*/  IADD3 R48, P3, PT, R47.reuse, R29, RZ ;  /* 0x0000001d2f307210 */ /* 0x041fe40007f7e0ff */
[----:B-1----:R-:W-:-:S03]  /*38b50*/  IADD3 R40, P2, PT, R47, R27, RZ ;  /* 0x0000001b2f287210 */ /* 0x002fc60007f5e0ff */
[C---:B------:R-:W-:Y:S01]  /*38b60*/  IMAD.X R49, R15.reuse, 0x1, R28, P3 ;  /* 0x000000010f317824 */ /* 0x040fe200018e061c */
[----:B------:R0:W-:Y:S01]  /*38b70*/  STL.64 [R1+0x9d8], R2 ;  /* 0x0009d80201007387 */ /* 0x0001e20000100a00 */
[----:B------:R-:W-:Y:S01]  /*38b80*/  SHF.R.S32.HI R16, RZ, 0x1f, R5 ;  /* 0x0000001fff107819 */ /* 0x000fe20000011405 */
[----:B------:R-:W-:Y:S02]  /*38b90*/  IMAD.X R41, R15, 0x1, R26, P2 ;  /* 0x000000010f297824 */ /* 0x000fe400010e061a */
[----:B------:R1:W-:Y:S01]  /*38ba0*/  STL.64 [R1+0x9b8], R48 ;  /* 0x0009b83001007387 */ /* 0x0003e20000100a00 */
[----:B------:R-:W-:-:S03]  /*38bb0*/  IMAD.MOV.U32 R47, RZ, RZ, R4 ;  /* 0x000000ffff2f7224 */ /* 0x000fc600078e0004 */
[----:B------:R4:W-:Y:S01]  /*38bc0*/  STL.64 [R1+0x9a8], R40 ;  /* 0x0009a82801007387 */ /* 0x0009e20000100a00 */
[C---:B0-----:R-:W-:Y:S02]  /*38bd0*/  IADD3 R2, P0, PT, R5.reuse, R33, RZ ;  /* 0x0000002105027210 */ /* 0x041fe40007f1e0ff */
[----:B-1----:R-:W-:-:S03]  /*38be0*/  IADD3 R48, P3, PT, R5, R31, RZ ;  /* 0x0000001f05307210 */ /* 0x002fc60007f7e0ff */
[C---:B------:R-:W-:Y:S01]  /*38bf0*/  IMAD.X R3, R16.reuse, 0x1, R32, P0 ;  /* 0x0000000110037824 */ /* 0x040fe200000e0620 */
[C---:B------:R-:W-:Y:S02]  /*38c00*/  IADD3 R4, P0, PT, R5.reuse, R27, RZ ;  /* 0x0000001b05047210 */ /* 0x040fe40007f1e0ff */
[----:B----4-:R-:W-:Y:S01]  /*38c10*/  IADD3 R40, P2, PT, R5, R29, RZ ;  /* 0x0000001d05287210 */ /* 0x010fe20007f5e0ff */
[C---:B------:R-:W-:Y:S01]  /*38c20*/  IMAD.X R49, R16.reuse, 0x1, R30, P3 ;  /* 0x0000000110317824 */ /* 0x040fe200018e061e */
[----:B------:R0:W-:Y:S01]  /*38c30*/  STL.64 [R1+0x9a0], R2 ;  /* 0x0009a00201007387 */ /* 0x0001e20000100a00 */
[C---:B------:R-:W-:Y:S02]  /*38c40*/  IMAD.X R5, R16.reuse, 0x1, R26, P0 ;  /* 0x0000000110057824 */ /* 0x040fe400000e061a */
[----:B------:R-:W-:Y:S01]  /*38c50*/  IMAD.X R41, R16, 0x1, R28, P2 ;  /* 0x0000000110297824 */ /* 0x000fe200010e061c */
[----:B------:R-:W-:Y:S02]  /*38c60*/  IADD3 R44, P3, PT, R42, R33, RZ ;  /* 0x000000212a2c7210 */ /* 0x000fe40007f7e0ff */
[----:B------:R-:W-:Y:S01]  /*38c70*/  SHF.R.S32.HI R15, RZ, 0x1f, R42 ;  /* 0x0000001fff0f7819 */ /* 0x000fe2000001142a */
[----:B0-----:R-:W4:Y:S04]  /*38c80*/  LDL.LU.64 R2, [R1+0x1550] ;  /* 0x0015500001027983 */ /* 0x001f280000300a00 */
[----:B------:R0:W-:Y:S01]  /*38c90*/  STL.64 [R1+0x998], R48 ;  /* 0x0009983001007387 */ /* 0x0001e20000100a00 */
[----:B------:R-:W-:-:S02]  /*38ca0*/  IMAD.MOV.U32 R16, RZ, RZ, R44 ;  /* 0x000000ffff107224 */ /* 0x000fc400078e002c */
[----:B------:R-:W-:Y:S01]  /*38cb0*/  IMAD.X R17, R15, 0x1, R32, P3 ;  /* 0x000000010f117824 */ /* 0x000fe200018e0620 */
[----:B0-----:R-:W2:Y:S04]  /*38cc0*/  LDL.LU.64 R48, [R1+0x1548] ;  /* 0x0015480001307983 */ /* 0x001ea80000300a00 */
[----:B------:R0:W-:Y:S04]  /*38cd0*/  STL.64 [R1+0x978], R40 ;  /* 0x0009782801007387 */ /* 0x0001e80000100a00 */
[----:B------:R1:W-:Y:S01]  /*38ce0*/  STL.64 [R1+0x968], R4 ;  /* 0x0009680401007387 */ /* 0x0003e20000100a00 */
[----:B0-----:R-:W-:-:S03]  /*38cf0*/  IADD3 R40, P2, PT, R42, R31, RZ ;  /* 0x0000001f2a287210 */ /* 0x001fc60007f5e0ff */
[----:B-1----:R-:W2:Y:S02]  /*38d00*/  LDL.LU.64 R4, [R1+0x1540] ;  /* 0x0015400001047983 */ /* 0x002ea40000300a00 */
[----:B------:R-:W-:Y:S02]  /*38d10*/  IMAD.X R41, R15, 0x1, R30, P2 ;  /* 0x000000010f297824 */ /* 0x000fe400010e061e */
[----:B------:R0:W-:Y:S01]  /*38d20*/  STL [R1+0x960], R44 ;  /* 0x0009602c01007387 */ /* 0x0001e20000100800 */
[----:B------:R-:W-:-:S03]  /*38d30*/  SHF.R.S32.HI R16, RZ, 0x1f, R46 ;  /* 0x0000001fff107819 */ /* 0x000fc6000001142e */
[----:B------:R-:W-:Y:S01]  /*38d40*/  STL [R1+0x964], R17 ;  /* 0x0009641101007387 */ /* 0x000fe20000100800 */
[C---:B0-----:R-:W-:Y:S02]  /*38d50*/  IADD3 R44, P0, PT, R42.reuse, R29, RZ ;  /* 0x0000001d2a2c7210 */ /* 0x041fe40007f1e0ff */
[----:B------:R-:W-:Y:S01]  /*38d60*/  IADD3 R42, P3, PT, R42, R27, RZ ;  /* 0x0000001b2a2a7210 */ /* 0x000fe20007f7e0ff */
[----:B------:R0:W-:Y:S02]  /*38d70*/  STL.64 [R1+0x958], R40 ;  /* 0x0009582801007387 */ /* 0x0001e40000100a00 */
[C---:B------:R-:W-:Y:S02]  /*38d80*/  IMAD.X R45, R15.reuse, 0x1, R28, P0 ;  /* 0x000000010f2d7824 */ /* 0x040fe400000e061c */
[----:B------:R-:W-:-:S03]  /*38d90*/  IMAD.X R43, R15, 0x1, R26, P3 ;  /* 0x000000010f2b7824 */ /* 0x000fc600018e061a */
[----:B------:R1:W-:Y:S01]  /*38da0*/  STL.64 [R1+0x938], R44 ;  /* 0x0009382c01007387 */ /* 0x0003e20000100a00 */
[----:B0-----:R-:W-:-:S03]  /*38db0*/  IADD3 R40, P2, PT, R46, R33, RZ ;  /* 0x000000212e287210 */ /* 0x001fc60007f5e0ff */
[----:B------:R0:W-:Y:S02]  /*38dc0*/  STL.64 [R1+0x928], R42 ;  /* 0x0009282a01007387 */ /* 0x0001e40000100a00 */
[----:B------:R-:W-:Y:S01]  /*38dd0*/  IMAD.X R41, R16, 0x1, R32, P2 ;  /* 0x0000000110297824 */ /* 0x000fe200010e0620 */
[C---:B-1----:R-:W-:Y:S02]  /*38de0*/  IADD3 R44, P0, PT, R46.reuse, R31, RZ ;  /* 0x0000001f2e2c7210 */ /* 0x042fe40007f1e0ff */
[----:B0-----:R-:W-:-:S03]  /*38df0*/  IADD3 R42, P3, PT, R46, R29, RZ ;  /* 0x0000001d2e2a7210 */ /* 0x001fc60007f7e0ff */
[C---:B------:R-:W-:Y:S01]  /*38e00*/  IMAD.X R45, R16.reuse, 0x1, R30, P0 ;  /* 0x00000001102d7824 */ /* 0x040fe200000e061e */
[----:B------:R0:W-:Y:S01]  /*38e10*/  STL.64 [R1+0x920], R40 ;  /* 0x0009202801007387 */ /* 0x0001e20000100a00 */
[----:B------:R-:W-:-:S03]  /*38e20*/  IMAD.X R43, R16, 0x1, R28, P3 ;  /* 0x00000001102b7824 */ /* 0x000fc600018e061c */
[----:B------:R1:W-:Y:S01]  /*38e30*/  STL.64 [R1+0x918], R44 ;  /* 0x0009182c01007387 */ /* 0x0003e20000100a00 */
[----:B------:R-:W-:Y:S02]  /*38e40*/  SHF.R.S32.HI R15, RZ, 0x1f, R47 ;  /* 0x0000001fff0f7819 */ /* 0x000fe4000001142f */
[----:B0-----:R-:W-:Y:S01]  /*38e50*/  IADD3 R40, P2, PT, R46, R27, RZ ;  /* 0x0000001b2e287210 */ /* 0x001fe20007f5e0ff */
[----:B------:R0:W-:Y:S01]  /*38e60*/  STL.64 [R1+0x8f8], R42 ;  /* 0x0008f82a01007387 */ /* 0x0001e20000100a00 */
[----:B-1----:R-:W-:-:S03]  /*38e70*/  IADD3 R44, P0, PT, R47, R33, RZ ;  /* 0x000000212f2c7210 */ /* 0x002fc60007f1e0ff */
[----:B------:R-:W-:Y:S02]  /*38e80*/  IMAD.X R41, R16, 0x1, R26, P2 ;  /* 0x0000000110297824 */ /* 0x000fe400010e061a */
[----:B------:R-:W-:Y:S01]  /*38e90*/  IMAD.X R45, R15, 0x1, R32, P0 ;  /* 0x000000010f2d7824 */ /* 0x000fe200000e0620 */
[----:B0-----:R-:W-:Y:S02]  /*38ea0*/  IADD3 R42, P3, PT, R47, R31, RZ ;  /* 0x0000001f2f2a7210 */ /* 0x001fe40007f7e0ff */
[----:B------:R0:W-:Y:S03]  /*38eb0*/  STL.64 [R1+0x8e8], R40 ;  /* 0x0008e82801007387 */ /* 0x0001e60000100a00 */
[----:B------:R-:W-:Y:S01]  /*38ec0*/  IMAD.X R43, R15, 0x1, R30, P3 ;  /* 0x000000010f2b7824 */ /* 0x000fe200018e061e */
[----:B------:R1:W-:Y:S01]  /*38ed0*/  STL.64 [R1+0x8e0], R44 ;  /* 0x0008e02c01007387 */ /* 0x0003e20000100a00 */
[----:B------:R-:W-:-:S02]  /*38ee0*/  SHF.R.S32.HI R16, RZ, 0x1f, R35 ;  /* 0x0000001fff107819 */ /* 0x000fc40000011423 */
[C---:B0-----:R-:W-:Y:S01]  /*38ef0*/  IADD3 R40, P2, PT, R47.reuse, R29, RZ ;  /* 0x0000001d2f287210 */ /* 0x041fe20007f5e0ff */
[----:B------:R0:W-:Y:S01]  /*38f00*/  STL.64 [R1+0x8d8], R42 ;  /* 0x0008d82a01007387 */ /* 0x0001e20000100a00 */
[----:B-1----:R-:W-:-:S03]  /*38f10*/  IADD3 R44, P0, PT, R47, R27, RZ ;  /* 0x0000001b2f2c7210 */ /* 0x002fc60007f1e0ff */
[C---:B------:R-:W-:Y:S02]  /*38f20*/  IMAD.X R41, R15.reuse, 0x1, R28, P2 ;  /* 0x000000010f297824 */ /* 0x040fe400010e061c */
[----:B------:R-:W-:Y:S01]  /*38f30*/  IMAD.X R45, R15, 0x1, R26, P0 ;  /* 0x000000010f2d7824 */ /* 0x000fe200000e061a */
[C---:B0-----:R-:W-:Y:S02]  /*38f40*/  IADD3 R42, P3, PT, R35.reuse, R33, RZ ;  /* 0x00000021232a7210 */ /* 0x041fe40007f7e0ff */
[----:B------:R0:W-:Y:S01]  /*38f50*/  STL.64 [R1+0x8b0], R40 ;  /* 0x0008b02801007387 */ /* 0x0001e20000100a00 */
[----:B------:R-:W-:Y:S02]  /*38f60*/  IMAD.MOV.U32 R47, RZ, RZ, R34 ;  /* 0x000000ffff2f7224 */ /* 0x000fe400078e0022 */
[----:B------:R-:W-:Y:S01]  /*38f70*/  IMAD.X R43, R16, 0x1, R32, P3 ;  /* 0x00000001102b7824 */ /* 0x000fe200018e0620 */
[----:B------:R1:W-:Y:S01]  /*38f80*/  STL.64 [R1+0x8a0], R44 ;  /* 0x0008a02c01007387 */ /* 0x0003e20000100a00 */
[----:B------:R-:W-:-:S02]  /*38f90*/  IADD3 R34, P3, PT, R35, R27, RZ ;  /* 0x0000001b23227210 */ /* 0x000fc40007f7e0ff */
[C---:B0-----:R-:W-:Y:S01]  /*38fa0*/  IADD3 R40, P2, PT, R35.reuse, R31, RZ ;  /* 0x0000001f23287210 */ /* 0x041fe20007f5e0ff */
[----:B------:R0:W-:Y:S01]  /*38fb0*/  STL.64 [R1+0x898], R42 ;  /* 0x0008982a01007387 */ /* 0x0001e20000100a00 */
[----:B------:R-:W-:Y:S02]  /*38fc0*/  SHF.R.S32.HI R15, RZ, 0x1f, R51 ;  /* 0x0000001fff0f7819 */ /* 0x000fe40000011433 */
[----:B-1----:R-:W-:Y:S01]  /*38fd0*/  IADD3 R44, P0, PT, R35, R29, RZ ;  /* 0x0000001d232c7210 */ /* 0x002fe20007f1e0ff */
[C---:B------:R-:W-:Y:S02]  /*38fe0*/  IMAD.X R41, R16.reuse, 0x1, R30, P2 ;  /* 0x0000000110297824 */ /* 0x040fe400010e061e */
[C---:B------:R-:W-:Y:S02]  /*38ff0*/  IMAD.X R35, R16.reuse, 0x1, R26, P3 ;  /* 0x0000000110237824 */ /* 0x040fe400018e061a */
[----:B------:R-:W-:Y:S01]  /*39000*/  IMAD.X R45, R16, 0x1, R28, P0 ;  /* 0x00000001102d7824 */ /* 0x000fe200000e061c */
[----:B0-----:R-:W-:Y:S01]  /*39010*/  IADD3 R42, P2, PT, R51, R33, RZ ;  /* 0x00000021332a7210 */ /* 0x001fe20007f5e0ff */
[----:B------:R-:W-:Y:S04]  /*39020*/  STL.64 [R1+0x890], R40 ;  /* 0x0008902801007387 */ /* 0x000fe80000100a00 */
        /* <DEDUP_REMOVED lines=8> */
[C---:B------:R-:W-:Y:S01]  /*390b0*/  IMAD.X R35, R15.reuse, 0x1, R28, P3 ;  /* 0x000000010f237824 */ /* 0x040fe200018e061c */
[----:B------:R-:W-:Y:S01]  /*390c0*/  SHF.R.S32.HI R16, RZ, 0x1f, R57 ;  /* 0x0000001fff107819 */ /* 0x000fe20000011439 */
[----:B------:R-:W-:Y:S02]  /*390d0*/  IMAD.MOV.U32 R41, RZ, RZ, R50 ;  /* 0x000000ffff297224 */ /* 0x000fe400078e0032 */
[----:B------:R-:W-:Y:S01]  /*390e0*/  IMAD.X R43, R15, 0x1, R26, P2 ;  /* 0x000000010f2b7824 */ /* 0x000fe200010e061a */
[----:B------:R0:W-:Y:S01]  /*390f0*/  STL.64 [R1+0x850], R44 ;  /* 0x0008502c01007387 */ /* 0x0001e20000100a00 */
[----:B------:R-:W-:-:S03]  /*39100*/  IADD3 R50, P0, PT, R57, R33, RZ ;  /* 0x0000002139327210 */ /* 0x000fc60007f1e0ff */
[----:B------:R1:W-:Y:S02]  /*39110*/  STL.64 [R1+0x820], R34 ;  /* 0x0008202201007387 */ /* 0x0003e40000100a00 */
[----:B------:R-:W-:Y:S02]  /*39120*/  IMAD.X R51, R16, 0x1, R32, P0 ;  /* 0x0000000110337824 */ /* 0x000fe400000e0620 */
[----:B------:R1:W-:Y:S01]  /*39130*/  STL.64 [R1+0x810], R42 ;  /* 0x0008102a01007387 */ /* 0x0003e20000100a00 */
[----:B0-----:R-:W-:Y:S01]  /*39140*/  IMAD.MOV.U32 R44, RZ, RZ, R56 ;  /* 0x000000ffff2c7224 */ /* 0x001fe200078e0038 */
[C---:B-1----:R-:W-:Y:S02]  /*39150*/  IADD3 R34, P3, PT, R57.reuse, R31, RZ ;  /* 0x0000001f39227210 */ /* 0x042fe40007f7e0ff */
[----:B------:R-:W-:-:S03]  /*39160*/  IADD3 R42, P2, PT, R57, R29, RZ ;  /* 0x0000001d392a7210 */ /* 0x000fc60007f5e0ff */
[C---:B------:R-:W-:Y:S01]  /*39170*/  IMAD.X R35, R16.reuse, 0x1, R30, P3 ;  /* 0x0000000110237824 */ /* 0x040fe200018e061e */
[----:B------:R-:W-:Y:S01]  /*39180*/  IADD3 R56, P0, PT, R57, R27, RZ ;  /* 0x0000001b39387210 */ /* 0x000fe20007f1e0ff */
[----:B------:R0:W-:Y:S01]  /*39190*/  STL.64 [R1+0x808], R50 ;  /* 0x0008083201007387 */ /* 0x0001e20000100a00 */
[----:B------:R-:W-:-:S03]  /*391a0*/  IMAD.X R43, R16, 0x1, R28, P2 ;  /* 0x00000001102b7824 */ /* 0x000fc600010e061c */
[----:B------:R-:W-:Y:S01]  /*391b0*/  IMAD.X R57, R16, 0x1, R26, P0 ;  /* 0x0000000110397824 */ /* 0x000fe200000e061a */
[----:B------:R-:W-:Y:S02]  /*391c0*/  SHF.R.S32.HI R15, RZ, 0x1f, R59 ;  /* 0x0000001fff0f7819 */ /* 0x000fe4000001143b */
[----:B------:R-:W-:Y:S01]  /*391d0*/  IADD3 R24, P3, PT, R59, R33, RZ ;  /* 0x000000213b187210 */ /* 0x000fe20007f7e0ff */
[----:B0-----:R-:W2:Y:S04]  /*391e0*/  LDL.LU.64 R50, [R1+0x1538] ;  /* 0x0015380001327983 */ /* 0x001ea80000300a00 */
[----:B------:R0:W-:Y:S01]  /*391f0*/  STL.64 [R1+0x800], R34 ;  /* 0x0008002201007387 */ /* 0x0001e20000100a00 */
[----:B------:R-:W-:Y:S02]  /*39200*/  IMAD.MOV.U32 R17, RZ, RZ, R25 ;  /* 0x000000ffff117224 */ /* 0x000fe400078e0019 */
[----:B------:R-:W-:-:S02]  /*39210*/  IMAD.MOV.U32 R45, RZ, RZ, R47 ;  /* 0x000000ffff2d7224 */ /* 0x000fc400078e002f */
[----:B------:R-:W-:Y:S01]  /*39220*/  IMAD.MOV.U32 R16, RZ, RZ, R24 ;  /* 0x000000ffff107224 */ /* 0x000fe200078e0018 */
[----:B0-----:R-:W3:Y:S04]  /*39230*/  LDL.LU.64 R34, [R1+0x1530] ;  /* 0x0015300001227983 */ /* 0x001ee80000300a00 */
[----:B------:R0:W-:Y:S01]  /*39240*/  STL.64 [R1+0x7e0], R42 ;  /* 0x0007e02a01007387 */ /* 0x0001e20000100a00 */
[----:B------:R-:W-:-:S03]  /*39250*/  IMAD.X R17, R15, 0x1, R32, P3 ;  /* 0x000000010f117824 */ /* 0x000fc600018e0620 */
[----:B------:R1:W-:Y:S01]  /*39260*/  STL.64 [R1+0x7d0], R56 ;  /* 0x0007d03801007387 */ /* 0x0003e20000100a00 */
[----:B------:R-:W-:Y:S01]  /*39270*/  IMAD.MOV.U32 R47, RZ, RZ, R58 ;  /* 0x000000ffff2f7224 */ /* 0x000fe200078e003a */
[C---:B------:R-:W-:Y:S02]  /*39280*/  IADD3 R58, P3, PT, R59.reuse, R27, RZ ;  /* 0x0000001b3b3a7210 */ /* 0x040fe40007f7e0ff */
[----:B0-----:R-:W-:Y:S01]  /*39290*/  IADD3 R42, P2, PT, R59, R31, RZ ;  /* 0x0000001f3b2a7210 */ /* 0x001fe20007f5e0ff */
[----:B------:R-:W-:Y:S01]  /*392a0*/  IMAD.MOV.U32 R46, RZ, RZ, R36 ;  /* 0x000000ffff2e7224 */ /* 0x000fe200078e0024 */
[----:B-1----:R-:W4:Y:S03]  /*392b0*/  LDL.LU.64 R56, [R1+0x1528] ;  /* 0x0015280001387983 */ /* 0x002f260000300a00 */
[----:B------:R-:W-:Y:S01]  /*392c0*/  IMAD.X R43, R15, 0x1, R30, P2 ;  /* 0x000000010f2b7824 */ /* 0x000fe200010e061e */
[----:B------:R0:W-:Y:S01]  /*392d0*/  STL [R1+0x7c8], R24 ;  /* 0x0007c81801007387 */ /* 0x0001e20000100800 */
[----:B------:R-:W-:-:S02]  /*392e0*/  SHF.R.S32.HI R16, RZ, 0x1f, R41 ;  /* 0x0000001fff107819 */ /* 0x000fc40000011429 */
[----:B------:R-:W-:Y:S01]  /*392f0*/  IADD3 R36, P2, PT, R41, R33, RZ ;  /* 0x0000002129247210 */ /* 0x000fe20007f5e0ff */
[----:B------:R-:W-:Y:S01]  /*39300*/  STL [R1+0x7cc], R17 ;  /* 0x0007cc1101007387 */ /* 0x000fe20000100800 */
[----:B0-----:R-:W-:-:S03]  /*39310*/  IADD3 R24, P0, PT, R59, R29, RZ ;  /* 0x0000001d3b187210 */ /* 0x001fc60007f1e0ff */
[----:B------:R0:W-:Y:S01]  /*39320*/  STL.64 [R1+0x7c0], R42 ;  /* 0x0007c02a01007387 */ /* 0x0001e20000100a00 */
[C---:B------:R-:W-:Y:S02]  /*39330*/  IMAD.X R59, R15.reuse, 0x1, R26, P3 ;  /* 0x000000010f3b7824 */ /* 0x040fe400018e061a */
[----:B------:R-:W-:Y:S02]  /*39340*/  IMAD.X R25, R15, 0x1, R28, P0 ;  /* 0x000000010f197824 */ /* 0x000fe400000e061c */
[----:B0-----:R-:W-:Y:S02]  /*39350*/  IMAD.MOV.U32 R42, RZ, RZ, R37 ;  /* 0x000000ffff2a7224 */ /* 0x001fe400078e0025 */
[----:B------:R-:W-:Y:S01]  /*39360*/  IMAD.X R37, R16, 0x1, R32, P2 ;  /* 0x0000000110257824 */ /* 0x000fe200010e0620 */
[----:B------:R-:W-:Y:S04]  /*39370*/  STL.64 [R1+0x798], R24 ;  /* 0x0007981801007387 */ /* 0x000fe80000100a00 */
[----:B------:R-:W-:Y:S04]  /*39380*/  STL.64 [R1+0x788], R58 ;  /* 0x0007883a01007387 */ /* 0x000fe80000100a00 */
[----:B------:R0:W-:Y:S04]  /*39390*/  STL.64 [R1+0x780], R36 ;  /* 0x0007802401007387 */ /* 0x0001e80000100a00 */
[----:B0-----:R-:W4:Y:S01]  /*393a0*/  LDL.LU.64 R36, [R1+0x1520] ;  /* 0x0015200001247983 */ /* 0x001f220000300a00 */
[----:B------:R-:W-:-:S02]  /*393b0*/  IADD3 R24, P0, PT, R41, R31, RZ ;  /* 0x0000001f29187210 */ /* 0x000fc40007f1e0ff */
[----:B------:R-:W-:-:S03]  /*393c0*/  IADD3 R58, P3, PT, R41, R29, RZ ;  /* 0x0000001d293a7210 */ /* 0x000fc60007f7e0ff */
[C---:B------:R-:W-:Y:S01]  /*393d0*/  IMAD.X R25, R16.reuse, 0x1, R30, P0 ;  /* 0x0000000110197824 */ /* 0x040fe200000e061e */
[----:B------:R-:W-:Y:S01]  /*393e0*/  IADD3 R40, P2, PT, R41, R27, RZ ;  /* 0x0000001b29287210 */ /* 0x000fe20007f5e0ff */
[C---:B------:R-:W-:Y:S01]  /*393f0*/  IMAD.X R59, R16.reuse, 0x1, R28, P3 ;  /* 0x00000001103b7824 */ /* 0x040fe200018e061c */
[----:B------:R-:W-:Y:S02]  /*39400*/  SHF.R.S32.HI R15, RZ, 0x1f, R44 ;  /* 0x0000001fff0f7819 */ /* 0x000fe4000001142c */
[----:B------:R0:W-:Y:S01]  /*39410*/  STL.64 [R1+0x778], R24 ;  /* 0x0007781801007387 */ /* 0x0001e20000100a00 */
[----:B------:R-:W-:-:S03]  /*39420*/  IMAD.X R41, R16, 0x1, R26, P2 ;  /* 0x0000000110297824 */ /* 0x000fc600010e061a */
[----:B------:R1:W-:Y:S01]  /*39430*/  STL.64 [R1+0x758], R58 ;  /* 0x0007583a01007387 */ /* 0x0003e20000100a00 */
[----:B0-----:R-:W-:-:S03]  /*39440*/  IADD3 R24, P0, PT, R44, R33, RZ ;  /* 0x000000212c187210 */ /* 0x001fc60007f1e0ff */
[----:B------:R0:W-:Y:S02]  /*39450*/  STL.64 [R1+0x748], R40 ;  /* 0x0007482801007387 */ /* 0x0001e40000100a00 */
[----:B------:R-:W-:Y:S01]  /*39460*/  IMAD.X R25, R15, 0x1, R32, P0 ;  /* 0x000000010f197824 */ /* 0x000fe200000e0620 */
[----:B-1----:R-:W-:-:S04]  /*39470*/  IADD3 R58, P3, PT, R44, R31, RZ ;  /* 0x0000001f2c3a7210 */ /* 0x002fc80007f7e0ff */
[----:B------:R1:W-:Y:S01]  /*39480*/  STL.64 [R1+0x740], R24 ;  /* 0x0007401801007387 */ /* 0x0003e20000100a00 */
[----:B------:R-:W-:Y:S01]  /*39490*/  IMAD.X R59, R15, 0x1, R30, P3 ;  /* 0x000000010f3b7824 */ /* 0x000fe200018e061e */
[----:B0-----:R-:W-:-:S04]  /*394a0*/  IADD3 R40, P2, PT, R44, R29, RZ ;  /* 0x0000001d2c287210 */ /* 0x001fc80007f5e0ff */
[----:B------:R0:W-:Y:S01]  /*394b0*/  STL.64 [R1+0x738], R58 ;  /* 0x0007383a01007387 */ /* 0x0001e20000100a00 */
[C---:B------:R-:W-:Y:S01]  /*394c0*/  IMAD.X R41, R15.reuse, 0x1, R28, P2 ;  /* 0x000000010f297824 */ /* 0x040fe200010e061c */
[----:B-1----:R-:W-:Y:S01]  /*394d0*/  IADD3 R24, P0, PT, R44, R27, RZ ;  /* 0x0000001b2c187210 */ /* 0x002fe20007f1e0ff */
[----:B------:R-:W-:Y:S02]  /*394e0*/  IMAD.MOV.U32 R44, RZ, RZ, R45 ;  /* 0x000000ffff2c7224 */ /* 0x000fe400078e002d */
[----:B------:R-:W-:Y:S02]  /*394f0*/  IMAD.MOV.U32 R45, RZ, RZ, R46 ;  /* 0x000000ffff2d7224 */ /* 0x000fe400078e002e */
[----:B------:R-:W-:Y:S02]  /*39500*/  IMAD.X R25, R15, 0x1, R26, P0 ;  /* 0x000000010f197824 */ /* 0x000fe400000e061a */
[----:B------:R-:W-:Y:S01]  /*39510*/  IMAD.MOV.U32 R46, RZ, RZ, R0 ;  /* 0x000000ffff2e7224 */ /* 0x000fe200078e0000 */
[----:B------:R-:W-:Y:S04]  /*39520*/  STL.64 [R1+0x728], R40 ;  /* 0x0007282801007387 */ /* 0x000fe80000100a00 */
[----:B------:R1:W-:Y:S01]  /*39530*/  STL.64 [R1+0x710], R24 ;  /* 0x0007101801007387 */ /* 0x0003e20000100a00 */
[----:B------:R-:W-:Y:S01]  /*39540*/  SHF.R.S32.HI R15, RZ, 0x1f, R42 ;  /* 0x0000001fff0f7819 */ /* 0x000fe2000001142a */
[----:B------:R-:W-:-:S02]  /*39550*/  IMAD.MOV.U32 R17, RZ, RZ, R21 ;  /* 0x000000ffff117224 */ /* 0x000fc400078e0015 */
[----:B--2---:R-:W-:Y:S01]  /*39560*/  IMAD.MOV.U32 R21, RZ, RZ, R50 ;  /* 0x000000ffff157224 */ /* 0x004fe200078e0032 */
[----:B---3--:R-:W-:Y:S02]  /*39570*/  SHF.R.S32.HI R16, RZ, 0x1f, R35 ;  /* 0x0000001fff107819 */ /* 0x008fe40000011423 */
[C---:B0-----:R-:W-:Y:S02]  /*39580*/  IADD3 R58, P3, PT, R35.reuse, R33, RZ ;  /* 0x00000021233a7210 */ /* 0x041fe40007f7e0ff */
[----:B-1----:R-:W-:-:S03]  /*39590*/  IADD3 R24, P0, PT, R35, R29, RZ ;  /* 0x0000001d23187210 */ /* 0x002fc60007f1e0ff */
[C---:B------:R-:W-:Y:S02]  /*395a0*/  IMAD.X R59, R16.reuse, 0x1, R32, P3 ;  /* 0x00000001103b7824 */ /* 0x040fe400018e0620 */
[----:B------:R-:W-:-:S03]  /*395b0*/  IMAD.X R25, R16, 0x1, R28, P0 ;  /* 0x0000000110197824 */ /* 0x000fc600000e061c */
[----:B------:R0:W-:Y:S01]  /*395c0*/  STL.64 [R1+0x708], R58 ;  /* 0x0007083a01007387 */ /* 0x0001e20000100a00 */
[----:B------:R-:W-:Y:S01]  /*395d0*/  IMAD.MOV.U32 R40, RZ, RZ, R51 ;  /* 0x000000ffff287224 */ /* 0x000fe200078e0033 */
[----:B0-----:R-:W-:-:S05]  /*395e0*/  IADD3 R58, P3, PT, R35, R27, RZ ;  /* 0x0000001b233a7210 */ /* 0x001fca0007f7e0ff */
[----:B------:R-:W-:Y:S01]  /*395f0*/  IMAD.X R59, R16, 0x1, R26, P3 ;  /* 0x00000001103b7824 */ /* 0x000fe200018e061a */
[----:B------:R-:W-:-:S05]  /*39600*/  IADD3 R50, P3, PT, R42, R29, RZ ;  /* 0x0000001d2a327210 */ /* 0x000fca0007f7e0ff */
[----:B------:R-:W-:Y:S02]  /*39610*/  IMAD.X R51, R15, 0x1, R28, P3 ;  /* 0x000000010f337824 */ /* 0x000fe400018e061c */
[----:B----4-:R-:W-:Y:S01]  /*39620*/  IMAD.MOV.U32 R0, RZ, RZ, R36 ;  /* 0x000000ffff007224 */ /* 0x010fe200078e0024 */
[----:B------:R-:W-:Y:S01]  /*39630*/  IADD3 R36, P2, PT, R35, R31, RZ ;  /* 0x0000001f23247210 */ /* 0x000fe20007f5e0ff */
[----:B------:R-:W-:-:S04]  /*39640*/  IMAD.MOV.U32 R41, RZ, RZ, R37 ;  /* 0x000000ffff297224 */ /* 0x000fc800078e0025 */
[----:B------:R-:W-:Y:S01]  /*39650*/  IMAD.X R37, R16, 0x1, R30, P2 ;  /* 0x0000000110257824 */ /* 0x000fe200010e061e */
[----:B------:R-:W-:-:S04]  /*39660*/  IADD3 R20, P2, PT, R42, R33, RZ ;  /* 0x000000212a147210 */ /* 0x000fc80007f5e0ff */
[----:B------:R0:W-:Y:S01]  /*39670*/  STL.64 [R1+0x700], R36 ;  /* 0x0007002401007387 */ /* 0x0001e20000100a00 */
[----:B------:R-:W-:-:S03]  /*39680*/  IMAD.X R17, R15, 0x1, R32, P2 ;  /* 0x000000010f117824 */ /* 0x000fc600010e0620 */
[----:B0-----:R-:W2:Y:S04]  /*39690*/  LDL.LU.64 R36, [R1+0x1518] ;  /* 0x0015180001247983 */ /* 0x001ea80000300a00 */
[----:B------:R0:W-:Y:S04]  /*396a0*/  STL.64 [R1+0x6f0], R24 ;  /* 0x0006f01801007387 */ /* 0x0001e80000100a00 */
[----:B------:R-:W-:Y:S01]  /*396b0*/  STL [R1+0x6c8], R20 ;  /* 0x0006c81401007387 */ /* 0x000fe20000100800 */
[----:B0-----:R-:W-:Y:S01]  /*396c0*/  IMAD.MOV.U32 R25, RZ, RZ, R34 ;  /* 0x000000ffff197224 */ /* 0x001fe200078e0022 */
[----:B------:R-:W-:-:S02]  /*396d0*/  IADD3 R34, P0, PT, R42, R31, RZ ;  /* 0x0000001f2a227210 */ /* 0x000fc40007f1e0ff */
[----:B------:R0:W-:Y:S03]  /*396e0*/  STL.64 [R1+0x6d0], R58 ;  /* 0x0006d03a01007387 */ /* 0x0001e60000100a00 */
[----:B------:R-:W-:Y:S01]  /*396f0*/  IMAD.X R35, R15, 0x1, R30, P0 ;  /* 0x000000010f237824 */ /* 0x000fe200000e061e */
[----:B0-----:R-:W3:Y:S04]  /*39700*/  LDL.LU.64 R58, [R1+0x1510] ;  /* 0x00151000013a7983 */ /* 0x001ee80000300a00 */
[----:B------:R-:W-:Y:S04]  /*39710*/  STL [R1+0x6cc], R17 ;  /* 0x0006cc1101007387 */ /* 0x000fe80000100800 */
[----:B------:R-:W-:Y:S04]  /*39720*/  STL.64 [R1+0x6c0], R34 ;  /* 0x0006c02201007387 */ /* 0x000fe80000100a00 */
[----:B------:R0:W-:Y:S04]  /*39730*/  STL.64 [R1+0x6b0], R50 ;  /* 0x0006b03201007387 */ /* 0x0001e80000100a00 */
[----:B0-----:R-:W4:Y:S01]  /*39740*/  LDL.LU.64 R50, [R1+0x1508] ;  /* 0x0015080001327983 */ /* 0x001f220000300a00 */
[----:B------:R-:W-:Y:S01]  /*39750*/  IADD3 R42, P2, PT, R42, R27, RZ ;  /* 0x0000001b2a2a7210 */ /* 0x000fe20007f5e0ff */
[----:B------:R-:W-:Y:S01]  /*39760*/  IMAD.MOV.U32 R16, RZ, RZ, R20 ;  /* 0x000000ffff107224 */ /* 0x000fe200078e0014 */
[----:B------:R-:W-:Y:S01]  /*39770*/  SHF.R.S32.HI R16, RZ, 0x1f, R5 ;  /* 0x0000001fff107819 */ /* 0x000fe20000011405 */
[----:B------:R-:W-:-:S02]  /*39780*/  IMAD.MOV.U32 R24, RZ, RZ, R44 ;  /* 0x000000ffff187224 */ /* 0x000fc400078e002c */
[----:B------:R-:W-:Y:S01]  /*39790*/  IMAD.X R43, R15, 0x1, R26, P2 ;  /* 0x000000010f2b7824 */ /* 0x000fe200010e061a */
[C---:B------:R-:W-:Y:S01]  /*397a0*/  IADD3 R34, P0, PT, R5.reuse, R33, RZ ;  /* 0x0000002105227210 */ /* 0x040fe20007f1e0ff */
[----:B------:R-:W-:Y:S02]  /*397b0*/  IMAD.MOV.U32 R44, RZ, RZ, R46 ;  /* 0x000000ffff2c7224 */ /* 0x000fe400078e002e */
[----:B------:R-:W-:Y:S01]  /*397c0*/  IMAD.MOV.U32 R46, RZ, RZ, R56 ;  /* 0x000000ffff2e7224 */ /* 0x000fe200078e0038 */
[----:B------:R-:W-:Y:S01]  /*397d0*/  IADD3 R56, P3, PT, R5, R31, RZ ;  /* 0x0000001f05387210 */ /* 0x000fe20007f7e0ff */
[----:B------:R0:W-:Y:S01]  /*397e0*/  STL.64 [R1+0x690], R42 ;  /* 0x0006902a01007387 */ /* 0x0001e20000100a00 */
[----:B------:R-:W-:Y:S02]  /*397f0*/  IMAD.MOV.U32 R39, RZ, RZ, R45 ;  /* 0x000000ffff277224 */ /* 0x000fe400078e002d */
[----:B------:R-:W-:Y:S02]  /*39800*/  IMAD.X R35, R16, 0x1, R32, P0 ;  /* 0x0000000110237824 */ /* 0x000fe400000e0620 */
[----:B------:R-:W-:-:S02]  /*39810*/  IMAD.MOV.U32 R45, RZ, RZ, R57 ;  /* 0x000000ffff2d7224 */ /* 0x000fc400078e0039 */
[----:B------:R-:W-:Y:S01]  /*39820*/  IMAD.X R57, R16, 0x1, R30, P3 ;  /* 0x0000000110397824 */ /* 0x000fe200018e061e */
[----:B0-----:R-:W-:Y:S01]  /*39830*/  IADD3 R42, P2, PT, R5, R29, RZ ;  /* 0x0000001d052a7210 */ /* 0x001fe20007f5e0ff */
[----:B------:R0:W-:Y:S01]  /*39840*/  STL.64 [R1+0x688], R34 ;  /* 0x0006882201007387 */ /* 0x0001e20000100a00 */
[----:B------:R-:W-:-:S03]  /*39850*/  IADD3 R18, P3, PT, R41, R33, RZ ;  /* 0x0000002129127210 */ /* 0x000fc60007f7e0ff */
[C---:B------:R-:W-:Y:S01]  /*39860*/  IMAD.X R43, R16.reuse, 0x1, R28, P2 ;  /* 0x00000001102b7824 */ /* 0x040fe200010e061c */
[----:B------:R1:W-:Y:S01]  /*39870*/  STL.64 [R1+0x680], R56 ;  /* 0x0006803801007387 */ /* 0x0003e20000100a00 */
[----:B------:R-:W-:Y:S02]  /*39880*/  SHF.R.S32.HI R15, RZ, 0x1f, R41 ;  /* 0x0000001fff0f7819 */ /* 0x000fe40000011429 */
[----:B0-----:R-:W-:Y:S01]  /*39890*/  IADD3 R34, P0, PT, R5, R27, RZ ;  /* 0x0000001b05227210 */ /* 0x001fe20007f1e0ff */
[----:B------:R-:W-:Y:S01]  /*398a0*/  IMAD.MOV.U32 R17, RZ, RZ, R19 ;  /* 0x000000ffff117224 */ /* 0x000fe200078e0013 */
[----:B-1----:R-:W2:Y:S03]  /*398b0*/  LDL.LU.64 R56, [R1+0x1500] ;  /* 0x0015000001387983 */ /* 0x002ea60000300a00 */
[----:B------:R-:W-:Y:S01]  /*398c0*/  IMAD.X R35, R16, 0x1, R26, P0 ;  /* 0x0000000110237824 */ /* 0x000fe200000e061a */
[----:B------:R0:W-:Y:S01]  /*398d0*/  STL.64 [R1+0x670], R42 ;  /* 0x0006702a01007387 */ /* 0x0001e20000100a00 */
[----:B------:R-:W-:-:S02]  /*398e0*/  IMAD.MOV.U32 R16, RZ, RZ, R18 ;  /* 0x000000ffff107224 */ /* 0x000fc400078e0012 */
[----:B------:R-:W-:Y:S01]  /*398f0*/  IMAD.X R17, R15, 0x1, R32, P3 ;  /* 0x000000010f117824 */ /* 0x000fe200018e0620 */
[----:B------:R1:W-:Y:S01]  /*39900*/  STL [R1+0x648], R18 ;  /* 0x0006481201007387 */ /* 0x0003e20000100800 */
[----:B------:R-:W-:Y:S01]  /*39910*/  IMAD.MOV.U32 R22, RZ, RZ, R40 ;  /* 0x000000ffff167224 */ /* 0x000fe200078e0028 */
[C---:B------:R-:W-:Y:S01]  /*39920*/  IADD3 R40, P3, PT, R41.reuse, R27, RZ ;  /* 0x0000001b29287210 */ /* 0x040fe20007f7e0ff */
[----:B0-----:R-:W-:Y:S01]  /*39930*/  IMAD.MOV.U32 R42, RZ, RZ, R4 ;  /* 0x000000ffff2a7224 */ /* 0x001fe200078e0004 */
[C---:B------:R-:W-:Y:S02]  /*39940*/  IADD3 R4, P2, PT, R41.reuse, R31, RZ ;  /* 0x0000001f29047210 */ /* 0x040fe40007f5e0ff */
[----:B-1----:R-:W-:Y:S01]  /*39950*/  IADD3 R18, P0, PT, R41, R29, RZ ;  /* 0x0000001d29127210 */ /* 0x002fe20007f1e0ff */
[----:B------:R0:W-:Y:S02]  /*39960*/  STL.64 [R1+0x650], R34 ;  /* 0x0006502201007387 */ /* 0x0001e40000100a00 */
[----:B------:R-:W-:-:S02]  /*39970*/  IMAD.X R5, R15, 0x1, R30, P2 ;  /* 0x000000010f057824 */ /* 0x000fc400010e061e */
[C---:B------:R-:W-:Y:S02]  /*39980*/  IMAD.X R19, R15.reuse, 0x1, R28, P0 ;  /* 0x000000010f137824 */ /* 0x040fe400000e061c */
[----:B------:R-:W-:Y:S01]  /*39990*/  IMAD.X R41, R15, 0x1, R26, P3 ;  /* 0x000000010f297824 */ /* 0x000fe200018e061a */
[----:B------:R-:W-:Y:S01]  /*399a0*/  SHF.R.S32.HI R16, RZ, 0x1f, R21 ;  /* 0x0000001fff107819 */ /* 0x000fe20000011415 */
[----:B0-----:R-:W2:Y:S04]  /*399b0*/  LDL.LU.64 R34, [R1+0x14f8] ;  /* 0x0014f80001227983 */ /* 0x001ea80000300a00 */
[----:B------:R-:W-:Y:S04]  /*399c0*/  STL [R1+0x64c], R17 ;  /* 0x00064c1101007387 */ /* 0x000fe80000100800 */
[----:B------:R0:W-:Y:S04]  /*399d0*/  STL.64 [R1+0x640], R4 ;  /* 0x0006400401007387 */ /* 0x0001e80000100a00 */
[----:B------:R1:W-:Y:S04]  /*399e0*/  STL.64 [R1+0x630], R18 ;  /* 0x0006301201007387 */ /* 0x0003e80000100a00 */
[----:B------:R1:W-:Y:S01]  /*399f0*/  STL.64 [R1+0x610], R40 ;  /* 0x0006102801007387 */ /* 0x0003e20000100a00 */
[----:B0-----:R-:W-:-:S02]  /*39a00*/  IADD3 R4, P2, PT, R21, R33, RZ ;  /* 0x0000002115047210 */ /* 0x001fc40007f5e0ff */
[----:B-1----:R-:W-:-:S03]  /*39a10*/  IADD3 R18, P0, PT, R21, R31, RZ ;  /* 0x0000001f15127210 */ /* 0x002fc60007f1e0ff */
[C---:B------:R-:W-:Y:S01]  /*39a20*/  IMAD.X R5, R16.reuse, 0x1, R32, P2 ;  /* 0x0000000110057824 */ /* 0x040fe200010e0620 */
[C---:B------:R-:W-:Y:S01]  /*39a30*/  IADD3 R40, P3, PT, R21.reuse, R29, RZ ;  /* 0x0000001d15287210 */ /* 0x040fe20007f7e0ff */
[C---:B------:R-:W-:Y:S01]  /*39a40*/  IMAD.X R19, R16.reuse, 0x1, R30, P0 ;  /* 0x0000000110137824 */ /* 0x040fe200000e061e */
[----:B------:R-:W-:Y:S02]  /*39a50*/  IADD3 R20, P2, PT, R21, R27, RZ ;  /* 0x0000001b15147210 */ /* 0x000fe40007f5e0ff */
[----:B------:R0:W-:Y:S01]  /*39a60*/  STL.64 [R1+0x608], R4 ;  /* 0x0006080401007387 */ /* 0x0001e20000100a00 */
[C---:B------:R-:W-:Y:S02]  /*39a70*/  IMAD.X R41, R16.reuse, 0x1, R28, P3 ;  /* 0x0000000110297824 */ /* 0x040fe400018e061c */
[----:B------:R-:W-:Y:S01]  /*39a80*/  IMAD.X R21, R16, 0x1, R26, P2 ;  /* 0x0000000110157824 */ /* 0x000fe200010e061a */
[----:B------:R-:W-:Y:S01]  /*39a90*/  SHF.R.S32.HI R15, RZ, 0x1f, R24 ;  /* 0x0000001fff0f7819 */ /* 0x000fe20000011418 */
[----:B0-----:R-:W2:Y:S04]  /*39aa0*/  LDL.LU.64 R4, [R1+0x14f0] ;  /* 0x0014f00001047983 */ /* 0x001ea80000300a00 */
[----:B------:R0:W-:Y:S04]  /*39ab0*/  STL.64 [R1+0x600], R18 ;  /* 0x0006001201007387 */ /* 0x0001e80000100a00 */
[----:B------:R1:W-:Y:S04]  /*39ac0*/  STL.64 [R1+0x5f0], R40 ;  /* 0x0005f02801007387 */ /* 0x0003e80000100a00 */
[----:B------:R1:W-:Y:S01]  /*39ad0*/  STL.64 [R1+0x5e8], R20 ;  /* 0x0005e81401007387 */ /* 0x0003e20000100a00 */
[C---:B0-----:R-:W-:Y:S01]  /*39ae0*/  IADD3 R18, P0, PT, R24.reuse, R33, RZ ;  /* 0x0000002118127210 */ /* 0x041fe20007f1e0ff */
[----:B-1----:R-:W-:Y:S01]  /*39af0*/  IMAD.MOV.U32 R41, RZ, RZ, R2 ;  /* 0x000000ffff297224 */ /* 0x002fe200078e0002 */
[C---:B------:R-:W-:Y:S01]  /*39b00*/  IADD3 R2, P3, PT, R24.reuse, R31, RZ ;  /* 0x0000001f18027210 */ /* 0x040fe20007f7e0ff */
[----:B------:R-:W-:Y:S01]  /*39b10*/  IMAD.MOV.U32 R40, RZ, RZ, R3 ;  /* 0x000000ffff287224 */ /* 0x000fe200078e0003 */
[----:B------:R-:W-:Y:S01]  /*39b20*/  IADD3 R20, P2, PT, R24, R29, RZ ;  /* 0x0000001d18147210 */ /* 0x000fe20007f5e0ff */
[----:B------:R-:W-:-:S02]  /*39b30*/  IMAD.X R19, R15, 0x1, R32, P0 ;  /* 0x000000010f137824 */ /* 0x000fc400000e0620 */
[C---:B------:R-:W-:Y:S02]  /*39b40*/  IMAD.X R3, R15.reuse, 0x1, R30, P3 ;  /* 0x000000010f037824 */ /* 0x040fe400018e061e */
[----:B------:R-:W-:Y:S01]  /*39b50*/  IMAD.X R21, R15, 0x1, R28, P2 ;  /* 0x000000010f157824 */ /* 0x000fe200010e061c */
[----:B------:R0:W-:Y:S01]  /*39b60*/  STL.64 [R1+0x5e0], R18 ;  /* 0x0005e01201007387 */ /* 0x0001e20000100a00 */
[----:B------:R-:W-:-:S03]  /*39b70*/  SHF.R.S32.HI R16, RZ, 0x1f, R25 ;  /* 0x0000001fff107819 */ /* 0x000fc60000011419 */
[----:B------:R1:W-:Y:S04]  /*39b80*/  STL.64 [R1+0x5d8], R2 ;  /* 0x0005d80201007387 */ /* 0x0003e80000100a00 */
[----:B------:R1:W-:Y:S01]  /*39b90*/  STL.64 [R1+0x5b8], R20 ;  /* 0x0005b81401007387 */ /* 0x0003e20000100a00 */
[----:B0-----:R-:W-:Y:S02]  /*39ba0*/  IADD3 R18, P0, PT, R24, R27, RZ ;  /* 0x0000001b18127210 */ /* 0x001fe40007f1e0ff */
[----:B-1----:R-:W-:-:S03]  /*39bb0*/  IADD3 R2, P3, PT, R25, R33, RZ ;  /* 0x0000002119027210 */ /* 0x002fc60007f7e0ff */
[----:B------:R-:W-:Y:S01]  /*39bc0*/  IMAD.X R19, R15, 0x1, R26, P0 ;  /* 0x000000010f137824 */ /* 0x000fe200000e061a */
[----:B------:R-:W-:Y:S01]  /*39bd0*/  IADD3 R20, P2, PT, R25, R31, RZ ;  /* 0x0000001f19147210 */ /* 0x000fe20007f5e0ff */
[----:B------:R-:W-:-:S03]  /*39be0*/  IMAD.X R3, R16, 0x1, R32, P3 ;  /* 0x0000000110037824 */ /* 0x000fc600018e0620 */
[----:B------:R0:W-:Y:S01]  /*39bf0*/  STL.64 [R1+0x5a8], R18 ;  /* 0x0005a81201007387 */ /* 0x0001e20000100a00 */
[----:B------:R-:W-:-:S03]  /*39c00*/  IMAD.X R21, R16, 0x1, R30, P2 ;  /* 0x0000000110157824 */ /* 0x000fc600010e061e */
[----:B------:R1:W-:Y:S01]  /*39c10*/  STL.64 [R1+0x5a0], R2 ;  /* 0x0005a00201007387 */ /* 0x0003e20000100a00 */
[C---:B------:R-:W-:Y:S02]  /*39c20*/  IADD3 R24, P3, PT, R25.reuse, R27, RZ ;  /* 0x0000001b19187210 */ /* 0x040fe40007f7e0ff */
[----:B------:R-:W-:Y:S02]  /*39c30*/  SHF.R.S32.HI R15, RZ, 0x1f, R22 ;  /* 0x0000001fff0f7819 */ /* 0x000fe40000011416 */
[----:B0-----:R-:W-:Y:S01]  /*39c40*/  IADD3 R18, P0, PT, R25, R29, RZ ;  /* 0x0000001d19127210 */ /* 0x001fe20007f1e0ff */
[----:B-1----:R-:W2:Y:S04]  /*39c50*/  LDL.LU.64 R2, [R1+0x14e8] ;  /* 0x0014e80001027983 */ /* 0x002ea80000300a00 */
[C---:B------:R-:W-:Y:S01]  /*39c60*/  IMAD.X R19, R16.reuse, 0x1, R28, P0 ;  /* 0x0000000110137824 */ /* 0x040fe200000e061c */
        /* <DEDUP_REMOVED lines=8> */
[----:B0-----:R-:W-:Y:S01]  /*39cf0*/  IADD3 R24, P3, PT, R22, R29, RZ ;  /* 0x0000001d16187210 */ /* 0x001fe20007f7e0ff */
[----:B------:R-:W-:-:S04]  /*39d00*/  IMAD.X R19, R15, 0x1, R30, P0 ;  /* 0x000000010f137824 */ /* 0x000fc800000e061e */
[----:B------:R-:W-:Y:S01]  /*39d10*/  IMAD.X R25, R15, 0x1, R28, P3 ;  /* 0x000000010f197824 */ /* 0x000fe200018e061c */
[----:B-1----:R-:W-:Y:S01]  /*39d20*/  IADD3 R20, P2, PT, R22, R27, RZ ;  /* 0x0000001b16147210 */ /* 0x002fe20007f5e0ff */
[----:B------:R0:W-:Y:S01]  /*39d30*/  STL.64 [R1+0x558], R18 ;  /* 0x0005581201007387 */ /* 0x0001e20000100a00 */
[----:B------:R-:W-:-:S03]  /*39d40*/  SHF.R.S32.HI R16, RZ, 0x1f, R41 ;  /* 0x0000001fff107819 */ /* 0x000fc60000011429 */
[----:B------:R-:W-:Y:S01]  /*39d50*/  IMAD.X R21, R15, 0x1, R26, P2 ;  /* 0x000000010f157824 */ /* 0x000fe200010e061a */
[----:B------:R1:W-:Y:S04]  /*39d60*/  STL.64 [R1+0x530], R24 ;  /* 0x0005301801007387 */ /* 0x0003e80000100a00 */
[----:B------:R1:W-:Y:S01]  /*39d70*/  STL.64 [R1+0x520], R20 ;  /* 0x0005201401007387 */ /* 0x0003e20000100a00 */
[C---:B0-----:R-:W-:Y:S02]  /*39d80*/  IADD3 R18, P0, PT, R41.reuse, R33, RZ ;  /* 0x0000002129127210 */ /* 0x041fe40007f1e0ff */
[----:B-1----:R-:W-:-:S03]  /*39d90*/  IADD3 R24, P3, PT, R41, R31, RZ ;  /* 0x0000001f29187210 */ /* 0x002fc60007f7e0ff */
[C---:B------:R-:W-:Y:S01]  /*39da0*/  IMAD.X R19, R16.reuse, 0x1, R32, P0 ;  /* 0x0000000110137824 */ /* 0x040fe200000e0620 */
[----:B------:R-:W-:Y:S01]  /*39db0*/  IADD3 R20, P2, PT, R41, R29, RZ ;  /* 0x0000001d29147210 */ /* 0x000fe20007f5e0ff */
[----:B------:R-:W-:-:S03]  /*39dc0*/  IMAD.X R25, R16, 0x1, R30, P3 ;  /* 0x0000000110197824 */ /* 0x000fc600018e061e */
[----:B------:R0:W-:Y:S01]  /*39dd0*/  STL.64 [R1+0x518], R18 ;  /* 0x0005181201007387 */ /* 0x0001e20000100a00 */
[----:B------:R-:W-:-:S03]  /*39de0*/  IMAD.X R21, R16, 0x1, R28, P2 ;  /* 0x0000000110157824 */ /* 0x000fc600010e061c */
[----:B------:R1:W-:Y:S01]  /*39df0*/  STL.64 [R1+0x510], R24 ;  /* 0x0005101801007387 */ /* 0x0003e20000100a00 */
[----:B------:R-:W-:-:S03]  /*39e00*/  SHF.R.S32.HI R15, RZ, 0x1f, R6 ;  /* 0x0000001fff0f7819 */ /* 0x000fc60000011406 */
        /* <DEDUP_REMOVED lines=8> */
[----:B------:R-:W-:Y:S01]  /*39e90*/  STL.64 [R1+0x4d8], R24 ;  /* 0x0004d81801007387 */ /* 0x000fe20000100a00 */
[----:B------:R-:W-:-:S03]  /*39ea0*/  SHF.R.S32.HI R16, RZ, 0x1f, R39 ;  /* 0x0000001fff107819 */ /* 0x000fc60000011427 */
[----:B------:R1:W-:Y:S01]  /*39eb0*/  STL.64 [R1+0x4d0], R20 ;  /* 0x0004d01401007387 */ /* 0x0003e20000100a00 */
[C---:B0-----:R-:W-:Y:S02]  /*39ec0*/  IADD3 R18, P0, PT, R6.reuse, R29, RZ ;  /* 0x0000001d06127210 */ /* 0x041fe40007f1e0ff */
[----:B------:R-:W-:Y:S01]  /*39ed0*/  IADD3 R6, P3, PT, R6, R27, RZ ;  /* 0x0000001b06067210 */ /* 0x000fe20007f7e0ff */
[----:B------:R-:W-:Y:S02]  /*39ee0*/  IMAD.MOV.U32 R41, RZ, RZ, R7 ;  /* 0x000000ffff297224 */ /* 0x000fe400078e0007 */
[----:B------:R-:W-:Y:S01]  /*39ef0*/  IMAD.X R19, R15, 0x1, R28, P0 ;  /* 0x000000010f137824 */ /* 0x000fe200000e061c */
[----:B-1----:R-:W-:Y:S01]  /*39f00*/  IADD3 R20, P2, PT, R39, R33, RZ ;  /* 0x0000002127147210 */ /* 0x002fe20007f5e0ff */
[----:B------:R-:W-:-:S03]  /*39f10*/  IMAD.X R7, R15, 0x1, R26, P3 ;  /* 0x000000010f077824 */ /* 0x000fc600018e061a */
[----:B------:R0:W-:Y:S01]  /*39f20*/  STL.64 [R1+0x4b0], R18 ;  /* 0x0004b01201007387 */ /* 0x0001e20000100a00 */
[----:B------:R-:W-:-:S03]  /*39f30*/  IMAD.X R21, R16, 0x1, R32, P2 ;  /* 0x0000000110157824 */ /* 0x000fc600010e0620 */
[----:B------:R1:W-:Y:S04]  /*39f40*/  STL.64 [R1+0x4a0], R6 ;  /* 0x0004a00601007387 */ /* 0x0003e80000100a00 */
[----:B------:R3:W-:Y:S01]  /*39f50*/  STL.64 [R1+0x498], R20 ;  /* 0x0004981401007387 */ /* 0x0007e20000100a00 */
[C---:B0-----:R-:W-:Y:S02]  /*39f60*/  IADD3 R18, P0, PT, R39.reuse, R31, RZ ;  /* 0x0000001f27127210 */ /* 0x041fe40007f1e0ff */
[----:B-1----:R-:W-:-:S03]  /*39f70*/  IADD3 R6, P3, PT, R39, R29, RZ ;  /* 0x0000001d27067210 */ /* 0x002fc60007f7e0ff */
[C---:B------:R-:W-:Y:S01]  /*39f80*/  IMAD.X R19, R16.reuse, 0x1, R30, P0 ;  /* 0x0000000110137824 */ /* 0x040fe200000e061e */
[----:B---3--:R-:W-:Y:S01]  /*39f90*/  IADD3 R20, P2, PT, R39, R27, RZ ;  /* 0x0000001b27147210 */ /* 0x008fe20007f5e0ff */
[----:B------:R-:W-:-:S03]  /*39fa0*/  IMAD.X R7, R16, 0x1, R28, P3 ;  /* 0x0000000110077824 */ /* 0x000fc600018e061c */
[----:B------:R0:W-:Y:S01]  /*39fb0*/  STL.64 [R1+0x490], R18 ;  /* 0x0004901201007387 */ /* 0x0001e20000100a00 */
[----:B------:R-:W-:Y:S01]  /*39fc0*/  IMAD.X R21, R16, 0x1, R26, P2 ;  /* 0x0000000110157824 */ /* 0x000fe200010e061a */
[----:B------:R-:W-:Y:S02]  /*39fd0*/  SHF.R.S32.HI R15, RZ, 0x1f, R42 ;  /* 0x0000001fff0f7819 */ /* 0x000fe4000001142a */
        /* <DEDUP_REMOVED lines=15> */
[----:B---3--:R-:W-:Y:S01]  /*3a0d0*/  IADD3 R20, P2, PT, R48, R31, RZ ;  /* 0x0000001f30147210 */ /* 0x008fe20007f5e0ff */
[C---:B------:R-:W-:Y:S02]  /*3a0e0*/  IMAD.X R7, R16.reuse, 0x1, R32, P3 ;  /* 0x0000000110077824 */ /* 0x040fe400018e0620 */
[----:B------:R-:W-:Y:S02]  /*3a0f0*/  IMAD.MOV.U32 R42, RZ, RZ, R45 ;  /* 0x000000ffff2a7224 */ /* 0x000fe400078e002d */
[----:B------:R-:W-:Y:S02]  /*3a100*/  IMAD.MOV.U32 R45, RZ, RZ, R47 ;  /* 0x000000ffff2d7224 */ /* 0x000fe400078e002f */
[----:B------:R-:W-:Y:S01]  /*3a110*/  IMAD.X R21, R16, 0x1, R30, P2 ;  /* 0x0000000110157824 */ /* 0x000fe200010e061e */
[----:B------:R0:W-:Y:S01]  /*3a120*/  STL.64 [R1+0x418], R18 ;  /* 0x0004181201007387 */ /* 0x0001e20000100a00 */
[----:B----4-:R-:W-:Y:S01]  /*3a130*/  IMAD.MOV.U32 R47, RZ, RZ, R50 ;  /* 0x000000ffff2f7224 */ /* 0x010fe200078e0032 */
[----:B------:R-:W-:-:S02]  /*3a140*/  IADD3 R50, P0, PT, R48, R29, RZ ;  /* 0x0000001d30327210 */ /* 0x000fc40007f1e0ff */
[----:B------:R1:W-:Y:S01]  /*3a150*/  STL.64 [R1+0x410], R6 ;  /* 0x0004100601007387 */ /* 0x0003e20000100a00 */
[----:B------:R-:W-:Y:S01]  /*3a160*/  IADD3 R48, P3, PT, R48, R27, RZ ;  /* 0x0000001b30307210 */ /* 0x000fe20007f7e0ff */
[----:B------:R-:W-:Y:S01]  /*3a170*/  IMAD.MOV.U32 R25, RZ, RZ, R41 ;  /* 0x000000ffff197224 */ /* 0x000fe200078e0029 */
[----:B------:R-:W-:Y:S01]  /*3a180*/  SHF.R.S32.HI R15, RZ, 0x1f, R40 ;  /* 0x0000001fff0f7819 */ /* 0x000fe20000011428 */
[----:B------:R-:W-:Y:S02]  /*3a190*/  IMAD.MOV.U32 R41, RZ, RZ, R49 ;  /* 0x000000ffff297224 */ /* 0x000fe400078e0031 */
[----:B0-----:R-:W-:Y:S02]  /*3a1a0*/  IMAD.MOV.U32 R19, RZ, RZ, R44 ;  /* 0x000000ffff137224 */ /* 0x001fe400078e002c */
[----:B------:R-:W-:Y:S01]  /*3a1b0*/  IMAD.MOV.U32 R44, RZ, RZ, R46 ;  /* 0x000000ffff2c7224 */ /* 0x000fe200078e002e */
[----:B-1----:R-:W3:Y:S01]  /*3a1c0*/  LDL.LU.64 R6, [R1+0x14e0] ;  /* 0x0014e00001067983 */ /* 0x002ee20000300a00 */
[----:B------:R-:W-:-:S03]  /*3a1d0*/  IMAD.MOV.U32 R46, RZ, RZ, R51 ;  /* 0x000000ffff2e7224 */ /* 0x000fc600078e0033 */
[----:B------:R0:W-:Y:S01]  /*3a1e0*/  STL.64 [R1+0x408], R20 ;  /* 0x0004081401007387 */ /* 0x0001e20000100a00 */
[C---:B------:R-:W-:Y:S02]  /*3a1f0*/  IMAD.X R51, R16.reuse, 0x1, R28, P0 ;  /* 0x0000000110337824 */ /* 0x040fe400000e061c */
[----:B------:R-:W-:-:S03]  /*3a200*/  IMAD.X R49, R16, 0x1, R26, P3 ;  /* 0x0000000110317824 */ /* 0x000fc600018e061a */
[----:B------:R1:W-:Y:S01]  /*3a210*/  STL.64 [R1+0x3e8], R50 ;  /* 0x0003e83201007387 */ /* 0x0003e20000100a00 */
[----:B0-----:R-:W-:-:S03]  /*3a220*/  IADD3 R20, P2, PT, R40, R33, RZ ;  /* 0x0000002128147210 */ /* 0x001fc60007f5e0ff */
[----:B------:R0:W-:Y:S01]  /*3a230*/  STL.64 [R1+0x3d8], R48 ;  /* 0x0003d83001007387 */ /* 0x0001e20000100a00 */
[----:B------:R-:W-:Y:S02]  /*3a240*/  IMAD.MOV.U32 R24, RZ, RZ, R52 ;  /* 0x000000ffff187224 */ /* 0x000fe400078e0034 */
[C---:B------:R-:W-:Y:S01]  /*3a250*/  IMAD.X R21, R15.reuse, 0x1, R32, P2 ;  /* 0x000000010f157824 */ /* 0x040fe200010e0620 */
[C---:B-1----:R-:W-:Y:S02]  /*3a260*/  IADD3 R50, P0, PT, R40.reuse, R31, RZ ;  /* 0x0000001f28327210 */ /* 0x042fe40007f1e0ff */
[----:B------:R-:W-:Y:S01]  /*3a270*/  IADD3 R52, P3, PT, R40, R29, RZ ;  /* 0x0000001d28347210 */ /* 0x000fe20007f7e0ff */
[----:B------:R-:W-:Y:S01]  /*3a280*/  IMAD.MOV.U32 R39, RZ, RZ, R53 ;  /* 0x000000ffff277224 */ /* 0x000fe200078e0035 */
[----:B0-----:R-:W4:Y:S01]  /*3a290*/  LDL.LU.64 R48, [R1+0x14d8] ;  /* 0x0014d80001307983 */ /* 0x001f220000300a00 */
[----:B------:R-:W-:-:S03]  /*3a2a0*/  IMAD.X R51, R15, 0x1, R30, P0 ;  /* 0x000000010f337824 */ /* 0x000fc600000e061e */
[----:B------:R0:W-:Y:S01]  /*3a2b0*/  STL.64 [R1+0x3d0], R20 ;  /* 0x0003d01401007387 */ /* 0x0001e20000100a00 */
[----:B------:R-:W-:Y:S01]  /*3a2c0*/  IMAD.X R53, R15, 0x1, R28, P3 ;  /* 0x000000010f357824 */ /* 0x000fe200018e061c */
[----:B------:R-:W-:Y:S02]  /*3a2d0*/  SHF.R.S32.HI R16, RZ, 0x1f, R54 ;  /* 0x0000001fff107819 */ /* 0x000fe40000011436 */
        /* <DEDUP_REMOVED lines=9> */
[C---:B-1----:R-:W-:Y:S01]  /*3a370*/  IADD3 R20, P2, PT, R54.reuse, R29, RZ ;  /* 0x0000001d36147210 */ /* 0x042fe20007f5e0ff */
[----:B------:R0:W-:Y:S01]  /*3a380*/  STL.64 [R1+0x390], R50 ;  /* 0x0003903201007387 */ /* 0x0001e20000100a00 */
[----:B------:R-:W-:-:S03]  /*3a390*/  IADD3 R54, P0, PT, R54, R27, RZ ;  /* 0x0000001b36367210 */ /* 0x000fc60007f1e0ff */
[----:B------:R-:W-:Y:S01]  /*3a3a0*/  IMAD.X R21, R16, 0x1, R28, P2 ;  /* 0x0000000110157824 */ /* 0x000fe200010e061c */
[----:B------:R-:W-:Y:S02]  /*3a3b0*/  SHF.R.S32.HI R15, RZ, 0x1f, R19 ;  /* 0x0000001fff0f7819 */ /* 0x000fe40000011413 */
[----:B------:R-:W-:Y:S01]  /*3a3c0*/  IADD3 R22, P3, PT, R19, R33, RZ ;  /* 0x0000002113167210 */ /* 0x000fe20007f7e0ff */
[----:B0-----:R-:W2:Y:S04]  /*3a3d0*/  LDL.LU.64 R50, [R1+0x14d0] ;  /* 0x0014d00001327983 */ /* 0x001ea80000300a00 */
[----:B------:R0:W-:Y:S01]  /*3a3e0*/  STL.64 [R1+0x388], R52 ;  /* 0x0003883401007387 */ /* 0x0001e20000100a00 */
[----:B------:R-:W-:Y:S01]  /*3a3f0*/  VIADD R14, R55, UR11 ;  /* 0x0000000b370e7c36 */ /* 0x000fe20008000000 */
[----:B------:R-:W1:Y:S01]  /*3a400*/  LDCU UR11, c[0x0][0x3b8] ;  /* 0x00007700ff0b77ac */ /* 0x000e620008000800 */
[----:B------:R-:W-:-:S02]  /*3a410*/  IMAD.MOV.U32 R40, RZ, RZ, R55 ;  /* 0x000000ffff287224 */ /* 0x000fc400078e0037 */
[----:B------:R-:W-:Y:S02]  /*3a420*/  IMAD.X R55, R16, 0x1, R26, P0 ;  /* 0x0000000110377824 */ /* 0x000fe400000e061a */
[----:B------:R-:W-:Y:S01]  /*3a430*/  IMAD.MOV.U32 R17, RZ, RZ, R23 ;  /* 0x000000ffff117224 */ /* 0x000fe200078e0017 */
[----:B0-----:R-:W2:Y:S04]  /*3a440*/  LDL.LU.64 R52, [R1+0x14c8] ;  /* 0x0014c80001347983 */ /* 0x001ea80000300a00 */
[----:B------:R0:W-:Y:S01]  /*3a450*/  STL.64 [R1+0x368], R20 ;  /* 0x0003681401007387 */ /* 0x0001e20000100a00 */
[----:B------:R-:W-:Y:S02]  /*3a460*/  IMAD.X R17, R15, 0x1, R32, P3 ;  /* 0x000000010f117824 */ /* 0x000fe400018e0620 */
[----:B------:R-:W-:Y:S01]  /*3a470*/  IMAD.MOV.U32 R16, RZ, RZ, R22 ;  /* 0x000000ffff107224 */ /* 0x000fe200078e0016 */
[----:B------:R1:W-:Y:S01]  /*3a480*/  STL [R1+0x350], R22 ;  /* 0x0003501601007387 */ /* 0x0003e20000100800 */
[----:B0-----:R-:W-:-:S03]  /*3a490*/  IADD3 R20, P2, PT, R19, R31, RZ ;  /* 0x0000001f13147210 */ /* 0x001fc60007f5e0ff */
[----:B------:R0:W-:Y:S01]  /*3a4a0*/  STL.64 [R1+0x358], R54 ;  /* 0x0003583601007387 */ /* 0x0001e20000100a00 */
[----:B-1----:R-:W-:Y:S01]  /*3a4b0*/  IADD3 R22, P0, PT, R19, R29, RZ ;  /* 0x0000001d13167210 */ /* 0x002fe20007f1e0ff */
[----:B------:R-:W-:Y:S01]  /*3a4c0*/  IMAD.X R21, R15, 0x1, R30, P2 ;  /* 0x000000010f157824 */ /* 0x000fe200010e061e */
[----:B------:R-:W-:-:S03]  /*3a4d0*/  IADD3 R18, P3, PT, R19, R27, RZ ;  /* 0x0000001b13127210 */ /* 0x000fc60007f7e0ff */
[C---:B------:R-:W-:Y:S01]  /*3a4e0*/  IMAD.X R23, R15.reuse, 0x1, R28, P0 ;  /* 0x000000010f177824 */ /* 0x040fe200000e061c */
[----:B------:R-:W-:Y:S01]  /*3a4f0*/  SHF.R.S32.HI R16, RZ, 0x1f, R24 ;  /* 0x0000001fff107819 */ /* 0x000fe20000011418 */
[----:B0-----:R-:W2:Y:S04]  /*3a500*/  LDL.LU.64 R54, [R1+0x14c0] ;  /* 0x0014c00001367983 */ /* 0x001ea80000300a00 */
[----:B------:R-:W-:Y:S01]  /*3a510*/  STL [R1+0x354], R17 ;  /* 0x0003541101007387 */ /* 0x000fe20000100800 */
[----:B------:R-:W-:-:S03]  /*3a520*/  IMAD.X R19, R15, 0x1, R26, P3 ;  /* 0x000000010f137824 */ /* 0x000fc600018e061a */
[----:B------:R0:W-:Y:S04]  /*3a530*/  STL.64 [R1+0x348], R20 ;  /* 0x0003481401007387 */ /* 0x0001e80000100a00 */
[----:B------:R1:W-:Y:S01]  /*3a540*/  STL.64 [R1+0x328], R22 ;  /* 0x0003281601007387 */ /* 0x0003e20000100a00 */
[----:B0-----:R-:W-:-:S03]  /*3a550*/  IADD3 R20, P2, PT, R24, R33, RZ ;  /* 0x0000002118147210 */ /* 0x001fc60007f5e0ff */
[----:B------:R0:W-:Y:S01]  /*3a560*/  STL.64 [R1+0x310], R18 ;  /* 0x0003101201007387 */ /* 0x0001e20000100a00 */
[----:B-1----:R-:W-:Y:S01]  /*3a570*/  IADD3 R22, P0, PT, R24, R31, RZ ;  /* 0x0000001f18167210 */ /* 0x002fe20007f1e0ff */
[----:B------:R-:W-:-:S04]  /*3a580*/  IMAD.X R21, R16, 0x1, R32, P2 ;  /* 0x0000000110157824 */ /* 0x000fc800010e0620 */
[----:B------:R-:W-:Y:S01]  /*3a590*/  IMAD.X R23, R16, 0x1, R30, P0 ;  /* 0x0000000110177824 */ /* 0x000fe200000e061e */
[----:B------:R1:W-:Y:S01]  /*3a5a0*/  STL.64 [R1+0x308], R20 ;  /* 0x0003081401007387 */ /* 0x0003e20000100a00 */
[----:B0-----:R-:W-:-:S03]  /*3a5b0*/  IADD3 R18, P3, PT, R24, R29, RZ ;  /* 0x0000001d18127210 */ /* 0x001fc60007f7e0ff */
[----:B------:R0:W-:Y:S02]  /*3a5c0*/  STL.64 [R1+0x300], R22 ;  /* 0x0003001601007387 */ /* 0x0001e40000100a00 */
[----:B------:R-:W-:Y:S01]  /*3a5d0*/  IMAD.X R19, R16, 0x1, R28, P3 ;  /* 0x0000000110137824 */ /* 0x000fe200018e061c */
[----:B-1----:R-:W-:-:S04]  /*3a5e0*/  IADD3 R20, P2, PT, R24, R27, RZ ;  /* 0x0000001b18147210 */ /* 0x002fc80007f5e0ff */
[----:B------:R1:W-:Y:S01]  /*3a5f0*/  STL.64 [R1+0x2e0], R18 ;  /* 0x0002e01201007387 */ /* 0x0003e20000100a00 */
[----:B------:R-:W-:Y:S02]  /*3a600*/  SHF.R.S32.HI R15, RZ, 0x1f, R25 ;  /* 0x0000001fff0f7819 */ /* 0x000fe40000011419 */
[----:B0-----:R-:W-:Y:S01]  /*3a610*/  IADD3 R22, P0, PT, R25, R33, RZ ;  /* 0x0000002119167210 */ /* 0x001fe20007f1e0ff */
[----:B------:R-:W-:-:S04]  /*3a620*/  IMAD.X R21, R16, 0x1, R26, P2 ;  /* 0x0000000110157824 */ /* 0x000fc800010e061a */
[----:B------:R-:W-:Y:S01]  /*3a630*/  IMAD.X R23, R15, 0x1, R32, P0 ;  /* 0x000000010f177824 */ /* 0x000fe200000e0620 */
[----:B------:R0:W-:Y:S01]  /*3a640*/  STL.64 [R1+0x2d0], R20 ;  /* 0x0002d01401007387 */ /* 0x0001e20000100a00 */
[----:B-1----:R-:W-:-:S03]  /*3a650*/  IADD3 R18, P3, PT, R25, R31, RZ ;  /* 0x0000001f19127210 */ /* 0x002fc60007f7e0ff */
[----:B------:R1:W-:Y:S02]  /*3a660*/  STL.64 [R1+0x2c8], R22 ;  /* 0x0002c81601007387 */ /* 0x0003e40000100a00 */
[----:B------:R-:W-:Y:S01]  /*3a670*/  IMAD.X R19, R15, 0x1, R30, P3 ;  /* 0x000000010f137824 */ /* 0x000fe200018e061e */
[----:B0-----:R-:W-:-:S04]  /*3a680*/  IADD3 R20, P2, PT, R25, R29, RZ ;  /* 0x0000001d19147210 */ /* 0x001fc80007f5e0ff */
[----:B------:R0:W-:Y:S01]  /*3a690*/  STL.64 [R1+0x2c0], R18 ;  /* 0x0002c01201007387 */ /* 0x0001e20000100a00 */
[----:B------:R-:W-:Y:S02]  /*3a6a0*/  SHF.R.S32.HI R16, RZ, 0x1f, R39 ;  /* 0x0000001fff107819 */ /* 0x000fe40000011427 */
        /* <DEDUP_REMOVED lines=9> */
[----:B0-----:R-:W-:Y:S01]  /*3a740*/  IADD3 R22, P0, PT, R39, R29, RZ ;  /* 0x0000001d27167210 */ /* 0x001fe20007f1e0ff */
[----:B------:R-:W-:Y:S01]  /*3a750*/  IMAD.X R21, R16, 0x1, R30, P2 ;  /* 0x0000000110157824 */ /* 0x000fe200010e061e */
[----:B------:R-:W-:-:S03]  /*3a760*/  SHF.R.S32.HI R15, RZ, 0x1f, R40 ;  /* 0x0000001fff0f7819 */ /* 0x000fc60000011428 */
[----:B------:R-:W-:Y:S01]  /*3a770*/  IMAD.X R23, R16, 0x1, R28, P0 ;  /* 0x0000000110177824 */ /* 0x000fe200000e061c */
[----:B------:R0:W-:Y:S01]  /*3a780*/  STL.64 [R1+0x280], R20 ;  /* 0x0002801401007387 */ /* 0x0001e20000100a00 */
[----:B-1----:R-:W-:-:S03]  /*3a790*/  IADD3 R18, P3, PT, R39, R27, RZ ;  /* 0x0000001b27127210 */ /* 0x002fc60007f7e0ff */
[----:B------:R1:W-:Y:S02]  /*3a7a0*/  STL.64 [R1+0x260], R22 ;  /* 0x0002601601007387 */ /* 0x0003e40000100a00 */
[----:B------:R-:W-:Y:S01]  /*3a7b0*/  IMAD.X R19, R16, 0x1, R26, P3 ;  /* 0x0000000110137824 */ /* 0x000fe200018e061a */
[----:B0-----:R-:W-:-:S04]  /*3a7c0*/  IADD3 R20, P2, PT, R40, R33, RZ ;  /* 0x0000002128147210 */ /* 0x001fc80007f5e0ff */
        /* <DEDUP_REMOVED lines=15> */
[C---:B-1----:R-:W-:Y:S01]  /*3a8c0*/  IADD3 R18, P3, PT, R14.reuse, R31, RZ ;  /* 0x0000001f0e127210 */ /* 0x042fe20007f7e0ff */
[----:B------:R-:W-:Y:S02]  /*3a8d0*/  VIADD R13, R14, UR9 ;  /* 0x000000090e0d7c36 */ /* 0x000fe40008000000 */
[----:B------:R1:W-:Y:S01]  /*3a8e0*/  STL.64 [R1+0x208], R22 ;  /* 0x0002081601007387 */ /* 0x0003e20000100a00 */
[----:B------:R-:W2:Y:S01]  /*3a8f0*/  LDCU UR9, c[0x0][0x3b8] ;  /* 0x00007700ff0977ac */ /* 0x000ea20008000800 */
[----:B------:R-:W-:Y:S01]  /*3a900*/  IMAD.X R19, R16, 0x1, R30, P3 ;  /* 0x0000000110137824 */ /* 0x000fe200018e061e */
[----:B0-----:R-:W-:-:S04]  /*3a910*/  IADD3 R20, P2, PT, R14, R29, RZ ;  /* 0x0000001d0e147210 */ /* 0x001fc80007f5e0ff */
[----:B------:R0:W-:Y:S01]  /*3a920*/  STL.64 [R1+0x200], R18 ;  /* 0x0002001201007387 */ /* 0x0001e20000100a00 */
[----:B------:R-:W-:Y:S01]  /*3a930*/  IMAD.X R21, R16, 0x1, R28, P2 ;  /* 0x0000000110157824 */ /* 0x000fe200010e061c */
[----:B-1----:R-:W-:Y:S02]  /*3a940*/  IADD3 R22, P0, PT, R14, R27, RZ ;  /* 0x0000001b0e167210 */ /* 0x002fe40007f1e0ff */
[----:B------:R-:W-:Y:S02]  /*3a950*/  SHF.R.S32.HI R14, RZ, 0x1f, R13 ;  /* 0x0000001fff0e7819 */ /* 0x000fe4000001140d */
[----:B------:R1:W-:Y:S01]  /*3a960*/  STL.64 [R1+0x1f0], R20 ;  /* 0x0001f01401007387 */ /* 0x0003e20000100a00 */
[----:B0-----:R-:W-:Y:S01]  /*3a970*/  IADD3 R18, P3, PT, R13, R33, RZ ;  /* 0x000000210d127210 */ /* 0x001fe20007f7e0ff */
[----:B------:R-:W-:-:S04]  /*3a980*/  IMAD.X R23, R16, 0x1, R26, P0 ;  /* 0x0000000110177824 */ /* 0x000fc800000e061a */
[C---:B------:R-:W-:Y:S01]  /*3a990*/  IMAD.X R19, R14.reuse, 0x1, R32, P3 ;  /* 0x000000010e137824 */ /* 0x040fe200018e0620 */
[C---:B-1----:R-:W-:Y:S01]  /*3a9a0*/  IADD3 R20, P2, PT, R13.reuse, R31, RZ ;  /* 0x0000001f0d147210 */ /* 0x042fe20007f5e0ff */
[----:B------:R0:W-:Y:S01]  /*3a9b0*/  STL.64 [R1+0x1d0], R22 ;  /* 0x0001d01601007387 */ /* 0x0001e20000100a00 */
[C---:B------:R-:W-:Y:S01]  /*3a9c0*/  VIADD R12, R13.reuse, UR7 ;  /* 0x000000070d0c7c36 */ /* 0x040fe20008000000 */
[----:B------:R-:W1:Y:S02]  /*3a9d0*/  LDCU UR7, c[0x0][0x3b8] ;  /* 0x00007700ff0777ac */ /* 0x000e640008000800 */
[----:B------:R-:W-:Y:S01]  /*3a9e0*/  IMAD.X R21, R14, 0x1, R30, P2 ;  /* 0x000000010e157824 */ /* 0x000fe200010e061e */
[----:B------:R3:W-:Y:S01]  /*3a9f0*/  STL.64 [R1+0x1c8], R18 ;  /* 0x0001c81201007387 */ /* 0x0007e20000100a00 */
[----:B0-----:R-:W-:-:S03]  /*3aa00*/  IADD3 R22, P0, PT, R13, R29, RZ ;  /* 0x0000001d0d167210 */ /* 0x001fc60007f1e0ff */
[----:B------:R0:W-:Y:S01]  /*3aa10*/  STL.64 [R1+0x1c0], R20 ;  /* 0x0001c01401007387 */ /* 0x0001e20000100a00 */
[----:B---3--:R-:W-:Y:S01]  /*3aa20*/  IADD3 R18, P3, PT, R13, R27, RZ ;  /* 0x0000001b0d127210 */ /* 0x008fe20007f7e0ff */
[----:B------:R-:W-:Y:S01]  /*3aa30*/  IMAD.X R23, R14, 0x1, R28, P0 ;  /* 0x000000010e177824 */ /* 0x000fe200000e061c */
[----:B------:R-:W-:Y:S02]  /*3aa40*/  SHF.R.S32.HI R13, RZ, 0x1f, R12 ;  /* 0x0000001fff0d7819 */ /* 0x000fe4000001140c */
[----:B------:R-:W-:Y:S01]  /*3aa50*/  IADD3 R16, P0, PT, R12, R31, RZ ;  /* 0x0000001f0c107210 */ /* 0x000fe20007f1e0ff */
[----:B------:R-:W-:Y:S01]  /*3aa60*/  IMAD.X R19, R14, 0x1, R26, P3 ;  /* 0x000000010e137824 */ /* 0x000fe200018e061a */
[----:B0-----:R-:W-:-:S03]  /*3aa70*/  IADD3 R20, P2, PT, R12, R33, RZ ;  /* 0x000000210c147210 */ /* 0x001fc60007f5e0ff */
[C---:B------:R-:W-:Y:S01]  /*3aa80*/  IMAD.X R17, R13.reuse, 0x1, R30, P0 ;  /* 0x000000010d117824 */ /* 0x040fe200000e061e */
[----:B------:R0:W-:Y:S01]  /*3aa90*/  STL.64 [R1+0x1a8], R18 ;  /* 0x0001a81201007387 */ /* 0x0001e20000100a00 */
[C---:B------:R-:W-:Y:S01]  /*3aaa0*/  VIADD R11, R12.reuse, UR5 ;  /* 0x000000050c0b7c36 */ /* 0x040fe20008000000 */
[----:B------:R-:W3:Y:S01]  /*3aab0*/  LDCU UR5, c[0x0][0x3b8] ;  /* 0x00007700ff0577ac */ /* 0x000ee20008000800 */
[----:B------:R-:W-:Y:S01]  /*3aac0*/  IMAD.X R21, R13, 0x1, R32, P2 ;  /* 0x000000010d157824 */ /* 0x000fe200010e0620 */
[----:B------:R-:W-:Y:S01]  /*3aad0*/  STL.64 [R1+0x1b0], R22 ;  /* 0x0001b01601007387 */ /* 0x000fe20000100a00 */
[----:B------:R-:W-:-:S03]  /*3aae0*/  IADD3 R14, P2, PT, R12, R27, RZ ;  /* 0x0000001b0c0e7210 */ /* 0x000fc60007f5e0ff */
[----:B------:R-:W-:Y:S01]  /*3aaf0*/  STL.64 [R1+0x1b8], R20 ;  /* 0x0001b81401007387 */ /* 0x000fe20000100a00 */
[----:B0-----:R-:W-:-:S03]  /*3ab00*/  IADD3 R18, P3, PT, R12, R29, RZ ;  /* 0x0000001d0c127210 */ /* 0x001fc60007f7e0ff */
[----:B------:R0:W-:Y:S01]  /*3ab10*/  STL.64 [R1+0x1e8], R16 ;  /* 0x0001e81001007387 */ /* 0x0001e20000100a00 */
[----:B------:R-:W-:Y:S01]  /*3ab20*/  SHF.R.S32.HI R12, RZ, 0x1f, R11 ;  /* 0x0000001fff0c7819 */ /* 0x000fe2000001140b */
[C---:B------:R-:W-:Y:S02]  /*3ab30*/  IMAD.X R19, R13.reuse, 0x1, R28, P3 ;  /* 0x000000010d137824 */ /* 0x040fe400018e061c */
[----:B------:R-:W-:Y:S01]  /*3ab40*/  IMAD.X R15, R13, 0x1, R26, P2 ;  /* 0x000000010d0f7824 */ /* 0x000fe200010e061a */
[C---:B0-----:R-:W-:Y:S02]  /*3ab50*/  IADD3 R16, P0, PT, R11.reuse, R33, RZ ;  /* 0x000000210b107210 */ /* 0x041fe40007f1e0ff */
[----:B------:R0:W-:Y:S03]  /*3ab60*/  STL.64 [R1+0x1e0], R18 ;  /* 0x0001e01201007387 */ /* 0x0001e60000100a00 */
[----:B------:R-:W-:Y:S01]  /*3ab70*/  IMAD.X R17, R12, 0x1, R32, P0 ;  /* 0x000000010c117824 */ /* 0x000fe200000e0620 */
[----:B------:R1:W-:Y:S01]  /*3ab80*/  STL.64 [R1+0x1d8], R14 ;  /* 0x0001d80e01007387 */ /* 0x0003e20000100a00 */
[C---:B------:R-:W-:Y:S01]  /*3ab90*/  VIADD R10, R11.reuse, UR12 ;  /* 0x0000000c0b0a7c36 */ /* 0x040fe20008000000 */
[----:B------:R-:W2:Y:S02]  /*3aba0*/  LDCU UR12, c[0x0][0x3b8] ;  /* 0x00007700ff0c77ac */ /* 0x000ea40008000800 */
[----:B------:R3:W-:Y:S01]  /*3abb0*/  STL.64 [R1+0x1f8], R16 ;  /* 0x0001f81001007387 */ /* 0x0007e20000100a00 */
[----:B0-----:R-:W-:-:S02]  /*3abc0*/  IADD3 R18, P3, PT, R11, R31, RZ ;  /* 0x0000001f0b127210 */ /* 0x001fc40007f7e0ff */
[----:B-1----:R-:W-:-:S03]  /*3abd0*/  IADD3 R14, P2, PT, R11, R29, RZ ;  /* 0x0000001d0b0e7210 */ /* 0x002fc60007f5e0ff */
[C---:B------:R-:W-:Y:S01]  /*3abe0*/  IMAD.X R19, R12.reuse, 0x1, R30, P3 ;  /* 0x000000010c137824 */ /* 0x040fe200018e061e */
[----:B---3--:R-:W-:Y:S01]  /*3abf0*/  IADD3 R16, P0, PT, R11, R27, RZ ;  /* 0x0000001b0b107210 */ /* 0x008fe20007f1e0ff */
        /* <DEDUP_REMOVED lines=12> */
[C---:B------:R-:W-:Y:S01]  /*3acc0*/  VIADD R9, R10.reuse, UR13 ;  /* 0x0000000d0a097c36 */ /* 0x040fe20008000000 */
[----:B------:R-:W1:Y:S01]  /*3acd0*/  LDCU UR13, c[0x0][0x39c] ;  /* 0x00007380ff0d77ac */ /* 0x000e620008000800 */
[----:B------:R-:W-:Y:S01]  /*3ace0*/  IMAD.X R17, R11, 0x1, R28, P0 ;  /* 0x000000010b117824 */ /* 0x000fe200000e061c */
[----:B------:R3:W-:Y:S02]  /*3acf0*/  STL.64 [R1+0x278], R14 ;  /* 0x0002780e01007387 */ /* 0x0007e40000100a00 */
[----:B------:R-:W-:Y:S02]  /*3ad00*/  SHF.R.S32.HI R12, RZ, 0x1f, R9 ;  /* 0x0000001fff0c7819 */ /* 0x000fe40000011409 */
[----:B------:R1:W-:Y:S01]  /*3ad10*/  STL.64 [R1+0x270], R16 ;  /* 0x0002701001007387 */ /* 0x0003e20000100a00 */
[----:B0-----:R-:W-:Y:S02]  /*3ad20*/  IADD3 R18, P3, PT, R10, R27, RZ ;  /* 0x0000001b0a127210 */ /* 0x001fe40007f7e0ff */
[----:B---3--:R-:W-:-:S03]  /*3ad30*/  IADD3 R14, P2, PT, R9, R33, RZ ;  /* 0x00000021090e7210 */ /* 0x008fc60007f5e0ff */
[----:B------:R-:W-:Y:S01]  /*3ad40*/  IMAD.X R19, R11, 0x1, R26, P3 ;  /* 0x000000010b137824 */ /* 0x000fe200018e061a */
[----:B-1----:R-:W-:Y:S01]  /*3ad50*/  IADD3 R16, P0, PT, R9, R31, RZ ;  /* 0x0000001f09107210 */ /* 0x002fe20007f1e0ff */
[----:B------:R-:W-:-:S03]  /*3ad60*/  IMAD.X R15, R12, 0x1, R32, P2 ;  /* 0x000000010c0f7824 */ /* 0x000fc600010e0620 */
[----:B------:R0:W-:Y:S01]  /*3ad70*/  STL.64 [R1+0x268], R18 ;  /* 0x0002681201007387 */ /* 0x0001e20000100a00 */
[C---:B------:R-:W-:Y:S02]  /*3ad80*/  VIADD R10, R9.reuse, UR14 ;  /* 0x0000000e090a7c36 */ /* 0x040fe40008000000 */
[----:B------:R-:W-:Y:S01]  /*3ad90*/  IMAD.X R17, R12, 0x1, R30, P0 ;  /* 0x000000010c117824 */ /* 0x000fe200000e061e */
[----:B------:R1:W-:Y:S02]  /*3ada0*/  STL.64 [R1+0x298], R14 ;  /* 0x0002980e01007387 */ /* 0x0003e40000100a00 */
[----:B------:R-:W-:Y:S02]  /*3adb0*/  SHF.R.S32.HI R11, RZ, 0x1f, R10 ;  /* 0x0000001fff0b7819 */ /* 0x000fe4000001140a */
[----:B------:R3:W-:Y:S01]  /*3adc0*/  STL.64 [R1+0x2b8], R16 ;  /* 0x0002b81001007387 */ /* 0x0007e20000100a00 */
[C---:B0-----:R-:W-:Y:S02]  /*3add0*/  IADD3 R18, P3, PT, R9.reuse, R29, RZ ;  /* 0x0000001d09127210 */ /* 0x041fe40007f7e0ff */
[----:B-1----:R-:W-:-:S03]  /*3ade0*/  IADD3 R14, P2, PT, R9, R27, RZ ;  /* 0x0000001b090e7210 */ /* 0x002fc60007f5e0ff */
[----:B------:R-:W-:Y:S01]  /*3adf0*/  IMAD.X R19, R12, 0x1, R28, P3 ;  /* 0x000000010c137824 */ /* 0x000fe200018e061c */
[----:B---3--:R-:W-:Y:S01]  /*3ae00*/  IADD3 R16, P0, PT, R10, R33, RZ ;  /* 0x000000210a107210 */ /* 0x008fe20007f1e0ff */
[----:B------:R-:W-:-:S03]  /*3ae10*/  IMAD.X R15, R12, 0x1, R26, P2 ;  /* 0x000000010c0f7824 */ /* 0x000fc600010e061a */
[----:B------:R0:W-:Y:S01]  /*3ae20*/  STL.64 [R1+0x2b0], R18 ;  /* 0x0002b01201007387 */ /* 0x0001e20000100a00 */
[----:B------:R-:W-:-:S03]  /*3ae30*/  IMAD.X R17, R11, 0x1, R32, P0 ;  /* 0x000000010b117824 */ /* 0x000fc600000e0620 */
[----:B------:R1:W-:Y:S01]  /*3ae40*/  STL.64 [R1+0x2a8], R14 ;  /* 0x0002a80e01007387 */ /* 0x0003e20000100a00 */
[----:B------:R-:W-:Y:S01]  /*3ae50*/  VIADD R9, R10, UR15 ;  /* 0x0000000f0a097c36 */ /* 0x000fe20008000000 */
[----:B--2---:R-:W-:Y:S01]  /*3ae60*/  LOP3.LUT R5, R5, 0xffffbfff, RZ, 0xc0, !PT ;  /* 0xffffbfff05057812 */ /* 0x004fe200078ec0ff */
[----:B------:R-:W-:Y:S01]  /*3ae70*/  VIADD R40, R38, 0x1 ;  /* 0x0000000126287836 */ /* 0x000fe20000000000 */
[----:B------:R2:W-:Y:S01]  /*3ae80*/  STL.64 [R1+0x2d8], R16 ;  /* 0x0002d81001007387 */ /* 0x0005e20000100a00 */
[----:B------:R-:W-:Y:S01]  /*3ae90*/  IMAD.MOV.U32 R39, RZ, RZ, R44 ;  /* 0x000000ffff277224 */ /* 0x000fe200078e002c */
[C---:B0-----:R-:W-:Y:S01]  /*3aea0*/  IADD3 R18, P3, PT, R10.reuse, R31, RZ ;  /* 0x0000001f0a127210 */ /* 0x041fe20007f7e0ff */
[----:B------:R-:W0:Y:S01]  /*3aeb0*/  LDCU.64 UR14, c[0x0][0x398] ;  /* 0x00007300ff0e77ac */ /* 0x000e220008000a00 */
        /* <DEDUP_REMOVED lines=9> */
[C---:B-1----:R-:W-:Y:S02]  /*3af50*/  IADD3 R18, P3, PT, R9.reuse, R33, RZ ;  /* 0x0000002109127210 */ /* 0x042fe40007f7e0ff */
[----:B--2---:R-:W-:-:S03]  /*3af60*/  IADD3 R14, P2, PT, R9, R31, RZ ;  /* 0x0000001f090e7210 */ /* 0x004fc60007f5e0ff */
[C---:B------:R-:W-:Y:S01]  /*3af70*/  IMAD.X R19, R12.reuse, 0x1, R32, P3 ;  /* 0x000000010c137824 */ /* 0x040fe200018e0620 */
[----:B---3--:R-:W-:Y:S01]  /*3af80*/  IADD3 R16, P0, PT, R9, R29, RZ ;  /* 0x0000001d09107210 */ /* 0x008fe20007f1e0ff */
[----:B------:R-:W-:-:S03]  /*3af90*/  IMAD.X R15, R12, 0x1, R30, P2 ;  /* 0x000000010c0f7824 */ /* 0x000fc600010e061e */
[----:B------:R1:W-:Y:S01]  /*3afa0*/  STL.64 [R1+0x320], R18 ;  /* 0x0003201201007387 */ /* 0x0003e20000100a00 */
[C---:B------:R-:W-:Y:S02]  /*3afb0*/  VIADD R10, R9.reuse, UR16 ;  /* 0x00000010090a7c36 */ /* 0x040fe40008000000 */
[----:B------:R-:W-:Y:S01]  /*3afc0*/  IMAD.X R17, R12, 0x1, R28, P0 ;  /* 0x000000010c117824 */ /* 0x000fe200000e061c */
[----:B------:R2:W-:Y:S02]  /*3afd0*/  STL.64 [R1+0x340], R14 ;  /* 0x0003400e01007387 */ /* 0x0005e40000100a00 */
[----:B------:R-:W-:Y:S02]  /*3afe0*/  SHF.R.S32.HI R11, RZ, 0x1f, R10 ;  /* 0x0000001fff0b7819 */ /* 0x000fe4000001140a */
[----:B------:R3:W-:Y:S01]  /*3aff0*/  STL.64 [R1+0x338], R16 ;  /* 0x0003381001007387 */ /* 0x0007e20000100a00 */
[----:B-1----:R-:W-:Y:S02]  /*3b000*/  IADD3 R18, P3, PT, R9, R27, RZ ;  /* 0x0000001b09127210 */ /* 0x002fe40007f7e0ff */
[----:B--2---:R-:W-:-:S03]  /*3b010*/  IADD3 R14, P2, PT, R10, R33, RZ ;  /* 0x000000210a0e7210 */ /* 0x004fc60007f5e0ff */
[----:B------:R-:W-:Y:S01]  /*3b020*/  IMAD.X R19, R12, 0x1, R26, P3 ;  /* 0x000000010c137824 */ /* 0x000fe200018e061a */
[----:B---3--:R-:W-:Y:S01]  /*3b030*/  IADD3 R16, P0, PT, R10, R31, RZ ;  /* 0x0000001f0a107210 */ /* 0x008fe20007f1e0ff */
[----:B------:R-:W-:-:S03]  /*3b040*/  IMAD.X R15, R11, 0x1, R32, P2 ;  /* 0x000000010b0f7824 */ /* 0x000fc600010e0620 */
[----:B------:R1:W-:Y:S01]  /*3b050*/  STL.64 [R1+0x330], R18 ;  /* 0x0003301201007387 */ /* 0x0003e20000100a00 */
[C---:B------:R-:W-:Y:S01]  /*3b060*/  VIADD R9, R10.reuse, UR17 ;  /* 0x000000110a097c36 */ /* 0x040fe20008000000 */
[----:B------:R-:W2:Y:S01]  /*3b070*/  LDCU.64 UR16, c[0x0][0x398] ;  /* 0x00007300ff1077ac */ /* 0x000ea20008000a00 */
[----:B------:R-:W-:Y:S01]  /*3b080*/  IMAD.X R17, R11, 0x1, R30, P0 ;  /* 0x000000010b117824 */ /* 0x000fe200000e061e */
[----:B------:R3:W-:Y:S02]  /*3b090*/  STL.64 [R1+0x360], R14 ;  /* 0x0003600e01007387 */ /* 0x0007e40000100a00 */
[----:B------:R-:W-:Y:S02]  /*3b0a0*/  SHF.R.S32.HI R12, RZ, 0x1f, R9 ;  /* 0x0000001fff0c7819 */ /* 0x000fe40000011409 */
[----:B------:R0:W-:Y:S01]  /*3b0b0*/  STL.64 [R1+0x380], R16 ;  /* 0x0003801001007387 */ /* 0x0001e20000100a00 */
[C---:B-1----:R-:W-:Y:S02]  /*3b0c0*/  IADD3 R18, P3, PT, R10.reuse, R29, RZ ;  /* 0x0000001d0a127210 */ /* 0x042fe40007f7e0ff */
[----:B---3--:R-:W-:-:S03]  /*3b0d0*/  IADD3 R14, P2, PT, R10, R27, RZ ;  /* 0x0000001b0a0e7210 */ /* 0x008fc60007f5e0ff */
[----:B------:R-:W-:Y:S01]  /*3b0e0*/  IMAD.X R19, R11, 0x1, R28, P3 ;  /* 0x000000010b137824 */ /* 0x000fe200018e061c */
[----:B0-----:R-:W-:Y:S01]  /*3b0f0*/  IADD3 R16, P0, PT, R9, R33, RZ ;  /* 0x0000002109107210 */ /* 0x001fe20007f1e0ff */
[----:B------:R-:W-:-:S03]  /*3b100*/  IMAD.X R15, R11, 0x1, R26, P2 ;  /* 0x000000010b0f7824 */ /* 0x000fc600010e061a */
[----:B------:R0:W-:Y:S01]  /*3b110*/  STL.64 [R1+0x378], R18 ;  /* 0x0003781201007387 */ /* 0x0001e20000100a00 */
[----:B------:R-:W-:-:S03]  /*3b120*/  IMAD.X R17, R12, 0x1, R32, P0 ;  /* 0x000000010c117824 */ /* 0x000fc600000e0620 */
[----:B------:R1:W-:Y:S01]  /*3b130*/  STL.64 [R1+0x370], R14 ;  /* 0x0003700e01007387 */ /* 0x0003e20000100a00 */
[C---:B------:R-:W-:Y:S01]  /*3b140*/  VIADD R10, R9.reuse, UR75 ;  /* 0x0000004b090a7c36 */ /* 0x040fe20008000000 */
[----:B------:R-:W-:Y:S01]  /*3b150*/  LOP3.LUT R2, R2, 0xff7fffff, RZ, 0xc0, !PT ;  /* 0xff7fffff02027812 */ /* 0x000fe200078ec0ff */
[----:B------:R-:W-:Y:S01]  /*3b160*/  IMAD.MOV.U32 R44, RZ, RZ, R35 ;  /* 0x000000ffff2c7224 */ /* 0x000fe200078e0023 */
[----:B------:R3:W-:Y:S01]  /*3b170*/  STL.64 [R1+0x3a0], R16 ;  /* 0x0003a01001007387 */ /* 0x0007e20000100a00 */
[----:B------:R-:W-:Y:S01]  /*3b180*/  LOP3.LUT R6, R6, 0xffdfffff, RZ, 0xc0, !PT ;  /* 0xffdfffff06067812 */ /* 0x000fe200078ec0ff */
[----:B------:R-:W2:Y:S01]  /*3b190*/  LDCU UR75, c[0x0][0x398] ;  /* 0x00007300ff4b77ac */ /* 0x000ea20008000800 */
[C---:B0-----:R-:W-:Y:S02]  /*3b1a0*/  IADD3 R18, P3, PT, R9.reuse, R31, RZ ;  /* 0x0000001f09127210 */ /* 0x041fe40007f7e0ff */
        /* <DEDUP_REMOVED lines=15> */
[----:B------:R-:W-:Y:S01]  /*3b2a0*/  VIADD R9, R10, UR76 ;  /* 0x0000004c0a097c36 */ /* 0x000fe20008000000 */
[----:B------:R-:W-:Y:S01]  /*3b2b0*/  LOP3.LUT R3, R3, 0x7fffffff, RZ, 0xc0, !PT ;  /* 0x7fffffff03037812 */ /* 0x000fe200078ec0ff */
[----:B------:R-:W-:Y:S01]  /*3b2c0*/  IMAD.X R17, R11, 0x1, R28, P0 ;  /* 0x000000010b117824 */ /* 0x000fe200000e061c */
[----:B------:R1:W-:Y:S01]  /*3b2d0*/  STL.64 [R1+0x400], R14 ;  /* 0x0004000e01007387 */ /* 0x0003e20000100a00 */
[----:B------:R-:W-:Y:S01]  /*3b2e0*/  LOP3.LUT R4, R4, 0x7fffffff, RZ, 0xc0, !PT ;  /* 0x7fffffff04047812 */ /* 0x000fe200078ec0ff */
[----:B------:R-:W3:Y:S01]  /*3b2f0*/  LDCU UR76, c[0x0][0x398] ;  /* 0x00007300ff4c77ac */ /* 0x000ee20008000800 */
[----:B------:R-:W-:Y:S01]  /*3b300*/  SHF.R.S32.HI R12, RZ, 0x1f, R9 ;  /* 0x0000001fff0c7819 */ /* 0x000fe20000011409 */
[----:B------:R2:W-:Y:S01]  /*3b310*/  STL.64 [R1+0x3f8], R16 ;  /* 0x0003f81001007387 */ /* 0x0005e20000100a00 */
[----:B0-----:R-:W-:Y:S02]  /*3b320*/  IADD3 R18, P3, PT, R10, R27, RZ ;  /* 0x0000001b0a127210 */ /* 0x001fe40007f7e0ff */
[----:B-1----:R-:W-:-:S03]  /*3b330*/  IADD3 R14, P2, PT, R9, R33, RZ ;  /* 0x00000021090e7210 */ /* 0x002fc60007f5e0ff */
[----:B------:R-:W-:Y:S01]  /*3b340*/  IMAD.X R19, R11, 0x1, R26, P3 ;  /* 0x000000010b137824 */ /* 0x000fe200018e061a */
[----:B--2---:R-:W-:Y:S01]  /*3b350*/  IADD3 R16, P0, PT, R9, R31, RZ ;  /* 0x0000001f09107210 */ /* 0x004fe20007f1e0ff */
[----:B------:R-:W-:-:S03]  /*3b360*/  IMAD.X R15, R12, 0x1, R32, P2 ;  /* 0x000000010c0f7824 */ /* 0x000fc600010e0620 */
[----:B------:R0:W-:Y:S01]  /*3b370*/  STL.64 [R1+0x3f0], R18 ;  /* 0x0003f01201007387 */ /* 0x0001e20000100a00 */
[C---:B------:R-:W-:Y:S01]  /*3b380*/  VIADD R10, R9.reuse, UR74 ;  /* 0x0000004a090a7c36 */ /* 0x040fe20008000000 */
[----:B------:R-:W-:Y:S01]  /*3b390*/  LOP3.LUT R8, R8, 0xffffffdf, RZ, 0xc0, !PT ;  /* 0xffffffdf08087812 */ /* 0x000fe200078ec0ff */
[----:B------:R-:W-:Y:S01]  /*3b3a0*/  IMAD.X R17, R12, 0x1, R30, P0 ;  /* 0x000000010c117824 */ /* 0x000fe200000e061e */
[----:B------:R1:W-:Y:S01]  /*3b3b0*/  STL.64 [R1+0x428], R14 ;  /* 0x0004280e01007387 */ /* 0x0003e20000100a00 */
[----:B----4-:R-:W-:Y:S01]  /*3b3c0*/  LOP3.LUT R48, R48, 0x7fffffff, RZ, 0xc0, !PT ;  /* 0x7fffffff30307812 */ /* 0x010fe200078ec0ff */
[----:B------:R-:W2:Y:S01]  /*3b3d0*/  LDCU UR74, c[0x0][0x398] ;  /* 0x00007300ff4a77ac */ /* 0x000ea20008000800 */
[----:B------:R-:W-:Y:S01]  /*3b3e0*/  SHF.R.S32.HI R11, RZ, 0x1f, R10 ;  /* 0x0000001fff0b7819 */ /* 0x000fe2000001140a */
[----:B------:R4:W-:Y:S01]  /*3b3f0*/  STL.64 [R1+0x448], R16 ;  /* 0x0004481001007387 */ /* 0x0009e20000100a00 */
[C---:B0-----:R-:W-:Y:S02]  /*3b400*/  IADD3 R18, P3, PT, R9.reuse, R29, RZ ;  /* 0x0000001d09127210 */ /* 0x041fe40007f7e0ff */
[----:B-1----:R-:W-:-:S03]  /*3b410*/  IADD3 R14, P2, PT, R9, R27, RZ ;  /* 0x0000001b090e7210 */ /* 0x002fc60007f5e0ff */
[----:B------:R-:W-:Y:S01]  /*3b420*/  IMAD.X R19, R12, 0x1, R28, P3 ;  /* 0x000000010c137824 */ /* 0x000fe200018e061c */
[----:B----4-:R-:W-:Y:S01]  /*3b430*/  IADD3 R16, P0, PT, R10, R33, RZ ;  /* 0x000000210a107210 */ /* 0x010fe20007f1e0ff */
[----:B------:R-:W-:-:S03]  /*3b440*/  IMAD.X R15, R12, 0x1, R26, P2 ;  /* 0x000000010c0f7824 */ /* 0x000fc600010e061a */
[----:B------:R0:W-:Y:S01]  /*3b450*/  STL.64 [R1+0x440], R18 ;  /* 0x0004401201007387 */ /* 0x0001e20000100a00 */
[----:B------:R-:W-:-:S03]  /*3b460*/  IMAD.X R17, R11, 0x1, R32, P0 ;  /* 0x000000010b117824 */ /* 0x000fc600000e0620 */
[----:B------:R1:W-:Y:S01]  /*3b470*/  STL.64 [R1+0x438], R14 ;  /* 0x0004380e01007387 */ /* 0x0003e20000100a00 */
[C---:B------:R-:W-:Y:S01]  /*3b480*/  VIADD R9, R10.reuse, UR73 ;  /* 0x000000490a097c36 */ /* 0x040fe20008000000 */
[----:B------:R-:W-:Y:S01]  /*3b490*/  LOP3.LUT R49, R49, 0x7fffffff, RZ, 0xc0, !PT ;  /* 0x7fffffff31317812 */ /* 0x000fe200078ec0ff */
[----:B------:R-:W4:Y:S01]  /*3b4a0*/  LDCU UR73, c[0x0][0x398] ;  /* 0x00007300ff4977ac */ /* 0x000f220008000800 */
[----:B------:R2:W-:Y:S01]  /*3b4b0*/  STL.64 [R1+0x468], R16 ;  /* 0x0004681001007387 */ /* 0x0005e20000100a00 */
[C---:B0-----:R-:W-:Y:S02]  /*3b4c0*/  IADD3 R18, P3, PT, R10.reuse, R31, RZ ;  /* 0x0000001f0a127210 */ /* 0x041fe40007f7e0ff */
        /* <DEDUP_REMOVED lines=15> */
[----:B------:R-:W-:Y:S01]  /*3b5c0*/  VIADD R10, R9, UR72 ;  /* 0x00000048090a7c36 */ /* 0x000fe20008000000 */
[----:B------:R-:W-:Y:S01]  /*3b5d0*/  LOP3.LUT R50, R50, 0x7fffffff, RZ, 0xc0, !PT ;  /* 0x7fffffff32327812 */ /* 0x000fe200078ec0ff */
[----:B------:R-:W-:Y:S01]  /*3b5e0*/  IMAD.X R17, R12, 0x1, R28, P0 ;  /* 0x000000010c117824 */ /* 0x000fe200000e061c */
[----:B------:R1:W-:Y:S01]  /*3b5f0*/  STL.64 [R1+0x4c8], R14 ;  /* 0x0004c80e01007387 */ /* 0x0003e20000100a00 */
[----:B------:R-:W-:Y:S01]  /*3b600*/  LOP3.LUT R51, R51, 0x7fffffff, RZ, 0xc0, !PT ;  /* 0x7fffffff33337812 */ /* 0x000fe200078ec0ff */
[----:B------:R-:W2:Y:S01]  /*3b610*/  LDCU UR72, c[0x0][0x398] ;  /* 0x00007300ff4877ac */ /* 0x000ea20008000800 */
[----:B------:R-:W-:Y:S01]  /*3b620*/  SHF.R.S32.HI R11, RZ, 0x1f, R10 ;  /* 0x0000001fff0b7819 */ /* 0x000fe2000001140a */
[----:B------:R3:W-:Y:S01]  /*3b630*/  STL.64 [R1+0x4c0], R16 ;  /* 0x0004c01001007387 */ /* 0x0007e20000100a00 */
[----:B0-----:R-:W-:Y:S02]  /*3b640*/  IADD3 R18, P3, PT, R9, R27, RZ ;  /* 0x0000001b09127210 */ /* 0x001fe40007f7e0ff */
[----:B-1----:R-:W-:-:S03]  /*3b650*/  IADD3 R14, P2, PT, R10, R33, RZ ;  /* 0x000000210a0e7210 */ /* 0x002fc60007f5e0ff */
[----:B------:R-:W-:Y:S01]  /*3b660*/  IMAD.X R19, R12, 0x1, R26, P3 ;  /* 0x000000010c137824 */ /* 0x000fe200018e061a */
        /* <DEDUP_REMOVED lines=11> */
[C---:B0-----:R-:W-:Y:S02]  /*3b720*/  IADD3 R18, P3, PT, R10.reuse, R29, RZ ;  /* 0x0000001d0a127210 */ /* 0x041fe40007f7e0ff */
[----:B-1----:R-:W-:-:S03]  /*3b730*/  IADD3 R14, P2, PT, R10, R27, RZ ;  /* 0x0000001b0a0e7210 */ /* 0x002fc60007f5e0ff */
[----:B------:R-:W-:Y:S01]  /*3b740*/  IMAD.X R19, R11, 0x1, R28, P3 ;  /* 0x000000010b137824 */ /* 0x000fe200018e061c */
[----:B--2---:R-:W-:Y:S01]  /*3b750*/  IADD3 R16, P0, PT, R9, R33, RZ ;  /* 0x0000002109107210 */ /* 0x004fe20007f1e0ff */
[----:B------:R-:W-:-:S03]  /*3b760*/  IMAD.X R15, R11, 0x1, R26, P2 ;  /* 0x000000010b0f7824 */ /* 0x000fc600010e061a */
[----:B------:R0:W-:Y:S01]  /*3b770*/  STL.64 [R1+0x500], R18 ;  /* 0x0005001201007387 */ /* 0x0001e20000100a00 */
[----:B------:R-:W-:-:S03]  /*3b780*/  IMAD.X R17, R12, 0x1, R32, P0 ;  /* 0x000000010c117824 */ /* 0x000fc600000e0620 */
[----:B------:R1:W-:Y:S01]  /*3b790*/  STL.64 [R1+0x4f8], R14 ;  /* 0x0004f80e01007387 */ /* 0x0003e20000100a00 */
[C---:B------:R-:W-:Y:S01]  /*3b7a0*/  VIADD R10, R9.reuse, UR70 ;  /* 0x00000046090a7c36 */ /* 0x040fe20008000000 */
[----:B------:R-:W-:Y:S01]  /*3b7b0*/  LOP3.LUT R54, R54, 0x7fffffff, RZ, 0xc0, !PT ;  /* 0x7fffffff36367812 */ /* 0x000fe200078ec0ff */
[----:B------:R-:W2:Y:S01]  /*3b7c0*/  LDCU UR70, c[0x0][0x398] ;  /* 0x00007300ff4677ac */ /* 0x000ea20008000800 */
[----:B------:R3:W-:Y:S01]  /*3b7d0*/  STL.64 [R1+0x528], R16 ;  /* 0x0005281001007387 */ /* 0x0007e20000100a00 */
        /* <DEDUP_REMOVED lines=17> */
[----:B------:R-:W-:Y:S01]  /*3b8f0*/  LOP3.LUT R55, R55, 0xbfffffff, RZ, 0xc0, !PT ;  /* 0xbfffffff37377812 */ /* 0x000fe200078ec0ff */
[----:B------:R-:W-:Y:S01]  /*3b900*/  IMAD.X R17, R11, 0x1, R28, P0 ;  /* 0x000000010b117824 */ /* 0x000fe200000e061c */
[----:B------:R1:W-:Y:S01]  /*3b910*/  STL.64 [R1+0x590], R14 ;  /* 0x0005900e01007387 */ /* 0x0003e20000100a00 */
[----:B------:R-:W3:Y:S01]  /*3b920*/  LDCU UR69, c[0x0][0x398] ;  /* 0x00007300ff4577ac */ /* 0x000ee20008000800 */
[----:B------:R-:W-:Y:S02]  /*3b930*/  SHF.R.S32.HI R12, RZ, 0x1f, R9 ;  /* 0x0000001fff0c7819 */ /* 0x000fe40000011409 */
[----:B------:R2:W-:Y:S01]  /*3b940*/  STL.64 [R1+0x588], R16 ;  /* 0x0005881001007387 */ /* 0x0005e20000100a00 */
[----:B0-----:R-:W-:Y:S02]  /*3b950*/  IADD3 R18, P3, PT, R10, R27, RZ ;  /* 0x0000001b0a127210 */ /* 0x001fe40007f7e0ff */
[----:B-1----:R-:W-:-:S03]  /*3b960*/  IADD3 R14, P2, PT, R9, R33, RZ ;  /* 0x00000021090e7210 */ /* 0x002fc60007f5e0ff */
[----:B------:R-:W-:Y:S01]  /*3b970*/  IMAD.X R19, R11, 0x1, R26, P3 ;  /* 0x000000010b137824 */ /* 0x000fe200018e061a */
[----:B--2---:R-:W-:Y:S01]  /*3b980*/  IADD3 R16, P0, PT, R9, R31, RZ ;  /* 0x0000001f09107210 */ /* 0x004fe20007f1e0ff */
[----:B------:R-:W-:-:S03]  /*3b990*/  IMAD.X R15, R12, 0x1, R32, P2 ;  /* 0x000000010c0f7824 */ /* 0x000fc600010e0620 */
[----:B------:R0:W-:Y:S01]  /*3b9a0*/  STL.64 [R1+0x580], R18 ;  /* 0x0005801201007387 */ /* 0x0001e20000100a00 */
[----:B------:R-:W-:Y:S01]  /*3b9b0*/  VIADD R10, R9, UR68 ;  /* 0x00000044090a7c36 */ /* 0x000fe20008000000 */
[----:B------:R-:W-:Y:S01]  /*3b9c0*/  LOP3.LUT R7, R7, 0xfeffffff, RZ, 0xc0, !PT ;  /* 0xfeffffff07077812 */ /* 0x000fe200078ec0ff */
[----:B------:R-:W-:Y:S01]  /*3b9d0*/  IMAD.X R17, R12, 0x1, R30, P0 ;  /* 0x000000010c117824 */ /* 0x000fe200000e061e */
[----:B------:R1:W-:Y:S01]  /*3b9e0*/  STL.64 [R1+0x5b0], R14 ;  /* 0x0005b00e01007387 */ /* 0x0003e20000100a00 */
[----:B------:R-:W2:Y:S01]  /*3b9f0*/  LDCU UR68, c[0x0][0x398] ;  /* 0x00007300ff4477ac */ /* 0x000ea20008000800 */
        /* <DEDUP_REMOVED lines=10> */
[C---:B------:R-:W-:Y:S01]  /*3baa0*/  VIADD R9, R10.reuse, UR67 ;  /* 0x000000430a097c36 */ /* 0x040fe20008000000 */
[----:B------:R-:W3:Y:S02]  /*3bab0*/  LDCU UR67, c[0x0][0x398] ;  /* 0x00007300ff4377ac */ /* 0x000ee40008000800 */
        /* <DEDUP_REMOVED lines=24> */
[----:B--2---:R-:W-:-:S03]  /*3bc40*/  IADD3 R14, P2, PT, R10, R33, RZ ;  /* 0x000000210a0e7210 */ /* 0x004fc60007f5e0ff */
[----:B------:R-:W-:Y:S01]  /*3bc50*/  IMAD.X R19, R12, 0x1, R26, P3 ;  /* 0x000000010c137824 */ /* 0x000fe200018e061a */
[----:B-1----:R-:W-:Y:S01]  /*3bc60*/  IADD3 R16, P0, PT, R10, R31, RZ ;  /* 0x0000001f0a107210 */ /* 0x002fe20007f1e0ff */
        /* <DEDUP_REMOVED lines=8> */
[C---:B0-----:R-:W-:Y:S02]  /*3bcf0*/  IADD3 R18, P3, PT, R10.reuse, R29, RZ ;  /* 0x0000001d0a127210 */ /* 0x041fe40007f7e0ff */
[----:B--2---:R-:W-:-:S03]  /*3bd00*/  IADD3 R14, P2, PT, R10, R27, RZ ;  /* 0x0000001b0a0e7210 */ /* 0x004fc60007f5e0ff */
[----:B------:R-:W-:Y:S01]  /*3bd10*/  IMAD.X R19, R11, 0x1, R28, P3 ;  /* 0x000000010b137824 */ /* 0x000fe200018e061c */
[----:B-1----:R-:W-:Y:S01]  /*3bd20*/  IADD3 R16, P0, PT, R9, R33, RZ ;  /* 0x0000002109107210 */ /* 0x002fe20007f1e0ff */
[----:B------:R-:W-:-:S03]  /*3bd30*/  IMAD.X R15, R11, 0x1, R26, P2 ;  /* 0x000000010b0f7824 */ /* 0x000fc600010e061a */
[----:B------:R0:W-:Y:S01]  /*3bd40*/  STL.64 [R1+0x6a0], R18 ;  /* 0x0006a01201007387 */ /* 0x0001e20000100a00 */
[----:B------:R-:W-:-:S03]  /*3bd50*/  IMAD.X R17, R12, 0x1, R32, P0 ;  /* 0x000000010c117824 */ /* 0x000fc600000e0620 */
[----:B------:R1:W-:Y:S01]  /*3bd60*/  STL.64 [R1+0x698], R14 ;  /* 0x0006980e01007387 */ /* 0x0003e20000100a00 */
[C---:B------:R-:W-:Y:S01]  /*3bd70*/  VIADD R10, R9.reuse, UR64 ;  /* 0x00000040090a7c36 */ /* 0x040fe20008000000 */
[----:B------:R-:W2:Y:S02]  /*3bd80*/  LDCU UR64, c[0x0][0x398] ;  /* 0x00007300ff4077ac */ /* 0x000ea40008000800 */
        /* <DEDUP_REMOVED lines=36> */
[----:B---3--:R-:W-:-:S03]  /*3bfd0*/  IADD3 R14, P2, PT, R9, R27, RZ ;  /* 0x0000001b090e7210 */ /* 0x008fc60007f5e0ff */
[----:B------:R-:W-:Y:S01]  /*3bfe0*/  IMAD.X R19, R12, 0x1, R28, P3 ;  /* 0x000000010c137824 */ /* 0x000fe200018e061c */
[----:B-1----:R-:W-:Y:S01]  /*3bff0*/  IADD3 R16, P0, PT, R10, R33, RZ ;  /* 0x000000210a107210 */ /* 0x002fe20007f1e0ff */
        /* <DEDUP_REMOVED lines=440> */
[----:B------:R-:W-:Y:S01]  /*3db80*/  VIADD R10, R9, UR30 ;  /* 0x0000001e090a7c36 */ /* 0x000fe20008000000 */
[----:B------:R-:W1:Y:S01]  /*3db90*/  LDCU UR30, c[0x0][0x398] ;  /* 0x00007300ff1e77ac */ /* 0x000e620008000800 */
[----:B------:R-:W-:Y:S01]  /*3dba0*/  IMAD.X R17, R13, 0x1, R30, P0 ;  /* 0x000000010d117824 */ /* 0x000fe200000e061e */
[----:B------:R3:W-:Y:S02]  /*3dbb0*/  STL.64 [R1+0xfb8], R14 ;  /* 0x000fb80e01007387 */ /* 0x0007e40000100a00 */
[----:B------:R-:W-:Y:S02]  /*3dbc0*/  SHF.R.S32.HI R12, RZ, 0x1f, R10 ;  /* 0x0000001fff0c7819 */ /* 0x000fe4000001140a */
[----:B------:R1:W-:Y:S01]  /*3dbd0*/  STL.64 [R1+0xfd0], R16 ;  /* 0x000fd01001007387 */ /* 0x0003e20000100a00 */
[C---:B0-----:R-:W-:Y:S02]  /*3dbe0*/  IADD3 R18, P3, PT, R9.reuse, R29, RZ ;  /* 0x0000001d09127210 */ /* 0x041fe40007f7e0ff */
[----:B---3--:R-:W-:-:S03]  /*3dbf0*/  IADD3 R14, P2, PT, R9, R27, RZ ;  /* 0x0000001b090e7210 */ /* 0x008fc60007f5e0ff */
[C---:B------:R-:W-:Y:S01]  /*3dc00*/  IMAD.X R19, R13.reuse, 0x1, R28, P3 ;  /* 0x000000010d137824 */ /* 0x040fe200018e061c */
[----:B-1----:R-:W-:Y:S01]  /*3dc10*/  IADD3 R16, P0, PT, R10, R33, RZ ;  /* 0x000000210a107210 */ /* 0x002fe20007f1e0ff */
[----:B------:R-:W-:-:S03]  /*3dc20*/  IMAD.X R15, R13, 0x1, R26, P2 ;  /* 0x000000010d0f7824 */ /* 0x000fc600010e061a */
[----:B------:R0:W-:Y:S01]  /*3dc30*/  STL.64 [R1+0xfc8], R18 ;  /* 0x000fc81201007387 */ /* 0x0001e20000100a00 */
[----:B------:R-:W-:-:S03]  /*3dc40*/  IMAD.X R17, R12, 0x1, R32, P0 ;  /* 0x000000010c117824 */ /* 0x000fc600000e0620 */
[----:B------:R1:W-:Y:S01]  /*3dc50*/  STL.64 [R1+0xfc0], R14 ;  /* 0x000fc00e01007387 */ /* 0x0003e20000100a00 */
[----:B------:R-:W-:-:S03]  /*3dc60*/  VIADD R9, R10, UR29 ;  /* 0x0000001d0a097c36 */ /* 0x000fc60008000000 */
[----:B------:R3:W-:Y:S01]  /*3dc70*/  STL.64 [R1+0xfd8], R16 ;  /* 0x000fd81001007387 */ /* 0x0007e20000100a00 */
[C---:B0-----:R-:W-:Y:S02]  /*3dc80*/  IADD3 R18, P3, PT, R10.reuse, R31, RZ ;  /* 0x0000001f0a127210 */ /* 0x041fe40007f7e0ff */
[----:B-1----:R-:W-:-:S03]  /*3dc90*/  IADD3 R14, P2, PT, R10, R29, RZ ;  /* 0x0000001d0a0e7210 */ /* 0x002fc60007f5e0ff */
[----:B------:R-:W-:Y:S01]  /*3dca0*/  IMAD.X R19, R12, 0x1, R30, P3 ;  /* 0x000000010c137824 */ /* 0x000fe200018e061e */
[C---:B------:R-:W-:Y:S02]  /*3dcb0*/  IADD3 R20, P3, PT, R9.reuse, R33, RZ ;  /* 0x0000002109147210 */ /* 0x040fe40007f7e0ff */
[----:B---3--:R-:W-:Y:S02]  /*3dcc0*/  IADD3 R16, P0, PT, R10, R27, RZ ;  /* 0x0000001b0a107210 */ /* 0x008fe40007f1e0ff */
[----:B------:R-:W-:Y:S01]  /*3dcd0*/  SHF.R.S32.HI R10, RZ, 0x1f, R9 ;  /* 0x0000001fff0a7819 */ /* 0x000fe20000011409 */
[C---:B------:R-:W-:Y:S01]  /*3dce0*/  IMAD.X R15, R12.reuse, 0x1, R28, P2 ;  /* 0x000000010c0f7824 */ /* 0x040fe200010e061c */
[----:B------:R-:W-:Y:S01]  /*3dcf0*/  IADD3 R22, P2, PT, R9, R31, RZ ;  /* 0x0000001f09167210 */ /* 0x000fe20007f5e0ff */
[----:B------:R-:W-:Y:S01]  /*3dd00*/  IMAD.X R17, R12, 0x1, R26, P0 ;  /* 0x000000010c117824 */ /* 0x000fe200000e061a */
[----:B------:R-:W-:Y:S01]  /*3dd10*/  STL.64 [R1+0xff0], R18 ;  /* 0x000ff01201007387 */ /* 0x000fe20000100a00 */
[----:B------:R-:W-:-:S03]  /*3dd20*/  IMAD.X R21, R10, 0x1, R32, P3 ;  /* 0x000000010a157824 */ /* 0x000fc600018e0620 */
[----:B------:R-:W-:Y:S01]  /*3dd30*/  STL.64 [R1+0xfe8], R14 ;  /* 0x000fe80e01007387 */ /* 0x000fe20000100a00 */
[----:B------:R-:W-:-:S03]  /*3dd40*/  IMAD.X R23, R10, 0x1, R30, P2 ;  /* 0x000000010a177824 */ /* 0x000fc600010e061e */
[----:B------:R0:W-:Y:S01]  /*3dd50*/  STL.64 [R1+0xfe0], R16 ;  /* 0x000fe01001007387 */ /* 0x0001e20000100a00 */
[C---:B------:R-:W-:Y:S01]  /*3dd60*/  VIADD R11, R9.reuse, UR28 ;  /* 0x0000001c090b7c36 */ /* 0x040fe20008000000 */
[----:B------:R-:W1:Y:S02]  /*3dd70*/  LDCU.64 UR28, c[0x0][0x398] ;  /* 0x00007300ff1c77ac */ /* 0x000e640008000a00 */
[----:B------:R3:W-:Y:S02]  /*3dd80*/  STL.64 [R1+0xff8], R20 ;  /* 0x000ff81401007387 */ /* 0x0007e40000100a00 */
[----:B------:R-:W-:Y:S02]  /*3dd90*/  SHF.R.S32.HI R13, RZ, 0x1f, R11 ;  /* 0x0000001fff0d7819 */ /* 0x000fe4000001140b */
[C---:B0-----:R-:W-:Y:S01]  /*3dda0*/  IADD3 R16, P0, PT, R9.reuse, R29, RZ ;  /* 0x0000001d09107210 */ /* 0x041fe20007f1e0ff */
[----:B------:R0:W-:Y:S01]  /*3ddb0*/  STL.64 [R1+0x1008], R22 ;  /* 0x0010081601007387 */ /* 0x0001e20000100a00 */
[----:B---3--:R-:W-:-:S03]  /*3ddc0*/  IADD3 R20, P3, PT, R9, R27, RZ ;  /* 0x0000001b09147210 */ /* 0x008fc60007f7e0ff */
[C---:B------:R-:W-:Y:S02]  /*3ddd0*/  IMAD.X R17, R10.reuse, 0x1, R28, P0 ;  /* 0x000000010a117824 */ /* 0x040fe400000e061c */
[----:B------:R-:W-:Y:S01]  /*3dde0*/  IMAD.X R21, R10, 0x1, R26, P3 ;  /* 0x000000010a157824 */ /* 0x000fe200018e061a */
[C---:B0-----:R-:W-:Y:S02]  /*3ddf0*/  IADD3 R22, P2, PT, R11.reuse, R33, RZ ;  /* 0x000000210b167210 */ /* 0x041fe40007f5e0ff */
[----:B------:R0:W-:Y:S01]  /*3de00*/  STL.64 [R1+0x1000], R16 ;  /* 0x0010001001007387 */ /* 0x0001e20000100a00 */
[----:B------:R-:W-:Y:S02]  /*3de10*/  VIADD R15, R11, UR27 ;  /* 0x0000001b0b0f7c36 */ /* 0x000fe40008000000 */
[----:B------:R-:W-:Y:S01]  /*3de20*/  IMAD.X R23, R13, 0x1, R32, P2 ;  /* 0x000000010d177824 */ /* 0x000fe200010e0620 */
[----:B------:R3:W-:Y:S01]  /*3de30*/  STL.64 [R1+0x1018], R20 ;  /* 0x0010181401007387 */ /* 0x0007e20000100a00 */
[----:B------:R-:W-:Y:S01]  /*3de40*/  VIADD R19, R15, UR26 ;  /* 0x0000001a0f137c36 */ /* 0x000fe20008000000 */
[----:B0-----:R-:W-:-:S02]  /*3de50*/  IADD3 R16, P0, PT, R11, R31, RZ ;  /* 0x0000001f0b107210 */ /* 0x001fc40007f1e0ff */
[----:B------:R0:W-:Y:S01]  /*3de60*/  STL.64 [R1+0x1020], R22 ;  /* 0x0010201601007387 */ /* 0x0001e20000100a00 */
[----:B---3--:R-:W-:Y:S02]  /*3de70*/  IADD3 R20, P3, PT, R11, R29, RZ ;  /* 0x0000001d0b147210 */ /* 0x008fe40007f7e0ff */
[----:B------:R-:W-:Y:S01]  /*3de80*/  IMAD.X R17, R13, 0x1, R30, P0 ;  /* 0x000000010d117824 */ /* 0x000fe200000e061e */
[----:B------:R-:W-:Y:S01]  /*3de90*/  SHF.R.S32.HI R18, RZ, 0x1f, R15 ;  /* 0x0000001fff127819 */ /* 0x000fe2000001140f */
[----:B------:R-:W-:Y:S01]  /*3dea0*/  VIADD R14, R19, UR25 ;  /* 0x00000019130e7c36 */ /* 0x000fe20008000000 */
[----:B------:R-:W3:Y:S01]  /*3deb0*/  LDCU.64 UR26, c[0x0][0x398] ;  /* 0x00007300ff1a77ac */ /* 0x000ee20008000a00 */
[----:B------:R-:W-:Y:S01]  /*3dec0*/  IMAD.X R21, R13, 0x1, R28, P3 ;  /* 0x000000010d157824 */ /* 0x000fe200018e061c */
[----:B0-----:R-:W-:Y:S01]  /*3ded0*/  IADD3 R22, P2, PT, R11, R27, RZ ;  /* 0x0000001b0b167210 */ /* 0x001fe20007f5e0ff */
[----:B------:R0:W-:Y:S01]  /*3dee0*/  STL.64 [R1+0x1038], R16 ;  /* 0x0010381001007387 */ /* 0x0001e20000100a00 */
[----:B------:R-:W-:Y:S01]  /*3def0*/  VIADD R9, R14, UR24 ;  /* 0x000000180e097c36 */ /* 0x000fe20008000000 */
[----:B------:R-:W1:Y:S02]  /*3df00*/  LDCU.64 UR24, c[0x0][0x398] ;  /* 0x00007300ff1877ac */ /* 0x000e640008000a00 */
[----:B------:R-:W-:Y:S01]  /*3df10*/  IMAD.X R23, R13, 0x1, R26, P2 ;  /* 0x000000010d177824 */ /* 0x000fe200010e061a */
[----:B------:R2:W-:Y:S01]  /*3df20*/  STL.64 [R1+0x1030], R20 ;  /* 0x0010301401007387 */ /* 0x0005e20000100a00 */
[----:B------:R-:W-:Y:S01]  /*3df30*/  IADD3 R24, P2, PT, R15, R29, RZ ;  /* 0x0000001d0f187210 */ /* 0x000fe20007f5e0ff */
[----:B------:R-:W-:Y:S01]  /*3df40*/  VIADD R10, R9, UR23 ;  /* 0x00000017090a7c36 */ /* 0x000fe20008000000 */
[C---:B0-----:R-:W-:Y:S01]  /*3df50*/  IADD3 R16, P0, PT, R15.reuse, R33, RZ ;  /* 0x000000210f107210 */ /* 0x041fe20007f1e0ff */
[----:B------:R0:W-:Y:S01]  /*3df60*/  STL.64 [R1+0x1028], R22 ;  /* 0x0010281601007387 */ /* 0x0001e20000100a00 */
[----:B--2---:R-:W-:-:S03]  /*3df70*/  IADD3 R20, P3, PT, R15, R31, RZ ;  /* 0x0000001f0f147210 */ /* 0x004fc60007f7e0ff */
[C---:B------:R-:W-:Y:S02]  /*3df80*/  IMAD.X R17, R18.reuse, 0x1, R32, P0 ;  /* 0x0000000112117824 */ /* 0x040fe400000e0620 */
[C---:B------:R-:W-:Y:S02]  /*3df90*/  IMAD.X R25, R18.reuse, 0x1, R28, P2 ;  /* 0x0000000112197824 */ /* 0x040fe400010e061c */
[----:B------:R-:W-:Y:S01]  /*3dfa0*/  IMAD.X R21, R18, 0x1, R30, P3 ;  /* 0x0000000112157824 */ /* 0x000fe200018e061e */
[----:B0-----:R-:W-:Y:S01]  /*3dfb0*/  IADD3 R22, P0, PT, R15, R27, RZ ;  /* 0x0000001b0f167210 */ /* 0x001fe20007f1e0ff */
[----:B------:R-:W-:Y:S01]  /*3dfc0*/  VIADD R11, R10, UR22 ;  /* 0x000000160a0b7c36 */ /* 0x000fe20008000000 */
[----:B------:R0:W-:Y:S01]  /*3dfd0*/  STL.64 [R1+0x1040], R16 ;  /* 0x0010401001007387 */ /* 0x0001e20000100a00 */
[----:B------:R-:W2:Y:S02]  /*3dfe0*/  LDCU.64 UR22, c[0x0][0x398] ;  /* 0x00007300ff1677ac */ /* 0x000ea40008000a00 */
[----:B------:R-:W-:Y:S01]  /*3dff0*/  IMAD.X R23, R18, 0x1, R26, P0 ;  /* 0x0000000112177824 */ /* 0x000fe200000e061a */
[----:B------:R1:W-:Y:S01]  /*3e000*/  STL.64 [R1+0x1058], R20 ;  /* 0x0010581401007387 */ /* 0x0003e20000100a00 */
[----:B------:R-:W-:-:S03]  /*3e010*/  VIADD R12, R11, UR21 ;  /* 0x000000150b0c7c36 */ /* 0x000fc60008000000 */
[----:B------:R2:W-:Y:S01]  /*3e020*/  STL.64 [R1+0x1050], R24 ;  /* 0x0010501801007387 */ /* 0x0005e20000100a00 */
[----:B0-----:R-:W-:-:S03]  /*3e030*/  SHF.R.S32.HI R16, RZ, 0x1f, R19 ;  /* 0x0000001fff107819 */ /* 0x001fc60000011413 */
[----:B------:R0:W-:Y:S01]  /*3e040*/  STL.64 [R1+0x1048], R22 ;  /* 0x0010481601007387 */ /* 0x0001e20000100a00 */
[C---:B-1----:R-:W-:Y:S01]  /*3e050*/  IADD3 R20, P3, PT, R19.reuse, R33, RZ ;  /* 0x0000002113147210 */ /* 0x042fe20007f7e0ff */
[----:B------:R-:W-:Y:S01]  /*3e060*/  VIADD R13, R12, UR20 ;  /* 0x000000140c0d7c36 */ /* 0x000fe20008000000 */
[----:B------:R-:W1:Y:S01]  /*3e070*/  LDCU.64 UR20, c[0x0][0x398] ;  /* 0x00007300ff1477ac */ /* 0x000e620008000a00 */
[C---:B--2---:R-:W-:Y:S02]  /*3e080*/  IADD3 R24, P2, PT, R19.reuse, R31, RZ ;  /* 0x0000001f13187210 */ /* 0x044fe40007f5e0ff */
[C---:B------:R-:W-:Y:S01]  /*3e090*/  IMAD.X R21, R16.reuse, 0x1, R32, P3 ;  /* 0x0000000110157824 */ /* 0x040fe200018e0620 */
[----:B0-----:R-:W-:Y:S02]  /*3e0a0*/  IADD3 R22, P0, PT, R19, R29, RZ ;  /* 0x0000001d13167210 */ /* 0x001fe40007f1e0ff */
[C---:B------:R-:W-:Y:S02]  /*3e0b0*/  IMAD.X R25, R16.reuse, 0x1, R30, P2 ;  /* 0x0000000110197824 */ /* 0x040fe400010e061e */
[----:B------:R-:W-:Y:S01]  /*3e0c0*/  VIADD R15, R13, UR19 ;  /* 0x000000130d0f7c36 */ /* 0x000fe20008000000 */
[----:B------:R0:W-:Y:S01]  /*3e0d0*/  STL.64 [R1+0x1068], R20 ;  /* 0x0010681401007387 */ /* 0x0001e20000100a00 */
[----:B------:R-:W-:-:S02]  /*3e0e0*/  IMAD.X R23, R16, 0x1, R28, P0 ;  /* 0x0000000110177824 */ /* 0x000fc400000e061c */
[----:B------:R-:W-:Y:S01]  /*3e0f0*/  VIADD R17, R15, UR18 ;  /* 0x000000120f117c36 */ /* 0x000fe20008000000 */
[----:B------:R2:W-:Y:S01]  /*3e100*/  STL.64 [R1+0x1088], R24 ;  /* 0x0010881801007387 */ /* 0x0005e20000100a00 */
[----:B------:R-:W-:Y:S01]  /*3e110*/  ISETP.GE.AND P2, PT, R40, UR13, PT ;  /* 0x0000000d28007c0c */ /* 0x000fe2000bf46270 */
[----:B------:R-:W1:Y:S02]  /*3e120*/  LDCU.64 UR18, c[0x0][0x398] ;  /* 0x00007300ff1277ac */ /* 0x000e640008000a00 */
[----:B------:R3:W-:Y:S01]  /*3e130*/  STL.64 [R1+0x1080], R22 ;  /* 0x0010801601007387 */ /* 0x0007e20000100a00 */
[----:B------:R-:W-:Y:S01]  /*3e140*/  VIADD R18, R17, UR11 ;  /* 0x0000000b11127c36 */ /* 0x000fe20008000000 */
[----:B------:R-:W1:Y:S01]  /*3e150*/  LDCU UR11, c[0x0][0x398] ;  /* 0x00007300ff0b77ac */ /* 0x000e620008000800 */
[----:B0-----:R-:W-:Y:S01]  /*3e160*/  IADD3 R20, P3, PT, R19, R27, RZ ;  /* 0x0000001b13147210 */ /* 0x001fe20007f7e0ff */
[----:B--2---:R-:W-:Y:S02]  /*3e170*/  IMAD.MOV.U32 R25, RZ, RZ, R42 ;  /* 0x000000ffff197224 */ /* 0x004fe400078e002a */
[----:B------:R-:W-:-:S02]  /*3e180*/  IMAD.MOV.U32 R42, RZ, RZ, R46 ;  /* 0x000000ffff2a7224 */ /* 0x000fc400078e002e */
[----:B------:R-:W-:Y:S01]  /*3e190*/  IMAD.MOV.U32 R46, RZ, RZ, R34 ;  /* 0x000000ffff2e7224 */ /* 0x000fe200078e0022 */
[----:B---3--:R-:W-:Y:S02]  /*3e1a0*/  SHF.R.S32.HI R22, RZ, 0x1f, R14 ;  /* 0x0000001fff167819 */ /* 0x008fe4000001140e */
[----:B------:R-:W-:Y:S01]  /*3e1b0*/  IADD3 R34, P0, PT, R14, R33, RZ ;  /* 0x000000210e227210 */ /* 0x000fe20007f1e0ff */
[----:B------:R-:W-:Y:S02]  /*3e1c0*/  IMAD.X R21, R16, 0x1, R26, P3 ;  /* 0x0000000110157824 */ /* 0x000fe400018e061a */
[----:B------:R-:W-:Y:S01]  /*3e1d0*/  VIADD R19, R18, UR9 ;  /* 0x0000000912137c36 */ /* 0x000fe20008000000 */
[----:B------:R-:W0:Y:S01]  /*3e1e0*/  LDCU UR9, c[0x0][0x398] ;  /* 0x00007300ff0977ac */ /* 0x000e220008000800 */
[----:B------:R-:W-:Y:S01]  /*3e1f0*/  IMAD.X R35, R22, 0x1, R32, P0 ;  /* 0x0000000116237824 */ /* 0x000fe200000e0620 */
[----:B------:R2:W-:Y:S01]  /*3e200*/  STL.64 [R1+0x1078], R20 ;  /* 0x0010781401007387 */ /* 0x0005e20000100a00 */
[----:B------:R-:W-:-:S02]  /*3e210*/  IMAD.MOV.U32 R40, RZ, RZ, R45 ;  /* 0x000000ffff287224 */ /* 0x000fc400078e002d */
[----:B------:R-:W-:Y:S01]  /*3e220*/  IMAD.MOV.U32 R45, RZ, RZ, R56 ;  /* 0x000000ffff2d7224 */ /* 0x000fe200078e0038 */
[C---:B------:R-:W-:Y:S01]  /*3e230*/  IADD3 R56, P3, PT, R14.reuse, R31, RZ ;  /* 0x0000001f0e387210 */ /* 0x040fe20007f7e0ff */
[----:B------:R3:W-:Y:S01]  /*3e240*/  STL.64 [R1+0x1070], R34 ;  /* 0x0010702201007387 */ /* 0x0007e20000100a00 */
[----:B------:R-:W-:Y:S02]  /*3e250*/  IMAD.MOV.U32 R24, RZ, RZ, R41 ;  /* 0x000000ffff187224 */ /* 0x000fe400078e0029 */
[----:B--2---:R-:W-:Y:S01]  /*3e260*/  VIADD R21, R19, UR7 ;  /* 0x0000000713157c36 */ /* 0x004fe20008000000 */
[----:B------:R-:W2:Y:S01]  /*3e270*/  LDCU UR7, c[0x0][0x398] ;  /* 0x00007300ff0777ac */ /* 0x000ea20008000800 */
[----:B------:R-:W-:Y:S01]  /*3e280*/  IMAD.MOV.U32 R41, RZ, RZ, R57 ;  /* 0x000000ffff297224 */ /* 0x000fe200078e0039 */
[----:B---3--:R-:W-:Y:S01]  /*3e290*/  IADD3 R34, P0, PT, R14, R29, RZ ;  /* 0x0000001d0e227210 */ /* 0x008fe20007f1e0ff */
[----:B------:R-:W-:Y:S01]  /*3e2a0*/  VIADD R20, R21, UR5 ;  /* 0x0000000515147c36 */ /* 0x000fe20008000000 */
[----:B------:R-:W3:Y:S01]  /*3e2b0*/  LDCU UR5, c[0x0][0x39c] ;  /* 0x00007380ff0577ac */ /* 0x000ee20008000800 */
[----:B------:R-:W-:-:S02]  /*3e2c0*/  IMAD.X R57, R22, 0x1, R30, P3 ;  /* 0x0000000116397824 */ /* 0x000fc400018e061e */
[----:B------:R-:W-:Y:S02]  /*3e2d0*/  IMAD.X R35, R22, 0x1, R28, P0 ;  /* 0x0000000116237824 */ /* 0x000fe400000e061c */
[----:B------:R-:W-:Y:S01]  /*3e2e0*/  VIADD R16, R20, UR12 ;  /* 0x0000000c14107c36 */ /* 0x000fe20008000000 */
[----:B------:R0:W-:Y:S01]  /*3e2f0*/  STL.64 [R1+0x1090], R56 ;  /* 0x0010903801007387 */ /* 0x0001e20000100a00 */
[----:B------:R-:W-:Y:S01]  /*3e300*/  IMAD.MOV.U32 R43, RZ, RZ, R24 ;  /* 0x000000ffff2b7224 */ /* 0x000fe200078e0018 */
[----:B------:R-:W1:Y:S02]  /*3e310*/  LDCU.64 UR12, c[0x0][0x398] ;  /* 0x00007300ff0c77ac */ /* 0x000e640008000a00 */
[----:B------:R2:W-:Y:S01]  /*3e320*/  STL.64 [R1+0x1098], R34 ;  /* 0x0010982201007387 */ /* 0x0005e20000100a00 */
[----:B0-----:R-:W-:Y:S02]  /*3e330*/  IADD3 R56, P3, PT, R14, R27, RZ ;  /* 0x0000001b0e387210 */ /* 0x001fe40007f7e0ff */
[----:B------:R-:W-:-:S02]  /*3e340*/  SHF.R.S32.HI R14, RZ, 0x1f, R16 ;  /* 0x0000001fff0e7819 */ /* 0x000fc40000011410 */
[----:B--2---:R-:W-:-:S05]  /*3e350*/  IADD3 R34, P0, PT, R16, R33, RZ ;  /* 0x0000002110227210 */ /* 0x004fca0007f1e0ff */
[----:B------:R-:W-:Y:S02]  /*3e360*/  IMAD.X R35, R14, 0x1, R32, P0 ;  /* 0x000000010e237824 */ /* 0x000fe400000e0620 */
[----:B------:R-:W-:Y:S01]  /*3e370*/  IMAD.X R57, R22, 0x1, R26, P3 ;  /* 0x0000000116397824 */ /* 0x000fe200018e061a */
[----:B------:R-:W-:Y:S02]  /*3e380*/  SHF.R.S32.HI R22, RZ, 0x1f, R9 ;  /* 0x0000001fff167819 */ /* 0x000fe40000011409 */
[----:B------:R0:W-:Y:S04]  /*3e390*/  STL.64 [R1+0x1168], R34 ;  /* 0x0011682201007387 */ /* 0x0001e80000100a00 */
[----:B------:R2:W-:Y:S01]  /*3e3a0*/  STL.64 [R1+0x1060], R56 ;  /* 0x0010603801007387 */ /* 0x0005e20000100a00 */
[----:B0-----:R-:W-:-:S05]  /*3e3b0*/  IADD3 R34, P0, PT, R9, R33, RZ ;  /* 0x0000002109227210 */ /* 0x001fca0007f1e0ff */
[----:B------:R-:W-:Y:S01]  /*3e3c0*/  IMAD.X R35, R22, 0x1, R32, P0 ;  /* 0x0000000116237824 */ /* 0x000fe200000e0620 */
[----:B--2---:R-:W-:-:S04]  /*3e3d0*/  IADD3 R56, P3, PT, R9, R31, RZ ;  /* 0x0000001f09387210 */ /* 0x004fc80007f7e0ff */
[----:B------:R0:W-:Y:S01]  /*3e3e0*/  STL.64 [R1+0x10a0], R34 ;  /* 0x0010a02201007387 */ /* 0x0001e20000100a00 */
[C---:B------:R-:W-:Y:S02]  /*3e3f0*/  IMAD.X R57, R22.reuse, 0x1, R30, P3 ;  /* 0x0000000116397824 */ /* 0x040fe400018e061e */
[----:B------:R-:W-:Y:S01]  /*3e400*/  IMAD.MOV.U32 R24, RZ, RZ, R36 ;  /* 0x000000ffff187224 */ /* 0x000fe200078e0024 */
[C---:B------:R-:W-:Y:S02]  /*3e410*/  IADD3 R36, P3, PT, R9.reuse, R27, RZ ;  /* 0x0000001b09247210 */ /* 0x040fe40007f7e0ff */
[----:B0-----:R-:W-:Y:S01]  /*3e420*/  IADD3 R34, P0, PT, R9, R29, RZ ;  /* 0x0000001d09227210 */ /* 0x001fe20007f1e0ff */
[----:B------:R0:W-:Y:S04]  /*3e430*/  STL.64 [R1+0x10b0], R56 ;  /* 0x0010b03801007387 */ /* 0x0001e80000100a00 */
[----:B------:R-:W-:Y:S01]  /*3e440*/  IMAD.X R35, R22, 0x1, R28, P0 ;  /* 0x0000000116237824 */ /* 0x000fe200000e061c */
[----:B------:R-:W-:Y:S01]  /*3e450*/  SHF.R.S32.HI R9, RZ, 0x1f, R10 ;  /* 0x0000001fff097819 */ /* 0x000fe2000001140a */
[----:B------:R-:W-:-:S02]  /*3e460*/  IMAD.MOV.U32 R23, RZ, RZ, R37 ;  /* 0x000000ffff177224 */ /* 0x000fc400078e0025 */
[----:B------:R-:W-:Y:S01]  /*3e470*/  IMAD.X R37, R22, 0x1, R26, P3 ;  /* 0x0000000116257824 */ /* 0x000fe200018e061a */
[----:B0-----:R-:W2:Y:S04]  /*3e480*/  LDL.LU.64 R56, [R1+0x14b8] ;  /* 0x0014b80001387983 */ /* 0x001ea80000300a00 */
[----:B------:R0:W-:Y:S04]  /*3e490*/  STL.64 [R1+0x10c0], R34 ;  /* 0x0010c02201007387 */ /* 0x0001e80000100a00 */
[----:B------:R1:W-:Y:S01]  /*3e4a0*/  STL.64 [R1+0x10b8], R36 ;  /* 0x0010b82401007387 */ /* 0x0003e20000100a00 */
[----:B0-----:R-:W-:-:S02]  /*3e4b0*/  IADD3 R34, P0, PT, R10, R33, RZ ;  /* 0x000000210a227210 */ /* 0x001fc40007f1e0ff */
[----:B-1----:R-:W-:-:S03]  /*3e4c0*/  IADD3 R36, P3, PT, R10, R31, RZ ;  /* 0x0000001f0a247210 */ /* 0x002fc60007f7e0ff */
[C---:B------:R-:W-:Y:S02]  /*3e4d0*/  IMAD.X R35, R9.reuse, 0x1, R32, P0 ;  /* 0x0000000109237824 */ /* 0x040fe400000e0620 */
[----:B------:R-:W-:-:S03]  /*3e4e0*/  IMAD.X R37, R9, 0x1, R30, P3 ;  /* 0x0000000109257824 */ /* 0x000fc600018e061e */
[----:B------:R0:W-:Y:S04]  /*3e4f0*/  STL.64 [R1+0x10e0], R34 ;  /* 0x0010e02201007387 */ /* 0x0001e80000100a00 */
[----:B------:R1:W-:Y:S01]  /*3e500*/  STL.64 [R1+0x10d8], R36 ;  /* 0x0010d82401007387 */ /* 0x0003e20000100a00 */
[C---:B0-----:R-:W-:Y:S02]  /*3e510*/  IADD3 R34, P0, PT, R10.reuse, R29, RZ ;  /* 0x0000001d0a227210 */ /* 0x041fe40007f1e0ff */
[----:B-1----:R-:W-:-:S03]  /*3e520*/  IADD3 R36, P3, PT, R10, R27, RZ ;  /* 0x0000001b0a247210 */ /* 0x002fc60007f7e0ff */
[C---:B------:R-:W-:Y:S02]  /*3e530*/  IMAD.X R35, R9.reuse, 0x1, R28, P0 ;  /* 0x0000000109237824 */ /* 0x040fe400000e061c */
[----:B------:R-:W-:-:S03]  /*3e540*/  IMAD.X R37, R9, 0x1, R26, P3 ;  /* 0x0000000109257824 */ /* 0x000fc600018e061a */
[----:B------:R0:W-:Y:S01]  /*3e550*/  STL.64 [R1+0x10f8], R34 ;  /* 0x0010f82201007387 */ /* 0x0001e20000100a00 */
[----:B------:R-:W-:-:S03]  /*3e560*/  SHF.R.S32.HI R9, RZ, 0x1f, R11 ;  /* 0x0000001fff097819 */ /* 0x000fc6000001140b */
[----:B------:R1:W-:Y:S01]  /*3e570*/  STL.64 [R1+0x10f0], R36 ;  /* 0x0010f02401007387 */ /* 0x0003e20000100a00 */
[----:B0-----:R-:W-:-:S05]  /*3e580*/  IADD3 R34, P0, PT, R16, R31, RZ ;  /* 0x0000001f10227210 */ /* 0x001fca0007f1e0ff */
[----:B------:R-:W-:Y:S01]  /*3e590*/  IMAD.X R35, R14, 0x1, R30, P0 ;  /* 0x000000010e237824 */ /* 0x000fe200000e061e */
[----:B-1----:R-:W-:-:S05]  /*3e5a0*/  IADD3 R36, P0, PT, R11, R33, RZ ;  /* 0x000000210b247210 */ /* 0x002fca0007f1e0ff */
[----:B------:R-:W-:Y:S01]  /*3e5b0*/  IMAD.X R37, R9, 0x1, R32, P0 ;  /* 0x0000000109257824 */ /* 0x000fe200000e0620 */
[----:B------:R0:W-:Y:S04]  /*3e5c0*/  STL.64 [R1+0x1160], R34 ;  /* 0x0011602201007387 */ /* 0x0001e80000100a00 */
[----:B------:R1:W-:Y:S01]  /*3e5d0*/  STL.64 [R1+0x10e8], R36 ;  /* 0x0010e82401007387 */ /* 0x0003e20000100a00 */
[----:B------:R-:W-:Y:S01]  /*3e5e0*/  IMAD.MOV.U32 R22, RZ, RZ, R43 ;  /* 0x000000ffff167224 */ /* 0x000fe200078e002b */
[C---:B0-----:R-:W-:Y:S02]  /*3e5f0*/  IADD3 R34, P3, PT, R11.reuse, R31, RZ ;  /* 0x0000001f0b227210 */ /* 0x041fe40007f7e0ff */
[----:B-1----:R-:W-:-:S03]  /*3e600*/  IADD3 R36, P0, PT, R11, R29, RZ ;  /* 0x0000001d0b247210 */ /* 0x002fc60007f1e0ff */
[C---:B------:R-:W-:Y:S02]  /*3e610*/  IMAD.X R35, R9.reuse, 0x1, R30, P3 ;  /* 0x0000000109237824 */ /* 0x040fe400018e061e */
[----:B------:R-:W-:Y:S02]  /*3e620*/  IMAD.MOV.U32 R43, RZ, RZ, R24 ;  /* 0x000000ffff2b7224 */ /* 0x000fe400078e0018 */
[----:B------:R-:W-:Y:S01]  /*3e630*/  IMAD.X R37, R9, 0x1, R28, P0 ;  /* 0x0000000109257824 */ /* 0x000fe200000e061c */
[----:B------:R0:W-:Y:S01]  /*3e640*/  STL.64 [R1+0x1100], R34 ;  /* 0x0011002201007387 */ /* 0x0001e20000100a00 */
[----:B------:R-:W-:Y:S02]  /*3e650*/  IMAD.MOV.U32 R24, RZ, RZ, R47 ;  /* 0x000000ffff187224 */ /* 0x000fe400078e002f */
[----:B------:R-:W-:Y:S01]  /*3e660*/  IMAD.MOV.U32 R47, RZ, RZ, R58 ;  /* 0x000000ffff2f7224 */ /* 0x000fe200078e003a */
[----:B------:R-:W-:Y:S01]  /*3e670*/  IADD3 R58, P3, PT, R11, R27, RZ ;  /* 0x0000001b0b3a7210 */ /* 0x000fe20007f7e0ff */
[----:B------:R-:W-:Y:S01]  /*3e680*/  IMAD.MOV.U32 R60, RZ, RZ, R23 ;  /* 0x000000ffff3c7224 */ /* 0x000fe200078e0017 */
[----:B------:R-:W-:Y:S01]  /*3e690*/  SHF.R.S32.HI R10, RZ, 0x1f, R12 ;  /* 0x0000001fff0a7819 */ /* 0x000fe2000001140c */
[----:B------:R-:W-:Y:S01]  /*3e6a0*/  IMAD.MOV.U32 R23, RZ, RZ, R25 ;  /* 0x000000ffff177224 */ /* 0x000fe200078e0019 */
[----:B0-----:R-:W2:Y:S01]  /*3e6b0*/  LDL.LU.64 R34, [R1+0x14b0] ;  /* 0x0014b00001227983 */ /* 0x001ea20000300a00 */
[----:B------:R-:W-:-:S03]  /*3e6c0*/  IMAD.MOV.U32 R25, RZ, RZ, R59 ;  /* 0x000000ffff197224 */ /* 0x000fc600078e003b */
[----:B------:R0:W-:Y:S01]  /*3e6d0*/  STL.64 [R1+0x1118], R36 ;  /* 0x0011182401007387 */ /* 0x0001e20000100a00 */
[----:B------:R-:W-:Y:S01]  /*3e6e0*/  IMAD.X R59, R9, 0x1, R26, P3 ;  /* 0x00000001093b7824 */ /* 0x000fe200018e061a */
[----:B0-----:R-:W-:-:S04]  /*3e6f0*/  IADD3 R36, P0, PT, R12, R33, RZ ;  /* 0x000000210c247210 */ /* 0x001fc80007f1e0ff */
[----:B------:R0:W-:Y:S01]  /*3e700*/  STL.64 [R1+0x1110], R58 ;  /* 0x0011103a01007387 */ /* 0x0001e20000100a00 */
[----:B------:R-:W-:-:S05]  /*3e710*/  IMAD.X R37, R10, 0x1, R32, P0 ;  /* 0x000000010a257824 */ /* 0x000fca00000e0620 */
[----:B------:R1:W-:Y:S01]  /*3e720*/  STL.64 [R1+0x1128], R36 ;  /* 0x0011282401007387 */ /* 0x0003e20000100a00 */
[----:B0-----:R-:W-:-:S05]  /*3e730*/  IADD3 R58, P3, PT, R12, R31, RZ ;  /* 0x0000001f0c3a7210 */ /* 0x001fca0007f7e0ff */
[----:B------:R-:W-:Y:S01]  /*3e740*/  IMAD.X R59, R10, 0x1, R30, P3 ;  /* 0x000000010a3b7824 */ /* 0x000fe200018e061e */
[----:B-1----:R-:W-:-:S04]  /*3e750*/  IADD3 R36, P0, PT, R12, R29, RZ ;  /* 0x0000001d0c247210 */ /* 0x002fc80007f1e0ff */
[----:B------:R0:W-:Y:S01]  /*3e760*/  STL.64 [R1+0x1120], R58 ;  /* 0x0011203a01007387 */ /* 0x0001e20000100a00 */
[----:B------:R-:W-:-:S05]  /*3e770*/  IMAD.X R37, R10, 0x1, R28, P0 ;  /* 0x000000010a257824 */ /* 0x000fca00000e061c */
[----:B------:R1:W-:Y:S01]  /*3e780*/  STL.64 [R1+0x1140], R36 ;  /* 0x0011402401007387 */ /* 0x0003e20000100a00 */
[----:B0-----:R-:W-:-:S05]  /*3e790*/  IADD3 R58, P3, PT, R12, R27, RZ ;  /* 0x0000001b0c3a7210 */ /* 0x001fca0007f7e0ff */
[----:B------:R-:W-:Y:S01]  /*3e7a0*/  IMAD.X R59, R10, 0x1, R26, P3 ;  /* 0x000000010a3b7824 */ /* 0x000fe200018e061a */
[----:B-1----:R-:W-:-:S04]  /*3e7b0*/  IADD3 R36, P0, PT, R16, R29, RZ ;  /* 0x0000001d10247210 */ /* 0x002fc80007f1e0ff */
[----:B------:R0:W-:Y:S01]  /*3e7c0*/  STL.64 [R1+0x1138], R58 ;  /* 0x0011383a01007387 */ /* 0x0001e20000100a00 */
[----:B------:R-:W-:Y:S01]  /*3e7d0*/  IMAD.X R37, R14, 0x1, R28, P0 ;  /* 0x000000010e257824 */ /* 0x000fe200000e061c */
[----:B------:R-:W-:-:S04]  /*3e7e0*/  SHF.R.S32.HI R9, RZ, 0x1f, R13 ;  /* 0x0000001fff097819 */ /* 0x000fc8000001140d */
[----:B------:R1:W-:Y:S01]  /*3e7f0*/  STL.64 [R1+0x1158], R36 ;  /* 0x0011582401007387 */ /* 0x0003e20000100a00 */
[----:B0-----:R-:W-:-:S05]  /*3e800*/  IADD3 R58, P0, PT, R13, R33, RZ ;  /* 0x000000210d3a7210 */ /* 0x001fca0007f1e0ff */
[----:B------:R-:W-:Y:S01]  /*3e810*/  IMAD.X R59, R9, 0x1, R32, P0 ;  /* 0x00000001093b7824 */ /* 0x000fe200000e0620 */
[----:B-1----:R-:W-:-:S04]  /*3e820*/  IADD3 R36, P3, PT, R13, R31, RZ ;  /* 0x0000001f0d247210 */ /* 0x002fc80007f7e0ff */
[----:B------:R0:W-:Y:S01]  /*3e830*/  STL.64 [R1+0x1130], R58 ;  /* 0x0011303a01007387 */ /* 0x0001e20000100a00 */
[----:B------:R-:W-:Y:S01]  /*3e840*/  IADD3 R10, P0, PT, R13, R29, RZ ;  /* 0x0000001d0d0a7210 */ /* 0x000fe20007f1e0ff */
[----:B------:R-:W-:-:S04]  /*3e850*/  IMAD.X R37, R9, 0x1, R30, P3 ;  /* 0x0000000109257824 */ /* 0x000fc800018e061e */
[----:B------:R-:W-:Y:S01]  /*3e860*/  IMAD.MOV.U32 R12, RZ, RZ, R10 ;  /* 0x000000ffff0c7224 */ /* 0x000fe200078e000a */
[----:B0-----:R-:W4:Y:S04]  /*3e870*/  LDL.LU.64 R58, [R1+0x14a8] ;  /* 0x0014a800013a7983 */ /* 0x001f280000300a00 */
[----:B------:R0:W-:Y:S04]  /*3e880*/  STL.64 [R1+0x1148], R36 ;  /* 0x0011482401007387 */ /* 0x0001e80000100a00 */
[----:B------:R1:W-:Y:S01]  /*3e890*/  STL [R1+0x1108], R10 ;  /* 0x0011080a01007387 */ /* 0x0003e20000100800 */
[----:B0-----:R-:W-:Y:S01]  /*3e8a0*/  IADD3 R36, P3, PT, R13, R27, RZ ;  /* 0x0000001b0d247210 */ /* 0x001fe20007f7e0ff */
[----:B------:R-:W-:Y:S01]  /*3e8b0*/  IMAD.MOV.U32 R13, RZ, RZ, R11 ;  /* 0x000000ffff0d7224 */ /* 0x000fe200078e000b */
[----:B-1----:R-:W-:Y:S01]  /*3e8c0*/  SHF.R.S32.HI R10, RZ, 0x1f, R15 ;  /* 0x0000001fff0a7819 */ /* 0x002fe2000001140f */
[----:B------:R-:W-:Y:S01]  /*3e8d0*/  IMAD.X R13, R9, 0x1, R28, P0 ;  /* 0x00000001090d7824 */ /* 0x000fe200000e061c */
[----:B------:R-:W-:Y:S01]  /*3e8e0*/  IADD3 R12, P0, PT, R15, R33, RZ ;  /* 0x000000210f0c7210 */ /* 0x000fe20007f1e0ff */
[----:B------:R-:W-:-:S03]  /*3e8f0*/  IMAD.X R37, R9, 0x1, R26, P3 ;  /* 0x0000000109257824 */ /* 0x000fc600018e061a */
[----:B------:R0:W-:Y:S04]  /*3e900*/  STL [R1+0x110c], R13 ;  /* 0x00110c0d01007387 */ /* 0x0001e80000100800 */
[----:B------:R1:W-:Y:S01]  /*3e910*/  STL.64 [R1+0x10a8], R36 ;  /* 0x0010a82401007387 */ /* 0x0003e20000100a00 */
[----:B0-----:R-:W-:-:S05]  /*3e920*/  IMAD.X R13, R10, 0x1, R32, P0 ;  /* 0x000000010a0d7824 */ /* 0x001fca00000e0620 */
[----:B------:R0:W-:Y:S01]  /*3e930*/  STL.64 [R1+0x1150], R12 ;  /* 0x0011500c01007387 */ /* 0x0001e20000100a00 */
[----:B-1----:R-:W-:-:S05]  /*3e940*/  IADD3 R36, P3, PT, R15, R31, RZ ;  /* 0x0000001f0f247210 */ /* 0x002fca0007f7e0ff */
        /* <DEDUP_REMOVED lines=10> */
[----:B------:R-:W-:Y:S02]  /*3e9f0*/  SHF.R.S32.HI R9, RZ, 0x1f, R17 ;  /* 0x0000001fff097819 */ /* 0x000fe40000011411 */
[----:B0-----:R-:W4:Y:S04]  /*3ea00*/  LDL.LU.64 R36, [R1+0x14a0] ;  /* 0x0014a00001247983 */ /* 0x001f280000300a00 */
[----:B------:R0:W-:Y:S01]  /*3ea10*/  STL.64 [R1+0xfb0], R12 ;  /* 0x000fb00c01007387 */ /* 0x0001e20000100a00 */
[C---:B------:R-:W-:Y:S02]  /*3ea20*/  IADD3 R10, P0, PT, R17.reuse, R31, RZ ;  /* 0x0000001f110a7210 */ /* 0x040fe40007f1e0ff */
[----:B0-----:R-:W-:-:S05]  /*3ea30*/  IADD3 R12, P3, PT, R17, R33, RZ ;  /* 0x00000021110c7210 */ /* 0x001fca0007f7e0ff */
[----:B------:R-:W-:Y:S01]  /*3ea40*/  IMAD.X R13, R9, 0x1, R32, P3 ;  /* 0x00000001090d7824 */ /* 0x000fe200018e0620 */
[----:B------:R-:W-:Y:S01]  /*3ea50*/  IADD3 R14, P3, PT, R17, R29, RZ ;  /* 0x0000001d110e7210 */ /* 0x000fe20007f7e0ff */
[----:B------:R-:W-:-:S03]  /*3ea60*/  IMAD.X R11, R9, 0x1, R30, P0 ;  /* 0x00000001090b7824 */ /* 0x000fc600000e061e */
[----:B------:R0:W-:Y:S01]  /*3ea70*/  STL.64 [R1+0xf08], R12 ;  /* 0x000f080c01007387 */ /* 0x0001e20000100a00 */
[----:B------:R-:W-:-:S03]  /*3ea80*/  IMAD.X R15, R9, 0x1, R28, P3 ;  /* 0x00000001090f7824 */ /* 0x000fc600018e061c */
[----:B------:R1:W-:Y:S01]  /*3ea90*/  STL.64 [R1+0xe10], R10 ;  /* 0x000e100a01007387 */ /* 0x0003e20000100a00 */
[----:B0-----:R-:W-:-:S03]  /*3eaa0*/  IADD3 R12, P0, PT, R17, R27, RZ ;  /* 0x0000001b110c7210 */ /* 0x001fc60007f1e0ff */
[----:B------:R0:W-:Y:S02]  /*3eab0*/  STL.64 [R1+0xcc8], R14 ;  /* 0x000cc80e01007387 */ /* 0x0001e40000100a00 */
[----:B------:R-:W-:Y:S01]  /*3eac0*/  IMAD.X R13, R9, 0x1, R26, P0 ;  /* 0x00000001090d7824 */ /* 0x000fe200000e061a */
[----:B-1----:R-:W-:-:S04]  /*3ead0*/  SHF.R.S32.HI R10, RZ, 0x1f, R18 ;  /* 0x0000001fff0a7819 */ /* 0x002fc80000011412 */
[----:B------:R1:W-:Y:S01]  /*3eae0*/  STL.64 [R1+0xbe0], R12 ;  /* 0x000be00c01007387 */ /* 0x0003e20000100a00 */
[----:B0-----:R-:W-:-:S05]  /*3eaf0*/  IADD3 R14, P3, PT, R18, R33, RZ ;  /* 0x00000021120e7210 */ /* 0x001fca0007f7e0ff */
[----:B------:R-:W-:Y:S01]  /*3eb00*/  IMAD.X R15, R10, 0x1, R32, P3 ;  /* 0x000000010a0f7824 */ /* 0x000fe200018e0620 */
[----:B-1----:R-:W-:-:S04]  /*3eb10*/  IADD3 R12, P0, PT, R18, R31, RZ ;  /* 0x0000001f120c7210 */ /* 0x002fc80007f1e0ff */
[----:B------:R0:W-:Y:S01]  /*3eb20*/  STL.64 [R1+0xad8], R14 ;  /* 0x000ad80e01007387 */ /* 0x0001e20000100a00 */
[----:B------:R-:W-:-:S05]  /*3eb30*/  IMAD.X R13, R10, 0x1, R30, P0 ;  /* 0x000000010a0d7824 */ /* 0x000fca00000e061e */
[----:B------:R1:W-:Y:S01]  /*3eb40*/  STL.64 [R1+0x8b8], R12 ;  /* 0x0008b80c01007387 */ /* 0x0003e20000100a00 */
[----:B0-----:R-:W-:Y:S01]  /*3eb50*/  IADD3 R14, P3, PT, R18, R29, RZ ;  /* 0x0000001d120e7210 */ /* 0x001fe20007f7e0ff */
[----:B------:R-:W-:-:S04]  /*3eb60*/  VIADD R9, R38, 0x78 ;  /* 0x0000007826097836 */ /* 0x000fc80000000000 */
[----:B------:R-:W-:Y:S01]  /*3eb70*/  IMAD.X R15, R10, 0x1, R28, P3 ;  /* 0x000000010a0f7824 */ /* 0x000fe200018e061c */
[----:B-1----:R-:W-:-:S04]  /*3eb80*/  IADD3 R12, P0, PT, R18, R27, RZ ;  /* 0x0000001b120c7210 */ /* 0x002fc80007f1e0ff */
[----:B------:R-:W-:Y:S01]  /*3eb90*/  STL.64 [R1+0x7a0], R14 ;  /* 0x0007a00e01007387 */ /* 0x000fe20000100a00 */
[----:B------:R-:W-:Y:S01]  /*3eba0*/  IMAD.X R13, R10, 0x1, R26, P0 ;  /* 0x000000010a0d7824 */ /* 0x000fe200000e061a */
[----:B------:R-:W-:Y:S01]  /*3ebb0*/  ISETP.GE.AND P3, PT, R9, UR17, PT ;  /* 0x0000001109007c0c */ /* 0x000fe2000bf66270 */
[----:B------:R-:W0:Y:S01]  /*3ebc0*/  LDCU UR17, c[0x0][0x398] ;  /* 0x00007300ff1177ac */ /* 0x000e220008000800 */
[----:B------:R-:W-:Y:S02]  /*3ebd0*/  SHF.R.S32.HI R9, RZ, 0x1f, R19 ;  /* 0x0000001fff097819 */ /* 0x000fe40000011413 */
[----:B------:R1:W-:Y:S02]  /*3ebe0*/  STL.64 [R1+0x538], R12 ;  /* 0x0005380c01007387 */ /* 0x0003e40000100a00 */
[----:B-1----:R-:W-:-:S05]  /*3ebf0*/  IADD3 R12, P0, PT, R19, R33, RZ ;  /* 0x00000021130c7210 */ /* 0x002fca0007f1e0ff */
[----:B------:R-:W-:Y:S01]  /*3ec00*/  IMAD.X R13, R9, 0x1, R32, P0 ;  /* 0x00000001090d7824 */ /* 0x000fe200000e0620 */
[----:B------:R-:W-:-:S05]  /*3ec10*/  IADD3 R10, P0, PT, R19, R31, RZ ;  /* 0x0000001f130a7210 */ /* 0x000fca0007f1e0ff */
[----:B------:R-:W-:Y:S01]  /*3ec20*/  IMAD.X R11, R9, 0x1, R30, P0 ;  /* 0x00000001090b7824 */ /* 0x000fe200000e061e */
[----:B------:R-:W-:Y:S04]  /*3ec30*/  STL.64 [R1+0x420], R12 ;  /* 0x0004200c01007387 */ /* 0x000fe80000100a00 */
[----:B------:R1:W-:Y:S02]  /*3ec40*/  STL.64 [R1+0x318], R10 ;  /* 0x0003180a01007387 */ /* 0x0003e40000100a00 */
[----:B-1----:R-:W-:-:S05]  /*3ec50*/  IADD3 R10, P0, PT, R19, R29, RZ ;  /* 0x0000001d130a7210 */ /* 0x002fca0007f1e0ff */
[----:B------:R-:W-:Y:S01]  /*3ec60*/  IMAD.X R11, R9, 0x1, R28, P0 ;  /* 0x00000001090b7824 */ /* 0x000fe200000e061c */
[----:B------:R-:W-:-:S04]  /*3ec70*/  IADD3 R12, P0, PT, R19, R27, RZ ;  /* 0x0000001b130c7210 */ /* 0x000fc80007f1e0ff */
[----:B------:R1:W-:Y:S01]  /*3ec80*/  STL.64 [R1+0x250], R10 ;  /* 0x0002500a01007387 */ /* 0x0003e20000100a00 */
[----:B------:R-:W-:Y:S01]  /*3ec90*/  IMAD.X R13, R9, 0x1, R26, P0 ;  /* 0x00000001090d7824 */ /* 0x000fe200000e061a */
[----:B------:R-:W-:Y:S01]  /*3eca0*/  @P3 LOP3.LUT R5, R5, 0x4000, RZ, 0xfc, !PT ;  /* 0x0000400005053812 */ /* 0x000fe200078efcff */
[----:B-1----:R-:W-:-:S05]  /*3ecb0*/  VIADD R10, R38, 0x79 ;  /* 0x00000079260a7836 */ /* 0x002fca0000000000 */
[----:B------:R-:W-:Y:S01]  /*3ecc0*/  ISETP.GE.AND P0, PT, R10, UR19, PT ;  /* 0x000000130a007c0c */ /* 0x000fe2000bf06270 */
[----:B------:R-:W-:Y:S01]  /*3ecd0*/  VIADD R9, R38, 0x7a ;  /* 0x0000007a26097836 */ /* 0x000fe20000000000 */
[----:B------:R-:W-:Y:S01]  /*3ece0*/  LOP3.LUT R5, R5, 0xffff7fff, RZ, 0xc0, !PT ;  /* 0xffff7fff05057812 */ /* 0x000fe200078ec0ff */
[----:B------:R1:W-:Y:S01]  /*3ecf0*/  STL.64 [R1+0x1a0], R12 ;  /* 0x0001a00c01007387 */ /* 0x0003e20000100a00 */
[----:B--2---:R-:W-:Y:S01]  /*3ed00*/  LOP3.LUT R56, R56, 0xdfffffff, RZ, 0xc0, !PT ;  /* 0xdfffffff38387812 */ /* 0x004fe200078ec0ff */
[----:B------:R-:W2:Y:S08]  /*3ed10*/  LDCU UR19, c[0x0][0x398] ;  /* 0x00007300ff1377ac */ /* 0x000eb00008000800 */
[----:B------:R-:W-:-:S02]  /*3ed20*/  @P0 LOP3.LUT R5, R5, 0x8000, RZ, 0xfc, !PT ;  /* 0x0000800005050812 */ /* 0x000fc400078efcff */
[----:B------:R-:W-:Y:S01]  /*3ed30*/  ISETP.GE.AND P0, PT, R9, UR21, PT ;  /* 0x0000001509007c0c */ /* 0x000fe2000bf06270 */
[C---:B------:R-:W-:Y:S01]  /*3ed40*/  VIADD R9, R38.reuse, 0x7b ;  /* 0x0000007b26097836 */ /* 0x040fe20000000000 */
[----:B------:R-:W-:Y:S01]  /*3ed50*/  LOP3.LUT R5, R5, 0xfffeffff, RZ, 0xc0, !PT ;  /* 0xfffeffff05057812 */ /* 0x000fe200078ec0ff */
[----:B------:R-:W0:Y:S03]  /*3ed60*/  LDCU UR21, c[0x0][0x398] ;  /* 0x00007300ff1577ac */ /* 0x000e260008000800 */
[----:B------:R-:W-:Y:S01]  /*3ed70*/  ISETP.GE.AND P3, PT, R9, UR23, PT ;  /* 0x0000001709007c0c */ /* 0x000fe2000bf66270 */
[----:B------:R-:W-:Y:S01]  /*3ed80*/  VIADD R9, R38, 0x2 ;  /* 0x0000000226097836 */ /* 0x000fe20000000000 */
[----:B------:R-:W-:Y:S01]  /*3ed90*/  LOP3.LUT R57, R57, 0x7fffffff, RZ, 0xc0, !PT ;  /* 0x7fffffff39397812 */ /* 0x000fe200078ec0ff */
[----:B------:R-:W0:Y:S04]  /*3eda0*/  LDCU UR23, c[0x0][0x398] ;  /* 0x00007300ff1777ac */ /* 0x000e280008000800 */
[----:B------:R-:W-:-:S02]  /*3edb0*/  @P0 LOP3.LUT R5, R5, 0x10000, RZ, 0xfc, !PT ;  /* 0x0001000005050812 */ /* 0x000fc400078efcff */
[----:B---3--:R-:W-:Y:S01]  /*3edc0*/  ISETP.GE.AND P0, PT, R9, UR5, PT ;  /* 0x0000000509007c0c */ /* 0x008fe2000bf06270 */
[C---:B------:R-:W-:Y:S01]  /*3edd0*/  VIADD R9, R38.reuse, 0x7c ;  /* 0x0000007c26097836 */ /* 0x040fe20000000000 */
[----:B------:R-:W-:Y:S01]  /*3ede0*/  LOP3.LUT R5, R5, 0xfffdffff, RZ, 0xc0, !PT ;  /* 0xfffdffff05057812 */ /* 0x000fe200078ec0ff */
[----:B------:R-:W3:Y:S03]  /*3edf0*/  LDCU UR5, c[0x0][0x398] ;  /* 0x00007300ff0577ac */ /* 0x000ee60008000800 */
[----:B------:R-:W-:Y:S01]  /*3ee00*/  ISETP.GE.AND P4, PT, R9, UR25, PT ;  /* 0x0000001909007c0c */ /* 0x000fe2000bf86270 */
[----:B------:R-:W-:Y:S01]  /*3ee10*/  VIADD R9, R38, 0x7d ;  /* 0x0000007d26097836 */ /* 0x000fe20000000000 */
[----:B------:R-:W-:Y:S01]  /*3ee20*/  @P3 LOP3.LUT R5, R5, 0x20000, RZ, 0xfc, !PT ;  /* 0x0002000005053812 */ /* 0x000fe200078efcff */
[----:B------:R-:W0:Y:S03]  /*3ee30*/  LDCU UR25, c[0x0][0x398] ;  /* 0x00007300ff1977ac */ /* 0x000e260008000800 */
[----:B------:R-:W-:-:S02]  /*3ee40*/  ISETP.GE.AND P3, PT, R9, UR27, PT ;  /* 0x0000001b09007c0c */ /* 0x000fc4000bf66270 */
[----:B------:R-:W-:Y:S01]  /*3ee50*/  LOP3.LUT R5, R5, 0xfffbffff, RZ, 0xc0, !PT ;  /* 0xfffbffff05057812 */ /* 0x000fe200078ec0ff */
[----:B------:R-:W-:Y:S01]  /*3ee60*/  VIADD R9, R38, 0x7e ;  /* 0x0000007e26097836 */ /* 0x000fe20000000000 */
[----:B------:R-:W0:Y:S03]  /*3ee70*/  LDCU UR27, c[0x0][0x398] ;  /* 0x00007300ff1b77ac */ /* 0x000e260008000800 */
[----:B------:R-:W-:-:S04]  /*3ee80*/  @P4 LOP3.LUT R5, R5, 0x40000, RZ, 0xfc, !PT ;  /* 0x0004000005054812 */ /* 0x000fc800078efcff */
[----:B------:R-:W-:Y:S02]  /*3ee90*/  LOP3.LUT R5, R5, 0xfff7ffff, RZ, 0xc0, !PT ;  /* 0xfff7ffff05057812 */ /* 0x000fe400078ec0ff */
[----:B------:R-:W-:Y:S01]  /*3eea0*/  ISETP.GE.AND P4, PT, R9, UR29, PT ;  /* 0x0000001d09007c0c */ /* 0x000fe2000bf86270 */
[----:B------:R-:W0:Y:S01]  /*3eeb0*/  LDCU UR29, c[0x0][0x398] ;  /* 0x00007300ff1d77ac */ /* 0x000e220008000800 */
[----:B------:R-:W-:Y:S02]  /*3eec0*/  @P3 LOP3.LUT R5, R5, 0x80000, RZ, 0xfc, !PT ;  /* 0x0008000005053812 */ /* 0x000fe400078efcff */
[----:B------:R-:W-:Y:S02]  /*3eed0*/  SHF.R.S32.HI R9, RZ, 0x1f, R21 ;  /* 0x0000001fff097819 */ /* 0x000fe40000011415 */
[----:B-1----:R-:W-:-:S05]  /*3eee0*/  IADD3 R12, P3, PT, R21, R33, RZ ;  /* 0x00000021150c7210 */ /* 0x002fca0007f7e0ff */
[----:B------:R-:W-:Y:S01]  /*3eef0*/  IMAD.X R13, R9, 0x1, R32, P3 ;  /* 0x00000001090d7824 */ /* 0x000fe200018e0620 */
[----:B------:R-:W-:-:S05]  /*3ef00*/  IADD3 R10, P3, PT, R21, R31, RZ ;  /* 0x0000001f150a7210 */ /* 0x000fca0007f7e0ff */
[----:B------:R-:W-:Y:S01]  /*3ef10*/  IMAD.X R11, R9, 0x1, R30, P3 ;  /* 0x00000001090b7824 */ /* 0x000fe200018e061e */
[----:B------:R-:W-:Y:S04]  /*3ef20*/  STL.64 [R1+0x198], R12 ;  /* 0x0001980c01007387 */ /* 0x000fe80000100a00 */
[----:B------:R1:W-:Y:S02]  /*3ef30*/  STL.64 [R1+0x190], R10 ;  /* 0x0001900a01007387 */ /* 0x0003e40000100a00 */
[----:B-1----:R-:W-:-:S05]  /*3ef40*/  IADD3 R10, P3, PT, R21, R29, RZ ;  /* 0x0000001d150a7210 */ /* 0x002fca0007f7e0ff */
[----:B------:R-:W-:-:S05]  /*3ef50*/  IMAD.X R11, R9, 0x1, R28, P3 ;  /* 0x00000001090b7824 */ /* 0x000fca00018e061c */
[----:B------:R1:W-:Y:S02]  /*3ef60*/  STL.64 [R1+0x188], R10 ;  /* 0x0001880a01007387 */ /* 0x0003e40000100a00 */
[----:B-1----:R-:W-:-:S05]  /*3ef70*/  IADD3 R10, P3, PT, R21, R27, RZ ;  /* 0x0000001b150a7210 */ /* 0x002fca0007f7e0ff */
[----:B------:R-:W-:Y:S01]  /*3ef80*/  IMAD.X R11, R9, 0x1, R26, P3 ;  /* 0x00000001090b7824 */ /* 0x000fe200018e061a */
[----:B------:R-:W-:Y:S02]  /*3ef90*/  SHF.R.S32.HI R9, RZ, 0x1f, R20 ;  /* 0x0000001fff097819 */ /* 0x000fe40000011414 */
[C---:B------:R-:W-:Y:S02]  /*3efa0*/  IADD3 R12, P3, PT, R20.reuse, R33, RZ ;  /* 0x00000021140c7210 */ /* 0x040fe40007f7e0ff */
[----:B------:R1:W-:Y:S03]  /*3efb0*/  STL.64 [R1+0x180], R10 ;  /* 0x0001800a01007387 */ /* 0x0003e60000100a00 */
[----:B------:R-:W-:Y:S01]  /*3efc0*/  IMAD.X R13, R9, 0x1, R32, P3 ;  /* 0x00000001090d7824 */ /* 0x000fe200018e0620 */
[----:B-1----:R-:W2:Y:S04]  /*3efd0*/  LDL.LU R11, [R1+0x834] ;  /* 0x00083400010b7983 */ /* 0x002ea80000300800 */
[----:B------:R-:W4:Y:S04]  /*3efe0*/  LDL.LU R10, [R1+0x838] ;  /* 0x00083800010a7983 */ /* 0x000f280000300800 */
[----:B------:R1:W-:Y:S02]  /*3eff0*/  STL.64 [R1+0x178], R12 ;  /* 0x0001780c01007387 */ /* 0x0003e40000100a00 */
[----:B-1----:R-:W-:-:S05]  /*3f000*/  IADD3 R12, P3, PT, R20, R31, RZ ;  /* 0x0000001f140c7210 */ /* 0x002fca0007f7e0ff */
[----:B------:R-:W-:-:S05]  /*3f010*/  IMAD.X R13, R9, 0x1, R30, P3 ;  /* 0x00000001090d7824 */ /* 0x000fca00018e061e */
[----:B------:R1:W-:Y:S02]  /*3f020*/  STL.64 [R1+0x170], R12 ;  /* 0x0001700c01007387 */ /* 0x0003e40000100a00 */
[----:B-1----:R-:W-:-:S05]  /*3f030*/  IADD3 R12, P3, PT, R20, R29, RZ ;  /* 0x0000001d140c7210 */ /* 0x002fca0007f7e0ff */
[----:B------:R-:W-:-:S05]  /*3f040*/  IMAD.X R13, R9, 0x1, R28, P3 ;  /* 0x00000001090d7824 */ /* 0x000fca00018e061c */
[----:B------:R1:W-:Y:S02]  /*3f050*/  STL.64 [R1+0x168], R12 ;  /* 0x0001680c01007387 */ /* 0x0003e40000100a00 */
[----:B-1----:R-:W-:-:S05]  /*3f060*/  IADD3 R12, P3, PT, R20, R27, RZ ;  /* 0x0000001b140c7210 */ /* 0x002fca0007f7e0ff */
[----:B------:R-:W-:-:S05]  /*3f070*/  IMAD.X R13, R9, 0x1, R26, P3 ;  /* 0x00000001090d7824 */ /* 0x000fca00018e061a */
[----:B------:R1:W-:Y:S04]  /*3f080*/  STL.64 [R1+0x160], R12 ;  /* 0x0001600c01007387 */ /* 0x0003e80000100a00 */
[----:B-1----:R-:W4:Y:S01]  /*3f090*/  LDL.LU R12, [R1+0x830] ;  /* 0x00083000010c7983 */ /* 0x002f220000300800 */
[----:B---3--:R-:W-:Y:S02]  /*3f0a0*/  ISETP.LT.AND P5, PT, R61, UR5, !P1 ;  /* 0x000000053d007c0c */ /* 0x008fe4000cfa1270 */
[----:B------:R-:W-:Y:S01]  /*3f0b0*/  LOP3.LUT R5, R5, 0xffefffff, RZ, 0xc0, !PT ;  /* 0xffefffff05057812 */ /* 0x000fe200078ec0ff */
[----:B------:R-:W-:Y:S01]  /*3f0c0*/  VIADD R9, R38, 0x3 ;  /* 0x0000000326097836 */ /* 0x000fe20000000000 */
[----:B------:R-:W1:Y:S02]  /*3f0d0*/  LDCU UR5, c[0x0][0x398] ;  /* 0x00007300ff0577ac */ /* 0x000e640008000800 */
[----:B------:R-:W-:-:S07]  /*3f0e0*/  @P4 LOP3.LUT R5, R5, 0x100000, RZ, 0xfc, !PT ;  /* 0x0010000005054812 */ /* 0x000fce00078efcff */
[----:B------:R-:W-:-:S04]  /*3f0f0*/  @P5 LOP3.LUT R2, R2, 0x800000, RZ, 0xfc, !PT ;  /* 0x0080000002025812 */ /* 0x000fc800078efcff */
[----:B------:R-:W-:Y:S02]  /*3f100*/  LOP3.LUT R2, R2, 0xffbfffff, RZ, 0xc0, !PT ;  /* 0xffbfffff02027812 */ /* 0x000fe400078ec0ff */
[----:B--2---:R-:W-:Y:S01]  /*3f110*/  ISETP.LT.AND P3, PT, R11, UR9, !P1 ;  /* 0x000000090b007c0c */ /* 0x004fe2000cf61270 */
[----:B------:R-:W2:Y:S01]  /*3f120*/  LDCU UR9, c[0x0][0x398] ;  /* 0x00007300ff0977ac */ /* 0x000ea20008000800 */
[----:B----4-:R-:W-:Y:S01]  /*3f130*/  ISETP.LT.AND P4, PT, R12, UR7, !P1 ;  /* 0x000000070c007c0c */ /* 0x010fe2000cf81270 */
[----:B------:R-:W3:Y:S01]  /*3f140*/  LDCU UR7, c[0x0][0x398] ;  /* 0x00007300ff0777ac */ /* 0x000ee20008000800 */
[----:B------:R-:W-:Y:S02]  /*3f150*/  ISETP.LT.AND P1, PT, R10, UR11, !P1 ;  /* 0x0000000b0a007c0c */ /* 0x000fe4000cf21270 */
[----:B------:R-:W-:Y:S01]  /*3f160*/  LOP3.LUT R5, R5, 0xfffffffe, RZ, 0xc0, !PT ;  /* 0xfffffffe05057812 */ /* 0x000fe200078ec0ff */
[----:B------:R-:W4:Y:S08]  /*3f170*/  LDCU UR11, c[0x0][0x398] ;  /* 0x00007300ff0b77ac */ /* 0x000f300008000800 */
[----:B------:R-:W-:-:S04]  /*3f180*/  @P4 LOP3.LUT R2, R2, 0x400000, RZ, 0xfc, !PT ;  /* 0x0040000002024812 */ /* 0x000fc800078efcff */
[----:B------:R-:W-:-:S04]  /*3f190*/  LOP3.LUT R2, R2, 0xffdfffff, RZ, 0xc0, !PT ;  /* 0xffdfffff02027812 */ /* 0x000fc800078ec0ff */
[----:B------:R-:W-:-:S04]  /*3f1a0*/  @P3 LOP3.LUT R2, R2, 0x200000, RZ, 0xfc, !PT ;  /* 0x0020000002023812 */ /* 0x000fc800078efcff */
[----:B------:R-:W-:-:S04]  /*3f1b0*/  LOP3.LUT R2, R2, 0xffefffff, RZ, 0xc0, !PT ;  /* 0xffefffff02027812 */ /* 0x000fc800078ec0ff */
[----:B------:R-:W-:Y:S02]  /*3f1c0*/  @P1 LOP3.LUT R2, R2, 0x100000, RZ, 0xfc, !PT ;  /* 0x0010000002021812 */ /* 0x000fe400078efcff */
[----:B------:R-:W-:Y:S01]  /*3f1d0*/  ISETP.GE.AND P1, PT, R61, UR14, PT ;  /* 0x0000000e3d007c0c */ /* 0x000fe2000bf26270 */
[----:B------:R-:W0:Y:S03]  /*3f1e0*/  LDCU UR14, c[0x0][0x398] ;  /* 0x00007300ff0e77ac */ /* 0x000e260008000800 */
[C---:B------:R-:W-:Y:S01]  /*3f1f0*/  ISETP.LT.AND P3, PT, R38.reuse, UR13, !P1 ;  /* 0x0000000d26007c0c */ /* 0x040fe2000cf61270 */
[----:B------:R-:W0:Y:S01]  /*3f200*/  LDCU UR13, c[0x0][0x398] ;  /* 0x00007300ff0d77ac */ /* 0x000e220008000800 */
[----:B------:R-:W-:Y:S02]  /*3f210*/  ISETP.GE.AND P1, PT, R38, UR15, PT ;  /* 0x0000000f26007c0c */ /* 0x000fe4000bf26270 */
[----:B------:R-:W-:Y:S01]  /*3f220*/  LOP3.LUT R2, R2, 0xfff7ffff, RZ, 0xc0, !PT ;  /* 0xfff7ffff02027812 */ /* 0x000fe200078ec0ff */
[----:B------:R-:W0:Y:S01]  /*3f230*/  LDCU UR15, c[0x0][0x398] ;  /* 0x00007300ff0f77ac */ /* 0x000e220008000800 */
[----:B------:R-:W-:-:S02]  /*3f240*/  ISETP.LT.AND P5, PT, R12, UR4, !P1 ;  /* 0x000000040c007c0c */ /* 0x000fc4000cfa1270 */
[----:B------:R-:W-:Y:S01]  /*3f250*/  ISETP.LT.AND P4, PT, R10, UR10, !P1 ;  /* 0x0000000a0a007c0c */ /* 0x000fe2000cf81270 */
[----:B------:R-:W0:Y:S04]  /*3f260*/  LDCU UR4, c[0x0][0x39c] ;  /* 0x00007380ff0477ac */ /* 0x000e280008000800 */
[----:B------:R-:W-:Y:S01]  /*3f270*/  @P3 LOP3.LUT R2, R2, 0x80000, RZ, 0xfc, !PT ;  /* 0x0008000002023812 */ /* 0x000fe200078efcff */
[----:B------:R-:W0:Y:S01]  /*3f280*/  LDCU UR10, c[0x0][0x398] ;  /* 0x00007300ff0a77ac */ /* 0x000e220008000800 */
[----:B------:R-:W-:Y:S02]  /*3f290*/  ISETP.LT.AND P3, PT, R11, UR8, !P1 ;  /* 0x000000080b007c0c */ /* 0x000fe4000cf61270 */
[----:B------:R-:W-:Y:S01]  /*3f2a0*/  LOP3.LUT R2, R2, 0xfffbffff, RZ, 0xc0, !PT ;  /* 0xfffbffff02027812 */ /* 0x000fe200078ec0ff */
[----:B------:R-:W0:Y:S03]  /*3f2b0*/  LDCU UR8, c[0x0][0x398] ;  /* 0x00007300ff0877ac */ /* 0x000e260008000800 */
[----:B------:R-:W-:-:S04]  /*3f2c0*/  @P5 LOP3.LUT R2, R2, 0x40000, RZ, 0xfc, !PT ;  /* 0x0004000002025812 */ /* 0x000fc800078efcff */
[----:B------:R-:W-:-:S04]  /*3f2d0*/  LOP3.LUT R2, R2, 0xfffdffff, RZ, 0xc0, !PT ;  /* 0xfffdffff02027812 */ /* 0x000fc800078ec0ff */
[----:B------:R-:W-:Y:S02]  /*3f2e0*/  @P3 LOP3.LUT R2, R2, 0x20000, RZ, 0xfc, !PT ;  /* 0x0002000002023812 */ /* 0x000fe400078efcff */
[----:B------:R-:W-:Y:S01]  /*3f2f0*/  ISETP.LT.AND P1, PT, R61, UR16, !P2 ;  /* 0x000000103d007c0c */ /* 0x000fe2000d721270 */
[----:B------:R-:W0:Y:S01]  /*3f300*/  LDCU UR16, c[0x0][0x398] ;  /* 0x00007300ff1077ac */ /* 0x000e220008000800 */
        /* <DEDUP_REMOVED lines=27> */
[----:B------:R-:W1:Y:S01]  /*3f4c0*/  LDCU UR6, c[0x0][0x398] ;  /* 0x00007300ff0677ac */ /* 0x000e620008000800 */
[----:B------:R-:W-:-:S04]  /*3f4d0*/  LOP3.LUT R2, R2, 0xfffffdff, RZ, 0xc0, !PT ;  /* 0xfffffdff02027812 */ /* 0x000fc800078ec0ff */
[----:B------:R-:W-:-:S04]  /*3f4e0*/  @P1 LOP3.LUT R2, R2, 0x200, RZ, 0xfc, !PT ;  /* 0x0000020002021812 */ /* 0x000fc800078efcff */
[----:B------:R-:W-:-:S04]  /*3f4f0*/  LOP3.LUT R2, R2, 0xfffffeff, RZ, 0xc0, !PT ;  /* 0xfffffeff02027812 */ /* 0x000fc800078ec0ff */
[----:B------:R-:W-:Y:S02]  /*3f500*/  @P0 LOP3.LUT R2, R2, 0x100, RZ, 0xfc, !PT ;  /* 0x0000010002020812 */ /* 0x000fe400078efcff */
[----:B0-----:R-:W-:Y:S01]  /*3f510*/  ISETP.GE.AND P0, PT, R9, UR4, PT ;  /* 0x0000000409007c0c */ /* 0x001fe2000bf06270 */
[----:B------:R-:W0:Y:S01]  /*3f520*/  LDCU UR4, c[0x0][0x39c] ;  /* 0x00007380ff0477ac */ /* 0x000e220008000800 */
[----:B------:R-:W-:-:S11]  /*3f530*/  VIADD R9, R38, 0x4 ;  /* 0x0000000426097836 */ /* 0x000fd60000000000 */
[----:B------:R-:W-:Y:S02]  /*3f540*/  @P0 LOP3.LUT R6, R6, 0x200000, RZ, 0xfc, !PT ;  /* 0x0020000006060812 */ /* 0x000fe400078efcff */
[----:B0-----:R-:W-:Y:S01]  /*3f550*/  ISETP.GE.AND P0, PT, R9, UR4, PT ;  /* 0x0000000409007c0c */ /* 0x001fe2000bf06270 */
[----:B------:R-:W0:Y:S01]  /*3f560*/  LDCU UR4, c[0x0][0x39c] ;  /* 0x00007380ff0477ac */ /* 0x000e220008000800 */
[----:B------:R-:W-:Y:S01]  /*3f570*/  VIADD R9, R38, 0x5 ;  /* 0x0000000526097836 */ /* 0x000fe20000000000 */
[----:B------:R-:W-:-:S10]  /*3f580*/  LOP3.LUT R6, R6, 0xffefffff, RZ, 0xc0, !PT ;  /* 0xffefffff06067812 */ /* 0x000fd400078ec0ff */
        /* <DEDUP_REMOVED lines=421> */
[----:B------:R-:W-:-:S05]  /*40fe0*/  VIADD R9, R38, 0x5a ;  /* 0x0000005a26097836 */ /* 0x000fca0000000000 */
        /* <DEDUP_REMOVED lines=17> */
[----:B------:R-:W-:Y:S01]  /*41100*/  VIADD R9, R38, 0x60 ;  /* 0x0000006026097836 */ /* 0x000fe20000000000 */
[----:B------:R-:W-:Y:S02]  /*41110*/  @P0 LOP3.LUT R8, R8, 0x20, RZ, 0xfc, !PT ;  /* 0x0000002008080812 */ /* 0x000fe400078efcff */
[----:B------:R-:W-:Y:S02]  /*41120*/  LOP3.LUT R6, R6, 0xffbfffff, RZ, 0xc0, !PT ;  /* 0xffbfffff06067812 */ /* 0x000fe400078ec0ff */
        /* <DEDUP_REMOVED lines=60> */
[----:B------:R-:W-:Y:S01]  /*414f0*/  LOP3.LUT R5, R5, 0xfffffffb, RZ, 0xc0, !PT ;  /* 0xfffffffb05057812 */ /* 0x000fe200078ec0ff */
[----:B------:R-:W-:-:S10]  /*41500*/  VIADD R9, R38, 0x6d ;  /* 0x0000006d26097836 */ /* 0x000fd40000000000 */
        /* <DEDUP_REMOVED lines=28> */
[----:B------:R-:W-:Y:S01]  /*416d0*/  LOP3.LUT R8, R8, 0xffffffbf, RZ, 0xc0, !PT ;  /* 0xffffffbf08087812 */ /* 0x000fe200078ec0ff */
[----:B------:R-:W-:Y:S01]  /*416e0*/  VIADD R9, R38, 0x73 ;  /* 0x0000007326097836 */ /* 0x000fe20000000000 */
[----:B------:R-:W-:Y:S02]  /*416f0*/  LOP3.LUT R5, R5, 0xfffffeff, RZ, 0xc0, !PT ;  /* 0xfffffeff05057812 */ /* 0x000fe400078ec0ff */
[----:B------:R-:W-:-:S04]  /*41700*/  @P1 LOP3.LUT R8, R8, 0x40, RZ, 0xfc, !PT ;  /* 0x0000004008081812 */ /* 0x000fc800078efcff */
[----:B------:R-:W-:-:S03]  /*41710*/  LOP3.LUT R8, R8, 0xffffff7f, RZ, 0xc0, !PT ;  /* 0xffffff7f08087812 */ /* 0x000fc600078ec0ff */
[----:B------:R-:W-:Y:S02]  /*41720*/  @P0 LOP3.LUT R5, R5, 0x100, RZ, 0xfc, !PT ;  /* 0x0000010005050812 */ /* 0x000fe400078efcff */
[----:B------:R-:W-:Y:S02]  /*41730*/  @P2 LOP3.LUT R8, R8, 0x80, RZ, 0xfc, !PT ;  /* 0x0000008008082812 */ /* 0x000fe400078efcff */
[----:B0-----:R-:W-:Y:S01]  /*41740*/  ISETP.GE.AND P0, PT, R9, UR4, PT ;  /* 0x0000000409007c0c */ /* 0x001fe2000bf06270 */
[----:B------:R-:W0:Y:S01]  /*41750*/  LDCU UR4, c[0x0][0x39c] ;  /* 0x00007380ff0477ac */ /* 0x000e220008000800 */
[----:B------:R-:W-:-:S04]  /*41760*/  LOP3.LUT R8, R8, 0xfffffeff, RZ, 0xc0, !PT ;  /* 0xfffffeff08087812 */ /* 0x000fc800078ec0ff */
[----:B------:R-:W-:Y:S01]  /*41770*/  @P3 LOP3.LUT R8, R8, 0x100, RZ, 0xfc, !PT ;  /* 0x0000010008083812 */ /* 0x000fe200078efcff */
[----:B------:R-:W-:-:S03]  /*41780*/  VIADD R38, R38, 0x74 ;  /* 0x0000007426267836 */ /* 0x000fc60000000000 */
[----:B------:R-:W-:Y:S02]  /*41790*/  LOP3.LUT R8, R8, 0xffffffef, RZ, 0xc0, !PT ;  /* 0xffffffef08087812 */ /* 0x000fe400078ec0ff */
[----:B------:R-:W-:Y:S02]  /*417a0*/  LOP3.LUT R5, R5, 0xfffffdff, RZ, 0xc0, !PT ;  /* 0xfffffdff05057812 */ /* 0x000fe400078ec0ff */
[----:B------:R-:W-:Y:S02]  /*417b0*/  @P4 LOP3.LUT R8, R8, 0x10, RZ, 0xfc, !PT ;  /* 0x0000001008084812 */ /* 0x000fe400078efcff */
[----:B0-----:R-:W-:Y:S01]  /*417c0*/  ISETP.GE.AND P4, PT, R38, UR4, PT ;  /* 0x0000000426007c0c */ /* 0x001fe2000bf86270 */
[----:B------:R-:W0:Y:S01]  /*417d0*/  LDCU UR4, c[0x0][0x398] ;  /* 0x00007300ff0477ac */ /* 0x000e220008000800 */
[----:B------:R-:W-:Y:S02]  /*417e0*/  @P0 LOP3.LUT R5, R5, 0x200, RZ, 0xfc, !PT ;  /* 0x0000020005050812 */ /* 0x000fe400078efcff */
[----:B------:R-:W-:-:S02]  /*417f0*/  LOP3.LUT R8, R8, 0xfffffdff, RZ, 0xc0, !PT ;  /* 0xfffffdff08087812 */ /* 0x000fc400078ec0ff */
[----:B------:R-:W-:Y:S02]  /*41800*/  LOP3.LUT R5, R5, 0xfffffbff, RZ, 0xc0, !PT ;  /* 0xfffffbff05057812 */ /* 0x000fe400078ec0ff */
[----:B------:R-:W-:Y:S02]  /*41810*/  LOP3.LUT P3, RZ, R6, 0x200000, RZ, 0xc0, !PT ;  /* 0x0020000006ff7812 */ /* 0x000fe4000786c0ff */
[----:B------:R-:W-:-:S03]  /*41820*/  @P5 LOP3.LUT R8, R8, 0x200, RZ, 0xfc, !PT ;  /* 0x0000020008085812 */ /* 0x000fc600078efcff */
[----:B------:R-:W-:Y:S02]  /*41830*/  @P4 LOP3.LUT R5, R5, 0x400, RZ, 0xfc, !PT ;  /* 0x0000040005054812 */ /* 0x000fe400078efcff */
[----:B------:R-:W-:Y:S01]  /*41840*/  ISETP.LT.AND P4, PT, R61, UR12, !P3 ;  /* 0x0000000c3d007c0c */ /* 0x000fe2000df81270 */
[----:B------:R-:W2:Y:S01]  /*41850*/  LDCU UR12, c[0x0][0x398] ;  /* 0x00007300ff0c77ac */ /* 0x000ea20008000800 */
[----:B------:R-:W-:Y:S02]  /*41860*/  LOP3.LUT R8, R8, 0xfffffbff, RZ, 0xc0, !PT ;  /* 0xfffffbff08087812 */ /* 0x000fe400078ec0ff */
[----:B------:R-:W-:Y:S02]  /*41870*/  LOP3.LUT R2, R2, 0xffffff7f, RZ, 0xc0, !PT ;  /* 0xffffff7f02027812 */ /* 0x000fe400078ec0ff */
[----:B------:R-:W-:Y:S02]  /*41880*/  @P6 LOP3.LUT R8, R8, 0x400, RZ, 0xfc, !PT ;  /* 0x0000040008086812 */ /* 0x000fe400078efcff */
[----:B0-----:R-:W-:Y:S01]  /*41890*/  ISETP.LT.AND P6, PT, R12, UR4, !P3 ;  /* 0x000000040c007c0c */ /* 0x001fe2000dfc1270 */
[----:B------:R-:W0:Y:S01]  /*418a0*/  LDCU UR4, c[0x0][0x398] ;  /* 0x00007300ff0477ac */ /* 0x000e220008000800 */
[----:B-1----:R-:W-:-:S03]  /*418b0*/  ISETP.LT.AND P5, PT, R11, UR5, !P3 ;  /* 0x000000050b007c0c */ /* 0x002fc6000dfa1270 */
[----:B------:R-:W-:Y:S01]  /*418c0*/  @P4 LOP3.LUT R2, R2, 0x80, RZ, 0xfc, !PT ;  /* 0x0000008002024812 */ /* 0x000fe200078efcff */
[----:B------:R-:W1:Y:S03]  /*418d0*/  LDCU UR5, c[0x0][0x398] ;  /* 0x00007300ff0577ac */ /* 0x000e660008000800 */
[----:B------:R-:W-:-:S04]  /*418e0*/  LOP3.LUT R2, R2, 0xffffffbf, RZ, 0xc0, !PT ;  /* 0xffffffbf02027812 */ /* 0x000fc800078ec0ff */
[----:B------:R-:W-:Y:S02]  /*418f0*/  @P6 LOP3.LUT R2, R2, 0x40, RZ, 0xfc, !PT ;  /* 0x0000004002026812 */ /* 0x000fe400078efcff */
[----:B------:R-:W-:Y:S01]  /*41900*/  ISETP.LT.AND P4, PT, R10, UR6, !P3 ;  /* 0x000000060a007c0c */ /* 0x000fe2000df81270 */
[----:B------:R-:W2:Y:S01]  /*41910*/  LDCU UR6, c[0x0][0x398] ;  /* 0x00007300ff0677ac */ /* 0x000ea20008000800 */
[----:B------:R-:W-:-:S04]  /*41920*/  LOP3.LUT R2, R2, 0xffffffdf, RZ, 0xc0, !PT ;  /* 0xffffffdf02027812 */ /* 0x000fc800078ec0ff */
[----:B------:R-:W-:Y:S02]  /*41930*/  @P5 LOP3.LUT R2, R2, 0x20, RZ, 0xfc, !PT ;  /* 0x0000002002025812 */ /* 0x000fe400078efcff */
[----:B------:R-:W-:Y:S02]  /*41940*/  LOP3.LUT P2, RZ, R6, 0x100000, RZ, 0xc0, !PT ;  /* 0x0010000006ff7812 */ /* 0x000fe4000784c0ff */
[----:B------:R-:W-:-:S04]  /*41950*/  LOP3.LUT R2, R2, 0xffffffef, RZ, 0xc0, !PT ;  /* 0xffffffef02027812 */ /* 0x000fc800078ec0ff */
[----:B------:R-:W-:Y:S02]  /*41960*/  @P4 LOP3.LUT R2, R2, 0x10, RZ, 0xfc, !PT ;  /* 0x0000001002024812 */ /* 0x000fe400078efcff */
[----:B0-----:R-:W-:Y:S01]  /*41970*/  ISETP.LT.AND P4, PT, R61, UR4, !P2 ;  /* 0x000000043d007c0c */ /* 0x001fe2000d781270 */
[----:B------:R-:W0:Y:S01]  /*41980*/  LDCU UR4, c[0x0][0x398] ;  /* 0x00007300ff0477ac */ /* 0x000e220008000800 */
[----:B-1----:R-:W-:Y:S02]  /*41990*/  ISETP.LT.AND P6, PT, R12, UR5, !P2 ;  /* 0x000000050c007c0c */ /* 0x002fe4000d7c1270 */
[----:B------:R-:W-:Y:S01]  /*419a0*/  LOP3.LUT R2, R2, 0xfffffff7, RZ, 0xc0, !PT ;  /* 0xfffffff702027812 */ /* 0x000fe200078ec0ff */
[----:B------:R-:W1:Y:S01]  /*419b0*/  LDCU UR5, c[0x0][0x398] ;  /* 0x00007300ff0577ac */ /* 0x000e620008000800 */
[----:B--2---:R-:W-:Y:S02]  /*419c0*/  ISETP.LT.AND P5, PT, R11, UR6, !P2 ;  /* 0x000000060b007c0c */ /* 0x004fe4000d7a1270 */
[----:B------:R-:W-:Y:S01]  /*419d0*/  LOP3.LUT P1, RZ, R6, 0x80000, RZ, 0xc0, !PT ;  /* 0x0008000006ff7812 */ /* 0x000fe2000782c0ff */
[----:B------:R-:W2:Y:S04]  /*419e0*/  LDCU UR6, c[0x0][0x398] ;  /* 0x00007300ff0677ac */ /* 0x000ea80008000800 */
[----:B------:R-:W-:-:S04]  /*419f0*/  @P4 LOP3.LUT R2, R2, 0x8, RZ, 0xfc, !PT ;  /* 0x0000000802024812 */ /* 0x000fc800078efcff */
[----:B------:R-:W-:-:S04]  /*41a00*/  LOP3.LUT R2, R2, 0xfffffffb, RZ, 0xc0, !PT ;  /* 0xfffffffb02027812 */ /* 0x000fc800078ec0ff */
[----:B------:R-:W-:Y:S02]  /*41a10*/  @P6 LOP3.LUT R2, R2, 0x4, RZ, 0xfc, !PT ;  /* 0x0000000402026812 */ /* 0x000fe400078efcff */
[----:B---3--:R-:W-:Y:S01]  /*41a20*/  ISETP.LT.AND P4, PT, R10, UR7, !P2 ;  /* 0x000000070a007c0c */ /* 0x008fe2000d781270 */
[----:B------:R-:W3:Y:S01]  /*41a30*/  LDCU UR7, c[0x0][0x398] ;  /* 0x00007300ff0777ac */ /* 0x000ee20008000800 */
[----:B------:R-:W-:-:S04]  /*41a40*/  LOP3.LUT R2, R2, 0xfffffffd, RZ, 0xc0, !PT ;  /* 0xfffffffd02027812 */ /* 0x000fc800078ec0ff */
[----:B------:R-:W-:-:S04]  /*41a50*/  @P5 LOP3.LUT R2, R2, 0x2, RZ, 0xfc, !PT ;  /* 0x0000000202025812 */ /* 0x000fc800078efcff */
[----:B------:R-:W-:-:S04]  /*41a60*/  LOP3.LUT R2, R2, 0xfffffffe, RZ, 0xc0, !PT ;  /* 0xfffffffe02027812 */ /* 0x000fc800078ec0ff */
[----:B------:R-:W-:Y:S02]  /*41a70*/  @P4 LOP3.LUT R2, R2, 0x1, RZ, 0xfc, !PT ;  /* 0x0000000102024812 */ /* 0x000fe400078efcff */
[----:B0-----:R-:W-:Y:S01]  /*41a80*/  ISETP.LT.AND P4, PT, R61, UR4, !P1 ;  /* 0x000000043d007c0c */ /* 0x001fe2000cf81270 */
[----:B------:R-:W0:Y:S01]  /*41a90*/  LDCU UR4, c[0x0][0x398] ;  /* 0x00007300ff0477ac */ /* 0x000e220008000800 */
[----:B-1----:R-:W-:Y:S02]  /*41aa0*/  ISETP.LT.AND P6, PT, R12, UR5, !P1 ;  /* 0x000000050c007c0c */ /* 0x002fe4000cfc1270 */
[----:B--2---:R-:W-:Y:S01]  /*41ab0*/  ISETP.LT.AND P5, PT, R11, UR6, !P1 ;  /* 0x000000060b007c0c */ /* 0x004fe2000cfa1270 */
[----:B------:R-:W1:Y:S01]  /*41ac0*/  LDCU UR5, c[0x0][0x398] ;  /* 0x00007300ff0577ac */ /* 0x000e620008000800 */
[----:B------:R-:W-:Y:S01]  /*41ad0*/  LOP3.LUT P0, RZ, R6, 0x40000, RZ, 0xc0, !PT ;  /* 0x0004000006ff7812 */ /* 0x000fe2000780c0ff */
[----:B------:R-:W2:Y:S06]  /*41ae0*/  LDCU UR6, c[0x0][0x398] ;  /* 0x00007300ff0677ac */ /* 0x000eac0008000800 */
        /* <DEDUP_REMOVED lines=521> */
[----:B--2---:R-:W-:Y:S01]  /*43b80*/  ISETP.LT.AND P5, PT, R12, UR6, !P2 ;  /* 0x000000060c007c0c */ /* 0x004fe2000d7a1270 */
[----:B------:R-:W2:Y:S06]  /*43b90*/  LDCU UR6, c[0x0][0x398] ;  /* 0x00007300ff0677ac */ /* 0x000eac0008000800 */
[----:B------:R-:W-:-:S02]  /*43ba0*/  @P4 LOP3.LUT R51, R51, 0x8, RZ, 0xfc, !PT ;  /* 0x0000000833334812 */ /* 0x000fc400078efcff */
[----:B---3--:R-:W-:Y:S01]  /*43bb0*/  ISETP.LT.AND P4, PT, R61, UR7, !P2 ;  /* 0x000000073d007c0c */ /* 0x008fe2000d781270 */
[----:B------:R-:W3:Y:S01]  /*43bc0*/  LDCU UR7, c[0x0][0x398] ;  /* 0x00007300ff0777ac */ /* 0x000ee20008000800 */
[----:B------:R-:W-:Y:S02]  /*43bd0*/  LOP3.LUT R51, R51, 0xfffffffb, RZ, 0xc0, !PT ;  /* 0xfffffffb33337812 */ /* 0x000fe400078ec0ff */
[----:B------:R-:W-:Y:S02]  /*43be0*/  LOP3.LUT P1, RZ, R3, 0x200000, RZ, 0xc0, !PT ;  /* 0x0020000003ff7812 */ /* 0x000fe4000782c0ff */
[----:B------:R-:W-:Y:S02]  /*43bf0*/  @P6 LOP3.LUT R51, R51, 0x4, RZ, 0xfc, !PT ;  /* 0x0000000433336812 */ /* 0x000fe400078efcff */
[----:B-1----:R-:W-:Y:S01]  /*43c00*/  ISETP.LT.AND P6, PT, R12, UR5, !P1 ;  /* 0x000000050c007c0c */ /* 0x002fe2000cfc1270 */
[----:B------:R-:W1:Y:S01]  /*43c10*/  LDCU UR5, c[0x0][0x398] ;  /* 0x00007300ff0577ac */ /* 0x000e620008000800 */
[----:B------:R-:W-:-:S03]  /*43c20*/  LOP3.LUT R51, R51, 0xfffffffd, RZ, 0xc0, !PT ;  /* 0xfffffffd33337812 */ /* 0x000fc600078ec0ff */
[----:B------:R-:W-:Y:S02]  /*43c30*/  @P4 LOP3.LUT R52, R52, 0x20000000, RZ, 0xfc, !PT ;  /* 0x2000000034344812 */ /* 0x000fe400078efcff */
[----:B0-----:R-:W-:Y:S01]  /*43c40*/  ISETP.LT.AND P4, PT, R61, UR4, !P1 ;  /* 0x000000043d007c0c */ /* 0x001fe2000cf81270 */
[----:B------:R-:W0:Y:S01]  /*43c50*/  LDCU UR4, c[0x0][0x398] ;  /* 0x00007300ff0477ac */ /* 0x000e220008000800 */
[----:B------:R-:W-:Y:S02]  /*43c60*/  @P5 LOP3.LUT R51, R51, 0x2, RZ, 0xfc, !PT ;  /* 0x0000000233335812 */ /* 0x000fe400078efcff */
[----:B--2---:R-:W-:Y:S01]  /*43c70*/  ISETP.LT.AND P5, PT, R11, UR6, !P1 ;  /* 0x000000060b007c0c */ /* 0x004fe2000cfa1270 */
[----:B------:R-:W2:Y:S01]  /*43c80*/  LDCU UR6, c[0x0][0x398] ;  /* 0x00007300ff0677ac */ /* 0x000ea20008000800 */
[----:B------:R-:W-:Y:S02]  /*43c90*/  LOP3.LUT R52, R52, 0x7fffffff, RZ, 0xc0, !PT ;  /* 0x7fffffff34347812 */ /* 0x000fe400078ec0ff */
[----:B------:R-:W-:-:S02]  /*43ca0*/  LOP3.LUT R51, R51, 0xfffffffe, RZ, 0xc0, !PT ;  /* 0xfffffffe33337812 */ /* 0x000fc400078ec0ff */
[----:B------:R-:W-:-:S03]  /*43cb0*/  @P6 LOP3.LUT R52, R52, 0x80000000, RZ, 0xfc, !PT ;  /* 0x8000000034346812 */ /* 0x000fc600078efcff */
[----:B------:R-:W-:Y:S02]  /*43cc0*/  @P4 LOP3.LUT R51, R51, 0x1, RZ, 0xfc, !PT ;  /* 0x0000000133334812 */ /* 0x000fe400078efcff */
[----:B---3--:R-:W-:Y:S01]  /*43cd0*/  ISETP.LT.AND P4, PT, R10, UR7, !P1 ;  /* 0x000000070a007c0c */ /* 0x008fe2000cf81270 */
[----:B------:R-:W3:Y:S01]  /*43ce0*/  LDCU UR7, c[0x0][0x398] ;  /* 0x00007300ff0777ac */ /* 0x000ee20008000800 */
        /* <DEDUP_REMOVED lines=154> */
[----:B------:R-:W-:Y:S02]  /*44690*/  @P5 LOP3.LUT R53, R53, 0x2000000, RZ, 0xfc, !PT ;  /* 0x0200000035355812 */ /* 0x000fe400078efcff */
[----:B0-----:R-:W-:Y:S01]  /*446a0*/  ISETP.LT.AND P6, PT, R61, UR4, !P3 ;  /* 0x000000043d007c0c */ /* 0x001fe2000dfc1270 */
[----:B------:R-:W0:Y:S01]  /*446b0*/  LDCU UR4, c[0x0][0x398] ;  /* 0x00007300ff0477ac */ /* 0x000e220008000800 */
[----:B------:R-:W-:-:S04]  /*446c0*/  LOP3.LUT R53, R53, 0xfeffffff, RZ, 0xc0, !PT ;  /* 0xfeffffff35357812 */ /* 0x000fc800078ec0ff */
[----:B------:R-:W-:Y:S02]  /*446d0*/  @P4 LOP3.LUT R53, R53, 0x1000000, RZ, 0xfc, !PT ;  /* 0x0100000035354812 */ /* 0x000fe400078efcff */
[----:B-1----:R-:W-:Y:S01]  /*446e0*/  ISETP.LT.AND P4, PT, R12, UR5, !P3 ;  /* 0x000000050c007c0c */ /* 0x002fe2000df81270 */
[----:B------:R-:W1:Y:S01]  /*446f0*/  LDCU UR5, c[0x0][0x398] ;  /* 0x00007300ff0577ac */ /* 0x000e620008000800 */
[----:B------:R-:W-:-:S04]  /*44700*/  LOP3.LUT R53, R53, 0xff7fffff, RZ, 0xc0, !PT ;  /* 0xff7fffff35357812 */ /* 0x000fc800078ec0ff */
[----:B------:R-:W-:Y:S02]  /*44710*/  @P6 LOP3.LUT R53, R53, 0x800000, RZ, 0xfc, !PT ;  /* 0x0080000035356812 */ /* 0x000fe400078efcff */
[----:B--2---:R-:W-:Y:S01]  /*44720*/  ISETP.LT.AND P5, PT, R11, UR6, !P3 ;  /* 0x000000060b007c0c */ /* 0x004fe2000dfa1270 */
[----:B------:R-:W2:Y:S01]  /*44730*/  LDCU UR6, c[0x0][0x398] ;  /* 0x00007300ff0677ac */ /* 0x000ea20008000800 */
[----:B------:R-:W-:-:S04]  /*44740*/  LOP3.LUT R53, R53, 0xffbfffff, RZ, 0xc0, !PT ;  /* 0xffbfffff35357812 */ /* 0x000fc800078ec0ff */
[----:B------:R-:W-:Y:S02]  /*44750*/  @P4 LOP3.LUT R53, R53, 0x400000, RZ, 0xfc, !PT ;  /* 0x0040000035354812 */ /* 0x000fe400078efcff */
[----:B---3--:R-:W-:Y:S01]  /*44760*/  ISETP.LT.AND P3, PT, R10, UR7, !P3 ;  /* 0x000000070a007c0c */ /* 0x008fe2000df61270 */
[----:B------:R-:W3:Y:S01]  /*44770*/  LDCU UR7, c[0x0][0x398] ;  /* 0x00007300ff0777ac */ /* 0x000ee20008000800 */
[----:B------:R-:W-:Y:S02]  /*44780*/  LOP3.LUT R53, R53, 0xffdfffff, RZ, 0xc0, !PT ;  /* 0xffdfffff35357812 */ /* 0x000fe400078ec0ff */
[----:B------:R-:W-:Y:S02]  /*44790*/  LOP3.LUT P2, RZ, R3, 0x100, RZ, 0xc0, !PT ;  /* 0x0000010003ff7812 */ /* 0x000fe4000784c0ff */
        /* <DEDUP_REMOVED lines=42> */
[----:B--2---:R-:W-:-:S07]  /*44a40*/  ISETP.LT.AND P5, PT, R11, UR6, !P0 ;  /* 0x000000060b007c0c */ /* 0x004fce000c7a1270 */
[----:B------:R-:W-:Y:S01]  /*44a50*/  @P1 LOP3.LUT R53, R53, 0x800, RZ, 0xfc, !PT ;  /* 0x0000080035351812 */ /* 0x000fe200078efcff */
[----:B------:R-:W2:Y:S03]  /*44a60*/  LDCU UR6, c[0x0][0x398] ;  /* 0x00007300ff0677ac */ /* 0x000ea60008000800 */
        /* <DEDUP_REMOVED lines=34> */
[----:B------:R-:W-:Y:S02]  /*44c90*/  LOP3.LUT P6, RZ, R4, 0x2000000, RZ, 0xc0, !PT ;  /* 0x0200000004ff7812 */ /* 0x000fe400078cc0ff */
[----:B------:R-:W-:Y:S02]  /*44ca0*/  LOP3.LUT R53, R53, 0xfffffffb, RZ, 0xc0, !PT ;  /* 0xfffffffb35357812 */ /* 0x000fe400078ec0ff */
[----:B------:R-:W-:Y:S02]  /*44cb0*/  LOP3.LUT P2, RZ, R3, 0x8, RZ, 0xc0, !PT ;  /* 0x0000000803ff7812 */ /* 0x000fe4000784c0ff */
[----:B------:R-:W-:-:S02]  /*44cc0*/  @P5 LOP3.LUT R53, R53, 0x4, RZ, 0xfc, !PT ;  /* 0x0000000435355812 */ /* 0x000fc400078efcff */
[----:B0-----:R-:W-:Y:S01]  /*44cd0*/  ISETP.LT.AND P5, PT, R61, UR4, !P2 ;  /* 0x000000043d007c0c */ /* 0x001fe2000d7a1270 */
[----:B------:R-:W0:Y:S01]  /*44ce0*/  LDCU UR4, c[0x0][0x398] ;  /* 0x00007300ff0477ac */ /* 0x000e220008000800 */
[----:B---3--:R-:W-:Y:S02]  /*44cf0*/  ISETP.LT.AND P3, PT, R10, UR7, !P3 ;  /* 0x000000070a007c0c */ /* 0x008fe4000df61270 */
[----:B------:R-:W-:Y:S01]  /*44d00*/  LOP3.LUT R53, R53, 0xfffffffd, RZ, 0xc0, !PT ;  /* 0xfffffffd35357812 */ /* 0x000fe200078ec0ff */
[----:B------:R-:W3:Y:S01]  /*44d10*/  LDCU UR7, c[0x0][0x398] ;  /* 0x00007300ff0777ac */ /* 0x000ee20008000800 */
[----:B------:R-:W-:Y:S02]  /*44d20*/  LOP3.LUT R8, R8, 0xffefffff, RZ, 0xc0, !PT ;  /* 0xffefffff08087812 */ /* 0x000fe400078ec0ff */
[----:B------:R-:W-:Y:S02]  /*44d30*/  @P4 LOP3.LUT R53, R53, 0x2, RZ, 0xfc, !PT ;  /* 0x0000000235354812 */ /* 0x000fe400078efcff */
[----:B------:R-:W-:-:S02]  /*44d40*/  @P6 LOP3.LUT R8, R8, 0x100000, RZ, 0xfc, !PT ;  /* 0x0010000008086812 */ /* 0x000fc400078efcff */
[----:B-1----:R-:W-:Y:S01]  /*44d50*/  ISETP.LT.AND P4, PT, R12, UR5, !P2 ;  /* 0x000000050c007c0c */ /* 0x002fe2000d781270 */
[----:B------:R-:W1:Y:S01]  /*44d60*/  LDCU UR5, c[0x0][0x398] ;  /* 0x00007300ff0577ac */ /* 0x000e620008000800 */
[----:B------:R-:W-:Y:S02]  /*44d70*/  LOP3.LUT P6, RZ, R4, 0x4000000, RZ, 0xc0, !PT ;  /* 0x0400000004ff7812 */ /* 0x000fe400078cc0ff */
[----:B------:R-:W-:Y:S02]  /*44d80*/  LOP3.LUT R53, R53, 0xfffffffe, RZ, 0xc0, !PT ;  /* 0xfffffffe35357812 */ /* 0x000fe400078ec0ff */
[----:B------:R-:W-:Y:S02]  /*44d90*/  @P5 LOP3.LUT R54, R54, 0x80000000, RZ, 0xfc, !PT ;  /* 0x8000000036365812 */ /* 0x000fe400078efcff */
[----:B------:R-:W-:Y:S02]  /*44da0*/  @P3 LOP3.LUT R53, R53, 0x1, RZ, 0xfc, !PT ;  /* 0x0000000135353812 */ /* 0x000fe400078efcff */
[----:B--2---:R-:W-:Y:S01]  /*44db0*/  ISETP.LT.AND P3, PT, R11, UR6, !P2 ;  /* 0x000000060b007c0c */ /* 0x004fe2000d761270 */
[----:B------:R-:W2:Y:S01]  /*44dc0*/  LDCU UR6, c[0x0][0x398] ;  /* 0x00007300ff0677ac */ /* 0x000ea20008000800 */
[----:B------:R-:W-:-:S02]  /*44dd0*/  LOP3.LUT R54, R54, 0xbfffffff, RZ, 0xc0, !PT ;  /* 0xbfffffff36367812 */ /* 0x000fc400078ec0ff */
[----:B------:R-:W-:Y:S02]  /*44de0*/  LOP3.LUT R8, R8, 0xffdfffff, RZ, 0xc0, !PT ;  /* 0xffdfffff08087812 */ /* 0x000fe400078ec0ff */
[----:B------:R-:W-:Y:S02]  /*44df0*/  @P4 LOP3.LUT R54, R54, 0x40000000, RZ, 0xfc, !PT ;  /* 0x4000000036364812 */ /* 0x000fe400078efcff */
[----:B------:R-:W-:Y:S02]  /*44e00*/  @P6 LOP3.LUT R8, R8, 0x200000, RZ, 0xfc, !PT ;  /* 0x0020000008086812 */ /* 0x000fe400078efcff */
[----:B------:R-:W-:Y:S02]  /*44e10*/  LOP3.LUT P6, RZ, R4, 0x8000000, RZ, 0xc0, !PT ;  /* 0x0800000004ff7812 */ /* 0x000fe400078cc0ff */
[----:B---3--:R-:W-:Y:S01]  /*44e20*/  ISETP.LT.AND P2, PT, R10, UR7, !P2 ;  /* 0x000000070a007c0c */ /* 0x008fe2000d741270 */
[----:B------:R-:W3:Y:S01]  /*44e30*/  LDCU UR7, c[0x0][0x398] ;  /* 0x00007300ff0777ac */ /* 0x000ee20008000800 */
[----:B------:R-:W-:-:S02]  /*44e40*/  LOP3.LUT R54, R54, 0xdfffffff, RZ, 0xc0, !PT ;  /* 0xdfffffff36367812 */ /* 0x000fc400078ec0ff */
[----:B------:R-:W-:Y:S02]  /*44e50*/  LOP3.LUT P1, RZ, R3, 0x4, RZ, 0xc0, !PT ;  /* 0x0000000403ff7812 */ /* 0x000fe4000782c0ff */
[----:B------:R-:W-:Y:S02]  /*44e60*/  @P3 LOP3.LUT R54, R54, 0x20000000, RZ, 0xfc, !PT ;  /* 0x2000000036363812 */ /* 0x000fe400078efcff */
[----:B------:R-:W-:Y:S02]  /*44e70*/  LOP3.LUT R8, R8, 0xffbfffff, RZ, 0xc0, !PT ;  /* 0xffbfffff08087812 */ /* 0x000fe400078ec0ff */
[----:B0-----:R-:W-:Y:S01]  /*44e80*/  ISETP.LT.AND P4, PT, R61, UR4, !P1 ;  /* 0x000000043d007c0c */ /* 0x001fe2000cf81270 */
[----:B------:R-:W0:Y:S01]  /*44e90*/  LDCU UR4, c[0x0][0x398] ;  /* 0x00007300ff0477ac */ /* 0x000e220008000800 */
[----:B------:R-:W-:Y:S02]  /*44ea0*/  LOP3.LUT R54, R54, 0xefffffff, RZ, 0xc0, !PT ;  /* 0xefffffff36367812 */ /* 0x000fe400078ec0ff */
[----:B------:R-:W-:-:S02]  /*44eb0*/  @P6 LOP3.LUT R8, R8, 0x400000, RZ, 0xfc, !PT ;  /* 0x0040000008086812 */ /* 0x000fc400078efcff */
[----:B------:R-:W-:Y:S02]  /*44ec0*/  LOP3.LUT P6, RZ, R4, 0x10000000, RZ, 0xc0, !PT ;  /* 0x1000000004ff7812 */ /* 0x000fe400078cc0ff */
[----:B------:R-:W-:Y:S02]  /*44ed0*/  @P2 LOP3.LUT R54, R54, 0x10000000, RZ, 0xfc, !PT ;  /* 0x1000000036362812 */ /* 0x000fe400078efcff */
[----:B-1----:R-:W-:Y:S01]  /*44ee0*/  ISETP.LT.AND P3, PT, R12, UR5, !P1 ;  /* 0x000000050c007c0c */ /* 0x002fe2000cf61270 */
[----:B------:R-:W1:Y:S01]  /*44ef0*/  LDCU UR5, c[0x0][0x398] ;  /* 0x00007300ff0577ac */ /* 0x000e620008000800 */
[----:B------:R-:W-:Y:S02]  /*44f00*/  LOP3.LUT R54, R54, 0xf7ffffff, RZ, 0xc0, !PT ;  /* 0xf7ffffff36367812 */ /* 0x000fe400078ec0ff */
[----:B------:R-:W-:Y:S02]  /*44f10*/  LOP3.LUT R8, R8, 0xff7fffff, RZ, 0xc0, !PT ;  /* 0xff7fffff08087812 */ /* 0x000fe400078ec0ff */
[----:B------:R-:W-:-:S02]  /*44f20*/  @P4 LOP3.LUT R54, R54, 0x8000000, RZ, 0xfc, !PT ;  /* 0x0800000036364812 */ /* 0x000fc400078efcff */
[----:B--2---:R-:W-:Y:S01]  /*44f30*/  ISETP.LT.AND P2, PT, R11, UR6, !P1 ;  /* 0x000000060b007c0c */ /* 0x004fe2000cf41270 */
[----:B------:R-:W2:Y:S01]  /*44f40*/  LDCU UR6, c[0x0][0x398] ;  /* 0x00007300ff0677ac */ /* 0x000ea20008000800 */
[----:B------:R-:W-:Y:S02]  /*44f50*/  LOP3.LUT R54, R54, 0xfbffffff, RZ, 0xc0, !PT ;  /* 0xfbffffff36367812 */ /* 0x000fe400078ec0ff */
[----:B------:R-:W-:Y:S02]  /*44f60*/  @P6 LOP3.LUT R8, R8, 0x800000, RZ, 0xfc, !PT ;  /* 0x0080000008086812 */ /* 0x000fe400078efcff */
[----:B------:R-:W-:Y:S02]  /*44f70*/  LOP3.LUT P6, RZ, R4, 0x20000000, RZ, 0xc0, !PT ;  /* 0x2000000004ff7812 */ /* 0x000fe400078cc0ff */
[----:B------:R-:W-:Y:S02]  /*44f80*/  @P3 LOP3.LUT R54, R54, 0x4000000, RZ, 0xfc, !PT ;  /* 0x0400000036363812 */ /* 0x000fe400078efcff */
[----:B---3--:R-:W-:Y:S01]  /*44f90*/  ISETP.LT.AND P1, PT, R10, UR7, !P1 ;  /* 0x000000070a007c0c */ /* 0x008fe2000cf21270 */
[----:B------:R-:W3:Y:S01]  /*44fa0*/  LDCU UR7, c[0x0][0x398] ;  /* 0x00007300ff0777ac */ /* 0x000ee20008000800 */
[----:B------:R-:W-:-:S02]  /*44fb0*/  LOP3.LUT R54, R54, 0xfdffffff, RZ, 0xc0, !PT ;  /* 0xfdffffff36367812 */ /* 0x000fc400078ec0ff */
[----:B------:R-:W-:Y:S02]  /*44fc0*/  LOP3.LUT R8, R8, 0xfeffffff, RZ, 0xc0, !PT ;  /* 0xfeffffff08087812 */ /* 0x000fe400078ec0ff */
[----:B------:R-:W-:Y:S02]  /*44fd0*/  LOP3.LUT P0, RZ, R3, 0x2, RZ, 0xc0, !PT ;  /* 0x0000000203ff7812 */ /* 0x000fe4000780c0ff */
[----:B------:R-:W-:Y:S02]  /*44fe0*/  @P2 LOP3.LUT R54, R54, 0x2000000, RZ, 0xfc, !PT ;  /* 0x0200000036362812 */ /* 0x000fe400078efcff */
[----:B------:R-:W-:Y:S02]  /*44ff0*/  @P6 LOP3.LUT R8, R8, 0x1000000, RZ, 0xfc, !PT ;  /* 0x0100000008086812 */ /* 0x000fe400078efcff */
[----:B0-----:R-:W-:Y:S01]  /*45000*/  ISETP.LT.AND P3, PT, R61, UR4, !P0 ;  /* 0x000000043d007c0c */ /* 0x001fe2000c761270 */
[----:B------:R-:W0:Y:S01]  /*45010*/  LDCU UR4, c[0x0][0x398] ;  /* 0x00007300ff0477ac */ /* 0x000e220008000800 */
[----:B------:R-:W-:-:S02]  /*45020*/  LOP3.LUT P6, RZ, R4, 0x40000000, RZ, 0xc0, !PT ;  /* 0x4000000004ff7812 */ /* 0x000fc400078cc0ff */
[----:B------:R-:W-:-:S04]  /*45030*/  LOP3.LUT R54, R54, 0xfeffffff, RZ, 0xc0, !PT ;  /* 0xfeffffff36367812 */ /* 0x000fc800078ec0ff */
[----:B------:R-:W-:Y:S02]  /*45040*/  @P1 LOP3.LUT R54, R54, 0x1000000, RZ, 0xfc, !PT ;  /* 0x0100000036361812 */ /* 0x000fe400078efcff */
[----:B-1----:R-:W-:Y:S01]  /*45050*/  ISETP.LT.AND P2, PT, R12, UR5, !P0 ;  /* 0x000000050c007c0c */ /* 0x002fe2000c741270 */
[----:B------:R-:W1:Y:S01]  /*45060*/  LDCU UR5, c[0x0][0x398] ;  /* 0x00007300ff0577ac */ /* 0x000e620008000800 */
[----:B------:R-:W-:Y:S02]  /*45070*/  LOP3.LUT R54, R54, 0xff7fffff, RZ, 0xc0, !PT ;  /* 0xff7fffff36367812 */ /* 0x000fe400078ec0ff */
[----:B------:R-:W-:Y:S02]  /*45080*/  LOP3.LUT R8, R8, 0xfdffffff, RZ, 0xc0, !PT ;  /* 0xfdffffff08087812 */ /* 0x000fe400078ec0ff */
[----:B------:R-:W-:Y:S02]  /*45090*/  @P3 LOP3.LUT R54, R54, 0x800000, RZ, 0xfc, !PT ;  /* 0x0080000036363812 */ /* 0x000fe400078efcff */
[----:B------:R-:W-:-:S02]  /*450a0*/  @P6 LOP3.LUT R8, R8, 0x2000000, RZ, 0xfc, !PT ;  /* 0x0200000008086812 */ /* 0x000fc400078efcff */
[----:B------:R-:W-:Y:S02]  /*450b0*/  LOP3.LUT P6, RZ, R4, 0x80000000, RZ, 0xc0, !PT ;  /* 0x8000000004ff7812 */ /* 0x000fe400078cc0ff */
[----:B--2---:R-:W-:Y:S01]  /*450c0*/  ISETP.LT.AND P1, PT, R11, UR6, !P0 ;  /* 0x000000060b007c0c */ /* 0x004fe2000c721270 */
[----:B------:R-:W2:Y:S01]  /*450d0*/  LDCU UR6, c[0x0][0x398] ;  /* 0x00007300ff0677ac */ /* 0x000ea20008000800 */
[----:B------:R-:W-:Y:S02]  /*450e0*/  LOP3.LUT R54, R54, 0xffbfffff, RZ, 0xc0, !PT ;  /* 0xffbfffff36367812 */ /* 0x000fe400078ec0ff */
[----:B------:R-:W-:Y:S02]  /*450f0*/  LOP3.LUT R8, R8, 0xfbffffff, RZ, 0xc0, !PT ;  /* 0xfbffffff08087812 */ /* 0x000fe400078ec0ff */
[----:B------:R-:W-:Y:S02]  /*45100*/  @P2 LOP3.LUT R54, R54, 0x400000, RZ, 0xfc, !PT ;  /* 0x0040000036362812 */ /* 0x000fe400078efcff */
[----:B---3--:R-:W-:Y:S01]  /*45110*/  ISETP.LT.AND P0, PT, R10, UR7, !P0 ;  /* 0x000000070a007c0c */ /* 0x008fe2000c701270 */
[----:B------:R-:W3:Y:S01]  /*45120*/  LDCU UR7, c[0x0][0x398] ;  /* 0x00007300ff0777ac */ /* 0x000ee20008000800 */
[----:B------:R-:W-:-:S02]  /*45130*/  LOP3.LUT R54, R54, 0xffdfffff, RZ, 0xc0, !PT ;  /* 0xffdfffff36367812 */ /* 0x000fc400078ec0ff */
[----:B------:R-:W-:Y:S02]  /*45140*/  @P6 LOP3.LUT R8, R8, 0x4000000, RZ, 0xfc, !PT ;  /* 0x0400000008086812 */ /* 0x000fe400078efcff */
[----:B------:R-:W-:Y:S02]  /*45150*/  LOP3.LUT P6, RZ, R3, 0x1, RZ, 0xc0, !PT ;  /* 0x0000000103ff7812 */ /* 0x000fe400078cc0ff */
[----:B------:R-:W-:Y:S02]  /*45160*/  @P1 LOP3.LUT R54, R54, 0x200000, RZ, 0xfc, !PT ;  /* 0x0020000036361812 */ /* 0x000fe400078efcff */
[----:B------:R-:W-:Y:S01]  /*45170*/  ISETP.LT.AND P6, PT, R61, UR58, !P6 ;  /* 0x0000003a3d007c0c */ /* 0x000fe2000f7c1270 */
[----:B------:R-:W0:Y:S01]  /*45180*/  LDCU UR58, c[0x0][0x398] ;  /* 0x00007300ff3a77ac */ /* 0x000e220008000800 */
[----:B------:R-:W-:-:S04]  /*45190*/  LOP3.LUT R54, R54, 0xffefffff, RZ, 0xc0, !PT ;  /* 0xffefffff36367812 */ /* 0x000fc800078ec0ff */
[----:B------:R-:W-:-:S04]  /*451a0*/  @P0 LOP3.LUT R54, R54, 0x100000, RZ, 0xfc, !PT ;  /* 0x0010000036360812 */ /* 0x000fc800078efcff */
[----:B------:R-:W-:-:S04]  /*451b0*/  LOP3.LUT R54, R54, 0xfff7ffff, RZ, 0xc0, !PT ;  /* 0xfff7ffff36367812 */ /* 0x000fc800078ec0ff */
[----:B------:R-:W-:Y:S02]  /*451c0*/  @P6 LOP3.LUT R54, R54, 0x80000, RZ, 0xfc, !PT ;  /* 0x0008000036366812 */ /* 0x000fe400078efcff */
[----:B------:R-:W-:-:S04]  /*451d0*/  LOP3.LUT P6, RZ, R8, 0x4000000, RZ, 0xc0, !PT ;  /* 0x0400000008ff7812 */ /* 0x000fc800078cc0ff */
[----:B------:R-:W-:Y:S01]  /*451e0*/  ISETP.LT.AND P6, PT, R61, UR57, !P6 ;  /* 0x000000393d007c0c */ /* 0x000fe2000f7c1270 */
[----:B------:R-:W0:Y:S01]  /*451f0*/  LDCU UR57, c[0x0][0x398] ;  /* 0x00007300ff3977ac */ /* 0x000e220008000800 */
[----:B------:R-:W-:-:S11]  /*45200*/  LOP3.LUT R54, R54, 0xfffeffff, RZ, 0xc0, !PT ;  /* 0xfffeffff36367812 */ /* 0x000fd600078ec0ff */
        /* <DEDUP_REMOVED lines=31> */
[----:B------:R-:W-:-:S13]  /*45400*/  LOP3.LUT P6, RZ, R4, 0x40, RZ, 0xc0, !PT ;  /* 0x0000004004ff7812 */ /* 0x000fda00078cc0ff */
[----:B------:R-:W-:Y:S02]  /*45410*/  @P6 LOP3.LUT R8, R8, 0x800, RZ, 0xfc, !PT ;  /* 0x0000080008086812 */ /* 0x000fe400078efcff */
[----:B------:R-:W-:Y:S02]  /*45420*/  LOP3.LUT P6, RZ, R4, 0x80, RZ, 0xc0, !PT ;  /* 0x0000008004ff7812 */ /* 0x000fe400078cc0ff */
[----:B------:R-:W-:-:S11]  /*45430*/  LOP3.LUT R8, R8, 0xffffefff, RZ, 0xc0, !PT ;  /* 0xffffefff08087812 */ /* 0x000fd600078ec0ff */
[----:B------:R-:W-:Y:S02]  /*45440*/  @P6 LOP3.LUT R8, R8, 0x1000, RZ, 0xfc, !PT ;  /* 0x0000100008086812 */ /* 0x000fe400078efcff */
[----:B------:R-:W-:Y:S02]  /*45450*/  LOP3.LUT P6, RZ, R4, 0x100, RZ, 0xc0, !PT ;  /* 0x0000010004ff7812 */ /* 0x000fe400078cc0ff */
[----:B------:R-:W-:Y:S02]  /*45460*/  LOP3.LUT R8, R8, 0xffffdfff, RZ, 0xc0, !PT ;  /* 0xffffdfff08087812 */ /* 0x000fe400078ec0ff */
[----:B------:R-:W-:-:S09]  /*45470*/  LOP3.LUT P5, RZ, R4, 0x1000000, RZ, 0xc0, !PT ;  /* 0x0100000004ff7812 */ /* 0x000fd200078ac0ff */
[----:B------:R-:W-:Y:S02]  /*45480*/  @P6 LOP3.LUT R8, R8, 0x2000, RZ, 0xfc, !PT ;  /* 0x0000200008086812 */ /* 0x000fe400078efcff */
[----:B------:R-:W-:Y:S02]  /*45490*/  LOP3.LUT P6, RZ, R4, 0x200, RZ, 0xc0, !PT ;  /* 0x0000020004ff7812 */ /* 0x000fe400078cc0ff */
[----:B------:R-:W-:Y:S02]  /*454a0*/  LOP3.LUT R8, R8, 0xffffbfff, RZ, 0xc0, !PT ;  /* 0xffffbfff08087812 */ /* 0x000fe400078ec0ff */
[----:B------:R-:W-:Y:S01]  /*454b0*/  ISETP.LT.AND P5, PT, R61, UR50, !P5 ;  /* 0x000000323d007c0c */ /* 0x000fe2000efa1270 */
[----:B------:R-:W0:Y:S01]  /*454c0*/  LDCU UR50, c[0x0][0x398] ;  /* 0x00007300ff3277ac */ /* 0x000e220008000800 */
[----:B------:R-:W-:-:S07]  /*454d0*/  LOP3.LUT P4, RZ, R4, 0x800000, RZ, 0xc0, !PT ;  /* 0x0080000004ff7812 */ /* 0x000fce000788c0ff */
[----:B------:R-:W-:Y:S02]  /*454e0*/  @P6 LOP3.LUT R8, R8, 0x4000, RZ, 0xfc, !PT ;  /* 0x0000400008086812 */ /* 0x000fe400078efcff */
[C---:B------:R-:W-:Y:S02]  /*454f0*/  LOP3.LUT P6, RZ, R4.reuse, 0x400, RZ, 0xc0, !PT ;  /* 0x0000040004ff7812 */ /* 0x040fe400078cc0ff */
[----:B------:R-:W-:Y:S01]  /*45500*/  ISETP.LT.AND P4, PT, R61, UR49, !P4 ;  /* 0x000000313d007c0c */ /* 0x000fe2000e781270 */
[----:B------:R-:W0:Y:S01]  /*45510*/  LDCU UR49, c[0x0][0x398] ;  /* 0x00007300ff3177ac */ /* 0x000e220008000800 */
[----:B------:R-:W-:Y:S02]  /*45520*/  LOP3.LUT R55, R55, 0xf7ffffff, RZ, 0xc0, !PT ;  /* 0xf7ffffff37377812 */ /* 0x000fe400078ec0ff */
[----:B------:R-:W-:Y:S02]  /*45530*/  LOP3.LUT P3, RZ, R4, 0x400000, RZ, 0xc0, !PT ;  /* 0x0040000004ff7812 */ /* 0x000fe4000786c0ff */
[----:B------:R-:W-:-:S02]  /*45540*/  @P5 LOP3.LUT R55, R55, 0x8000000, RZ, 0xfc, !PT ;  /* 0x0800000037375812 */ /* 0x000fc400078efcff */
[----:B------:R-:W-:Y:S02]  /*45550*/  LOP3.LUT R8, R8, 0xffff7fff, RZ, 0xc0, !PT ;  /* 0xffff7fff08087812 */ /* 0x000fe400078ec0ff */
[----:B------:R-:W-:Y:S01]  /*45560*/  ISETP.LT.AND P3, PT, R61, UR48, !P3 ;  /* 0x000000303d007c0c */ /* 0x000fe2000df61270 */
[----:B------:R-:W0:Y:S01]  /*45570*/  LDCU UR48, c[0x0][0x398] ;  /* 0x00007300ff3077ac */ /* 0x000e220008000800 */
[----:B------:R-:W-:Y:S02]  /*45580*/  LOP3.LUT R55, R55, 0xfeffffff, RZ, 0xc0, !PT ;  /* 0xfeffffff37377812 */ /* 0x000fe400078ec0ff */
[----:B------:R-:W-:Y:S02]  /*45590*/  @P6 LOP3.LUT R8, R8, 0x8000, RZ, 0xfc, !PT ;  /* 0x0000800008086812 */ /* 0x000fe400078efcff */
[C---:B------:R-:W-:Y:S02]  /*455a0*/  LOP3.LUT P6, RZ, R4.reuse, 0x800, RZ, 0xc0, !PT ;  /* 0x0000080004ff7812 */ /* 0x040fe400078cc0ff */
[----:B------:R-:W-:-:S02]  /*455b0*/  LOP3.LUT P2, RZ, R4, 0x200000, RZ, 0xc0, !PT ;  /* 0x0020000004ff7812 */ /* 0x000fc4000784c0ff */
[----:B------:R-:W-:Y:S02]  /*455c0*/  @P4 LOP3.LUT R55, R55, 0x1000000, RZ, 0xfc, !PT ;  /* 0x0100000037374812 */ /* 0x000fe400078efcff */
[----:B------:R-:W-:Y:S01]  /*455d0*/  ISETP.LT.AND P2, PT, R61, UR47, !P2 ;  /* 0x0000002f3d007c0c */ /* 0x000fe2000d741270 */
[----:B------:R-:W0:Y:S01]  /*455e0*/  LDCU UR47, c[0x0][0x398] ;  /* 0x00007300ff2f77ac */ /* 0x000e220008000800 */
[----:B------:R-:W-:Y:S02]  /*455f0*/  LOP3.LUT R55, R55, 0xffdfffff, RZ, 0xc0, !PT ;  /* 0xffdfffff37377812 */ /* 0x000fe400078ec0ff */
[----:B------:R-:W-:Y:S02]  /*45600*/  LOP3.LUT R8, R8, 0xfffeffff, RZ, 0xc0, !PT ;  /* 0xfffeffff08087812 */ /* 0x000fe400078ec0ff */
[----:B------:R-:W-:Y:S02]  /*45610*/  LOP3.LUT P1, RZ, R4, 0x100000, RZ, 0xc0, !PT ;  /* 0x0010000004ff7812 */ /* 0x000fe4000782c0ff */
[----:B------:R-:W-:-:S02]  /*45620*/  @P3 LOP3.LUT R55, R55, 0x200000, RZ, 0xfc, !PT ;  /* 0x0020000037373812 */ /* 0x000fc400078efcff */
[----:B------:R-:W-:Y:S02]  /*45630*/  @P6 LOP3.LUT R8, R8, 0x10000, RZ, 0xfc, !PT ;  /* 0x0001000008086812 */ /* 0x000fe400078efcff */
[----:B------:R-:W-:Y:S01]  /*45640*/  ISETP.LT.AND P1, PT, R61, UR46, !P1 ;  /* 0x0000002e3d007c0c */ /* 0x000fe2000cf21270 */
[----:B------:R-:W0:Y:S01]  /*45650*/  LDCU UR46, c[0x0][0x398] ;  /* 0x00007300ff2e77ac */ /* 0x000e220008000800 */
[C---:B------:R-:W-:Y:S02]  /*45660*/  LOP3.LUT P6, RZ, R4.reuse, 0x1000, RZ, 0xc0, !PT ;  /* 0x0000100004ff7812 */ /* 0x040fe400078cc0ff */
[----:B------:R-:W-:Y:S02]  /*45670*/  LOP3.LUT R55, R55, 0xfffbffff, RZ, 0xc0, !PT ;  /* 0xfffbffff37377812 */ /* 0x000fe400078ec0ff */
[----:B------:R-:W-:Y:S02]  /*45680*/  LOP3.LUT P0, RZ, R4, 0x80000, RZ, 0xc0, !PT ;  /* 0x0008000004ff7812 */ /* 0x000fe4000780c0ff */
[----:B------:R-:W-:-:S02]  /*45690*/  @P2 LOP3.LUT R55, R55, 0x40000, RZ, 0xfc, !PT ;  /* 0x0004000037372812 */ /* 0x000fc400078efcff */
[----:B------:R-:W-:Y:S01]  /*456a0*/  ISETP.LT.AND P0, PT, R61, UR45, !P0 ;  /* 0x0000002d3d007c0c */ /* 0x000fe2000c701270 */
[----:B------:R-:W0:Y:S01]  /*456b0*/  LDCU UR45, c[0x0][0x398] ;  /* 0x00007300ff2d77ac */ /* 0x000e220008000800 */
[----:B------:R-:W-:Y:S02]  /*456c0*/  LOP3.LUT R55, R55, 0xffff7fff, RZ, 0xc0, !PT ;  /* 0xffff7fff37377812 */ /* 0x000fe400078ec0ff */
[----:B------:R-:W-:Y:S02]  /*456d0*/  LOP3.LUT R8, R8, 0xfffdffff, RZ, 0xc0, !PT ;  /* 0xfffdffff08087812 */ /* 0x000fe400078ec0ff */
[----:B------:R-:W-:Y:S02]  /*456e0*/  LOP3.LUT P2, RZ, R4, 0x40000, RZ, 0xc0, !PT ;  /* 0x0004000004ff7812 */ /* 0x000fe4000784c0ff */
[----:B------:R-:W-:Y:S02]  /*456f0*/  @P1 LOP3.LUT R55, R55, 0x8000, RZ, 0xfc, !PT ;  /* 0x0000800037371812 */ /* 0x000fe400078efcff */
[----:B------:R-:W-:-:S02]  /*45700*/  @P6 LOP3.LUT R8, R8, 0x20000, RZ, 0xfc, !PT ;  /* 0x0002000008086812 */ /* 0x000fc400078efcff */
[C---:B------:R-:W-:Y:S02]  /*45710*/  LOP3.LUT P6, RZ, R4.reuse, 0x2000, RZ, 0xc0, !PT ;  /* 0x0000200004ff7812 */ /* 0x040fe400078cc0ff */
[----:B------:R-:W-:Y:S01]  /*45720*/  ISETP.LT.AND P2, PT, R61, UR44, !P2 ;  /* 0x0000002c3d007c0c */ /* 0x000fe2000d741270 */
[----:B------:R-:W0:Y:S01]  /*45730*/  LDCU UR44, c[0x0][0x398] ;  /* 0x00007300ff2c77ac */ /* 0x000e220008000800 */
[----:B------:R-:W-:Y:S02]  /*45740*/  LOP3.LUT R55, R55, 0xffffefff, RZ, 0xc0, !PT ;  /* 0xffffefff37377812 */ /* 0x000fe400078ec0ff */
[----:B------:R-:W-:Y:S02]  /*45750*/  LOP3.LUT P1, RZ, R4, 0x20000, RZ, 0xc0, !PT ;  /* 0x0002000004ff7812 */ /* 0x000fe4000782c0ff */
[----:B------:R-:W-:Y:S02]  /*45760*/  @P0 LOP3.LUT R55, R55, 0x1000, RZ, 0xfc, !PT ;  /* 0x0000100037370812 */ /* 0x000fe400078efcff */
[----:B------:R-:W-:-:S02]  /*45770*/  LOP3.LUT R8, R8, 0xfffbffff, RZ, 0xc0, !PT ;  /* 0xfffbffff08087812 */ /* 0x000fc400078ec0ff */
[----:B------:R-:W-:Y:S01]  /*45780*/  ISETP.LT.AND P4, PT, R61, UR43, !P1 ;  /* 0x0000002b3d007c0c */ /* 0x000fe2000cf81270 */
[----:B------:R-:W0:Y:S01]  /*45790*/  LDCU UR43, c[0x0][0x398] ;  /* 0x00007300ff2b77ac */ /* 0x000e220008000800 */
[----:B------:R-:W-:Y:S02]  /*457a0*/  LOP3.LUT R55, R55, 0xfffffdff, RZ, 0xc0, !PT ;  /* 0xfffffdff37377812 */ /* 0x000fe400078ec0ff */
[----:B------:R-:W-:Y:S02]  /*457b0*/  @P6 LOP3.LUT R8, R8, 0x40000, RZ, 0xfc, !PT ;  /* 0x0004000008086812 */ /* 0x000fe400078efcff */
[C---:B------:R-:W-:Y:S02]  /*457c0*/  LOP3.LUT P6, RZ, R4.reuse, 0x4000, RZ, 0xc0, !PT ;  /* 0x0000400004ff7812 */ /* 0x040fe400078cc0ff */
[----:B------:R-:W-:Y:S02]  /*457d0*/  @P2 LOP3.LUT R55, R55, 0x200, RZ, 0xfc, !PT ;  /* 0x0000020037372812 */ /* 0x000fe400078efcff */
[----:B------:R-:W-:-:S02]  /*457e0*/  LOP3.LUT P0, RZ, R4, 0x10000, RZ, 0xc0, !PT ;  /* 0x0001000004ff7812 */ /* 0x000fc4000780c0ff */
[----:B------:R-:W-:Y:S02]  /*457f0*/  LOP3.LUT R55, R55, 0xffffffbf, RZ, 0xc0, !PT ;  /* 0xffffffbf37377812 */ /* 0x000fe400078ec0ff */
[----:B------:R-:W-:Y:S02]  /*45800*/  LOP3.LUT R8, R8, 0xfff7ffff, RZ, 0xc0, !PT ;  /* 0xfff7ffff08087812 */ /* 0x000fe400078ec0ff */
[----:B------:R-:W-:Y:S02]  /*45810*/  @P4 LOP3.LUT R55, R55, 0x40, RZ, 0xfc, !PT ;  /* 0x0000004037374812 */ /* 0x000fe400078efcff */
[----:B------:R-:W-:Y:S01]  /*45820*/  ISETP.LT.AND P4, PT, R61, UR42, !P0 ;  /* 0x0000002a3d007c0c */ /* 0x000fe2000c781270 */
[----:B------:R-:W0:Y:S01]  /*45830*/  LDCU UR42, c[0x0][0x398] ;  /* 0x00007300ff2a77ac */ /* 0x000e220008000800 */
[----:B------:R-:W-:Y:S02]  /*45840*/  @P6 LOP3.LUT R8, R8, 0x80000, RZ, 0xfc, !PT ;  /* 0x0008000008086812 */ /* 0x000fe400078efcff */
[----:B------:R-:W-:-:S02]  /*45850*/  LOP3.LUT P6, RZ, R4, 0x8000, RZ, 0xc0, !PT ;  /* 0x0000800004ff7812 */ /* 0x000fc400078cc0ff */
[----:B------:R-:W-:Y:S02]  /*45860*/  LOP3.LUT R55, R55, 0xfffffff7, RZ, 0xc0, !PT ;  /* 0xfffffff737377812 */ /* 0x000fe400078ec0ff */
[----:B------:R-:W-:Y:S01]  /*45870*/  ISETP.LT.AND P6, PT, R61, UR39, !P6 ;  /* 0x000000273d007c0c */ /* 0x000fe2000f7c1270 */
[----:B------:R-:W0:Y:S04]  /*45880*/  LDCU UR39, c[0x0][0x398] ;  /* 0x00007300ff2777ac */ /* 0x000e280008000800 */
[----:B------:R-:W-:-:S04]  /*45890*/  @P4 LOP3.LUT R55, R55, 0x8, RZ, 0xfc, !PT ;  /* 0x0000000837374812 */ /* 0x000fc800078efcff */
[----:B------:R-:W-:-:S04]  /*458a0*/  LOP3.LUT R55, R55, 0xfffffffe, RZ, 0xc0, !PT ;  /* 0xfffffffe37377812 */ /* 0x000fc800078ec0ff */
[----:B------:R-:W-:Y:S02]  /*458b0*/  @P6 LOP3.LUT R55, R55, 0x1, RZ, 0xfc, !PT ;  /* 0x0000000137376812 */ /* 0x000fe400078efcff */
[----:B------:R-:W-:-:S04]  /*458c0*/  LOP3.LUT P6, RZ, R8, 0x80000, RZ, 0xc0, !PT ;  /* 0x0008000008ff7812 */ /* 0x000fc800078cc0ff */
[----:B------:R-:W-:Y:S01]  /*458d0*/  ISETP.LT.AND P6, PT, R61, UR38, !P6 ;  /* 0x000000263d007c0c */ /* 0x000fe2000f7c1270 */
[----:B------:R-:W0:-:S12]  /*458e0*/  LDCU UR38, c[0x0][0x398] ;  /* 0x00007300ff2677ac */ /* 0x000e180008000800 */
        /* <DEDUP_REMOVED lines=9> */
[----:B------:R-:W-:Y:S02]  /*45980*/  LOP3.LUT R56, R56, 0xff7fffff, RZ, 0xc0, !PT ;  /* 0xff7fffff38387812 */ /* 0x000fe400078ec0ff */
[----:B------:R-:W-:-:S04]  /*45990*/  LOP3.LUT P3, RZ, R4, 0x10, RZ, 0xc0, !PT ;  /* 0x0000001004ff7812 */ /* 0x000fc8000786c0ff */
[----:B------:R-:W-:Y:S01]  /*459a0*/  ISETP.LT.AND P3, PT, R61, UR28, !P3 ;  /* 0x0000001c3d007c0c */ /* 0x000fe2000df61270 */
[----:B------:R-:W0:Y:S04]  /*459b0*/  LDCU UR28, c[0x0][0x398] ;  /* 0x00007300ff1c77ac */ /* 0x000e280008000800 */
[----:B------:R-:W-:Y:S02]  /*459c0*/  @P6 LOP3.LUT R56, R56, 0x800000, RZ, 0xfc, !PT ;  /* 0x0080000038386812 */ /* 0x000fe400078efcff */
[----:B------:R-:W-:-:S04]  /*459d0*/  LOP3.LUT P6, RZ, R8, 0x10000, RZ, 0xc0, !PT ;  /* 0x0001000008ff7812 */ /* 0x000fc800078cc0ff */
[C---:B------:R-:W-:Y:S01]  /*459e0*/  ISETP.LT.AND P6, PT, R61.reuse, UR35, !P6 ;  /* 0x000000233d007c0c */ /* 0x040fe2000f7c1270 */
[----:B------:R-:W0:Y:S01]  /*459f0*/  LDCU UR35, c[0x0][0x398] ;  /* 0x00007300ff2377ac */ /* 0x000e220008000800 */
[----:B------:R-:W-:Y:S02]  /*45a00*/  LOP3.LUT P2, RZ, R4, 0x8, RZ, 0xc0, !PT ;  /* 0x0000000804ff7812 */ /* 0x000fe4000784c0ff */
[----:B------:R-:W-:Y:S02]  /*45a10*/  LOP3.LUT R56, R56, 0xffefffff, RZ, 0xc0, !PT ;  /* 0xffefffff38387812 */ /* 0x000fe400078ec0ff */
[----:B------:R-:W-:Y:S01]  /*45a20*/  ISETP.LT.AND P2, PT, R61, UR27, !P2 ;  /* 0x0000001b3d007c0c */ /* 0x000fe2000d741270 */
[----:B------:R-:W0:Y:S01]  /*45a30*/  LDCU UR27, c[0x0][0x398] ;  /* 0x00007300ff1b77ac */ /* 0x000e220008000800 */
[----:B------:R-:W-:Y:S02]  /*45a40*/  LOP3.LUT P1, RZ, R4, 0x4, RZ, 0xc0, !PT ;  /* 0x0000000404ff7812 */ /* 0x000fe4000782c0ff */
[----:B------:R-:W-:-:S03]  /*45a50*/  @P3 LOP3.LUT R57, R57, 0x80000000, RZ, 0xfc, !PT ;  /* 0x8000000039393812 */ /* 0x000fc600078efcff */
[----:B------:R-:W-:Y:S02]  /*45a60*/  @P6 LOP3.LUT R56, R56, 0x100000, RZ, 0xfc, !PT ;  /* 0x0010000038386812 */ /* 0x000fe400078efcff */
[----:B------:R-:W-:Y:S02]  /*45a70*/  LOP3.LUT P6, RZ, R8, 0x8000, RZ, 0xc0, !PT ;  /* 0x0000800008ff7812 */ /* 0x000fe400078cc0ff */
[----:B------:R-:W-:Y:S01]  /*45a80*/  ISETP.LT.AND P1, PT, R61, UR26, !P1 ;  /* 0x0000001a3d007c0c */ /* 0x000fe2000cf21270 */
[----:B------:R-:W0:Y:S01]  /*45a90*/  LDCU UR26, c[0x0][0x398] ;  /* 0x00007300ff1a77ac */ /* 0x000e220008000800 */
[----:B------:R-:W-:Y:S02]  /*45aa0*/  LOP3.LUT R57, R57, 0xefffffff, RZ, 0xc0, !PT ;  /* 0xefffffff39397812 */ /* 0x000fe400078ec0ff */
[----:B------:R-:W-:Y:S01]  /*45ab0*/  ISETP.LT.AND P6, PT, R61, UR34, !P6 ;  /* 0x000000223d007c0c */ /* 0x000fe2000f7c1270 */
[----:B------:R-:W0:Y:S01]  /*45ac0*/  LDCU UR34, c[0x0][0x398] ;  /* 0x00007300ff2277ac */ /* 0x000e220008000800 */
[----:B------:R-:W-:-:S02]  /*45ad0*/  LOP3.LUT P0, RZ, R4, 0x2, RZ, 0xc0, !PT ;  /* 0x0000000204ff7812 */ /* 0x000fc4000780c0ff */
[----:B------:R-:W-:Y:S02]  /*45ae0*/  @P2 LOP3.LUT R57, R57, 0x10000000, RZ, 0xfc, !PT ;  /* 0x1000000039392812 */ /* 0x000fe400078efcff */
[----:B------:R-:W-:Y:S01]  /*45af0*/  ISETP.LT.AND P0, PT, R61, UR25, !P0 ;  /* 0x000000193d007c0c */ /* 0x000fe2000c701270 */
[----:B------:R-:W0:Y:S01]  /*45b00*/  LDCU UR25, c[0x0][0x398] ;  /* 0x00007300ff1977ac */ /* 0x000e220008000800 */
[----:B------:R-:W-:Y:S02]  /*45b10*/  LOP3.LUT R57, R57, 0xfdffffff, RZ, 0xc0, !PT ;  /* 0xfdffffff39397812 */ /* 0x000fe400078ec0ff */
[----:B------:R-:W-:Y:S02]  /*45b20*/  LOP3.LUT P4, RZ, R4, 0x1, RZ, 0xc0, !PT ;  /* 0x0000000104ff7812 */ /* 0x000fe4000788c0ff */
[----:B------:R-:W-:Y:S02]  /*45b30*/  LOP3.LUT R56, R56, 0xfffdffff, RZ, 0xc0, !PT ;  /* 0xfffdffff38387812 */ /* 0x000fe400078ec0ff */
[----:B------:R-:W-:-:S02]  /*45b40*/  @P1 LOP3.LUT R57, R57, 0x2000000, RZ, 0xfc, !PT ;  /* 0x0200000039391812 */ /* 0x000fc400078efcff */
[----:B------:R-:W-:Y:S02]  /*45b50*/  @P6 LOP3.LUT R56, R56, 0x20000, RZ, 0xfc, !PT ;  /* 0x0002000038386812 */ /* 0x000fe400078efcff */
[----:B------:R-:W-:Y:S01]  /*45b60*/  ISETP.LT.AND P4, PT, R61, UR24, !P4 ;  /* 0x000000183d007c0c */ /* 0x000fe2000e781270 */
[----:B------:R-:W0:Y:S01]  /*45b70*/  LDCU UR24, c[0x0][0x398] ;  /* 0x00007300ff1877ac */ /* 0x000e220008000800 */
[----:B------:R-:W-:Y:S02]  /*45b80*/  LOP3.LUT P6, RZ, R8, 0x4000, RZ, 0xc0, !PT ;  /* 0x0000400008ff7812 */ /* 0x000fe400078cc0ff */
[----:B------:R-:W-:Y:S02]  /*45b90*/  LOP3.LUT R57, R57, 0xffbfffff, RZ, 0xc0, !PT ;  /* 0xffbfffff39397812 */ /* 0x000fe400078ec0ff */
[----:B------:R-:W-:Y:S01]  /*45ba0*/  ISETP.LT.AND P6, PT, R61, UR33, !P6 ;  /* 0x000000213d007c0c */ /* 0x000fe2000f7c1270 */
[----:B------:R-:W0:Y:S01]  /*45bb0*/  LDCU UR33, c[0x0][0x398] ;  /* 0x00007300ff2177ac */ /* 0x000e220008000800 */
[----:B------:R-:W-:-:S02]  /*45bc0*/  @P0 LOP3.LUT R57, R57, 0x400000, RZ, 0xfc, !PT ;  /* 0x0040000039390812 */ /* 0x000fc400078efcff */
[----:B------:R-:W-:Y:S02]  /*45bd0*/  LOP3.LUT P0, RZ, R8, 0x20, RZ, 0xc0, !PT ;  /* 0x0000002008ff7812 */ /* 0x000fe4000780c0ff */
[----:B------:R-:W-:Y:S02]  /*45be0*/  LOP3.LUT R57, R57, 0xfff7ffff, RZ, 0xc0, !PT ;  /* 0xfff7ffff39397812 */ /* 0x000fe400078ec0ff */
[----:B------:R-:W-:Y:S02]  /*45bf0*/  LOP3.LUT R56, R56, 0xffffbfff, RZ, 0xc0, !PT ;  /* 0xffffbfff38387812 */ /* 0x000fe400078ec0ff */
[----:B------:R-:W-:Y:S02]  /*45c00*/  @P4 LOP3.LUT R57, R57, 0x80000, RZ, 0xfc, !PT ;  /* 0x0008000039394812 */ /* 0x000fe400078efcff */
[----:B------:R-:W-:Y:S01]  /*45c10*/  ISETP.LT.AND P4, PT, R61, UR23, !P0 ;  /* 0x000000173d007c0c */ /* 0x000fe2000c781270 */
[----:B------:R-:W0:Y:S01]  /*45c20*/  LDCU UR23, c[0x0][0x398] ;  /* 0x00007300ff1777ac */ /* 0x000e220008000800 */
[----:B------:R-:W-:-:S02]  /*45c30*/  @P6 LOP3.LUT R56, R56, 0x4000, RZ, 0xfc, !PT ;  /* 0x0000400038386812 */ /* 0x000fc400078efcff */
[C---:B------:R-:W-:Y:S02]  /*45c40*/  LOP3.LUT P6, RZ, R8.reuse, 0x2000, RZ, 0xc0, !PT ;  /* 0x0000200008ff7812 */ /* 0x040fe400078cc0ff */
[----:B------:R-:W-:Y:S02]  /*45c50*/  LOP3.LUT R57, R57, 0xfffeffff, RZ, 0xc0, !PT ;  /* 0xfffeffff39397812 */ /* 0x000fe400078ec0ff */
[----:B------:R-:W-:Y:S01]  /*45c60*/  ISETP.LT.AND P6, PT, R61, UR32, !P6 ;  /* 0x000000203d007c0c */ /* 0x000fe2000f7c1270 */
[----:B------:R-:W0:Y:S01]  /*45c70*/  LDCU UR32, c[0x0][0x398] ;  /* 0x00007300ff2077ac */ /* 0x000e220008000800 */
[----:B------:R-:W-:-:S03]  /*45c80*/  LOP3.LUT P1, RZ, R8, 0x40, RZ, 0xc0, !PT ;  /* 0x0000004008ff7812 */ /* 0x000fc6000782c0ff */
[----:B------:R-:W-:Y:S02]  /*45c90*/  @P4 LOP3.LUT R57, R57, 0x10000, RZ, 0xfc, !PT ;  /* 0x0001000039394812 */ /* 0x000fe400078efcff */
[----:B------:R-:W-:Y:S01]  /*45ca0*/  ISETP.LT.AND P4, PT, R61, UR22, !P1 ;  /* 0x000000163d007c0c */ /* 0x000fe2000cf81270 */
[----:B------:R-:W0:Y:S01]  /*45cb0*/  LDCU UR22, c[0x0][0x398] ;  /* 0x00007300ff1677ac */ /* 0x000e220008000800 */
[----:B------:R-:W-:Y:S02]  /*45cc0*/  LOP3.LUT R56, R56, 0xfffff7ff, RZ, 0xc0, !PT ;  /* 0xfffff7ff38387812 */ /* 0x000fe400078ec0ff */
[----:B------:R-:W-:Y:S02]  /*45cd0*/  LOP3.LUT R57, R57, 0xffffdfff, RZ, 0xc0, !PT ;  /* 0xffffdfff39397812 */ /* 0x000fe400078ec0ff */
[----:B------:R-:W-:Y:S02]  /*45ce0*/  @P6 LOP3.LUT R56, R56, 0x800, RZ, 0xfc, !PT ;  /* 0x0000080038386812 */ /* 0x000fe400078efcff */
[----:B------:R-:W-:-:S02]  /*45cf0*/  LOP3.LUT P6, RZ, R8, 0x1000, RZ, 0xc0, !PT ;  /* 0x0000100008ff7812 */ /* 0x000fc400078cc0ff */
[----:B------:R-:W-:Y:S02]  /*45d00*/  LOP3.LUT P2, RZ, R8, 0x80, RZ, 0xc0, !PT ;  /* 0x0000008008ff7812 */ /* 0x000fe4000784c0ff */
[----:B------:R-:W-:Y:S01]  /*45d10*/  ISETP.LT.AND P6, PT, R61, UR31, !P6 ;  /* 0x0000001f3d007c0c */ /* 0x000fe2000f7c1270 */
[----:B------:R-:W0:Y:S01]  /*45d20*/  LDCU UR31, c[0x0][0x398] ;  /* 0x00007300ff1f77ac */ /* 0x000e220008000800 */
[----:B------:R-:W-:Y:S02]  /*45d30*/  @P4 LOP3.LUT R57, R57, 0x2000, RZ, 0xfc, !PT ;  /* 0x0000200039394812 */ /* 0x000fe400078efcff */
[----:B------:R-:W-:Y:S01]  /*45d40*/  ISETP.LT.AND P4, PT, R61, UR21, !P2 ;  /* 0x000000153d007c0c */ /* 0x000fe2000d781270 */
[----:B------:R-:W0:Y:S01]  /*45d50*/  LDCU UR21, c[0x0][0x398] ;  /* 0x00007300ff1577ac */ /* 0x000e220008000800 */
[----:B------:R-:W-:Y:S02]  /*45d60*/  LOP3.LUT R56, R56, 0xfffffeff, RZ, 0xc0, !PT ;  /* 0xfffffeff38387812 */ /* 0x000fe400078ec0ff */
[----:B------:R-:W-:-:S02]  /*45d70*/  LOP3.LUT R57, R57, 0xfffffbff, RZ, 0xc0, !PT ;  /* 0xfffffbff39397812 */ /* 0x000fc400078ec0ff */
[----:B------:R-:W-:-:S03]  /*45d80*/  LOP3.LUT P3, RZ, R8, 0x100, RZ, 0xc0, !PT ;  /* 0x0000010008ff7812 */ /* 0x000fc6000786c0ff */
[----:B------:R-:W-:Y:S02]  /*45d90*/  @P6 LOP3.LUT R56, R56, 0x100, RZ, 0xfc, !PT ;  /* 0x0000010038386812 */ /* 0x000fe400078efcff */
[----:B------:R-:W-:Y:S02]  /*45da0*/  LOP3.LUT P6, RZ, R8, 0x800, RZ, 0xc0, !PT ;  /* 0x0000080008ff7812 */ /* 0x000fe400078cc0ff */
[----:B------:R-:W-:Y:S02]  /*45db0*/  @P4 LOP3.LUT R57, R57, 0x400, RZ, 0xfc, !PT ;  /* 0x0000040039394812 */ /* 0x000fe400078efcff */
[C---:B------:R-:W-:Y:S01]  /*45dc0*/  ISETP.LT.AND P4, PT, R61.reuse, UR20, !P3 ;  /* 0x000000143d007c0c */ /* 0x040fe2000df81270 */
[----:B------:R-:W0:Y:S01]  /*45dd0*/  LDCU UR20, c[0x0][0x398] ;  /* 0x00007300ff1477ac */ /* 0x000e220008000800 */
[----:B------:R-:W-:Y:S02]  /*45de0*/  ISETP.LT.AND P6, PT, R61, UR30, !P6 ;  /* 0x0000001e3d007c0c */ /* 0x000fe4000f7c1270 */
[----:B------:R-:W-:Y:S01]  /*45df0*/  LOP3.LUT R35, R35, 0xfffffffe, RZ, 0xc0, !PT ;  /* 0xfffffffe23237812 */ /* 0x000fe200078ec0ff */
[----:B------:R-:W0:Y:S01]  /*45e00*/  LDCU UR30, c[0x0][0x398] ;  /* 0x00007300ff1e77ac */ /* 0x000e220008000800 */
[----:B------:R-:W-:-:S02]  /*45e10*/  LOP3.LUT P5, RZ, R4, 0x20, RZ, 0xc0, !PT ;  /* 0x0000002004ff7812 */ /* 0x000fc400078ac0ff */
[----:B------:R-:W-:Y:S02]  /*45e20*/  @P2 LOP3.LUT R35, R35, 0x1, RZ, 0xfc, !PT ;  /* 0x0000000123232812 */ /* 0x000fe400078efcff */
[----:B------:R-:W-:Y:S02]  /*45e30*/  LOP3.LUT R57, R57, 0xffffff7f, RZ, 0xc0, !PT ;  /* 0xffffff7f39397812 */ /* 0x000fe400078ec0ff */
[----:B------:R-:W-:Y:S01]  /*45e40*/  ISETP.LT.AND P5, PT, R61, UR29, !P5 ;  /* 0x0000001d3d007c0c */ /* 0x000fe2000efa1270 */
[----:B------:R-:W0:Y:S01]  /*45e50*/  LDCU UR29, c[0x0][0x398] ;  /* 0x00007300ff1d77ac */ /* 0x000e220008000800 */
[----:B------:R-:W-:Y:S02]  /*45e60*/  LOP3.LUT R56, R56, 0xffffffdf, RZ, 0xc0, !PT ;  /* 0xffffffdf38387812 */ /* 0x000fe400078ec0ff */
[----:B------:R-:W-:Y:S02]  /*45e70*/  @P4 LOP3.LUT R57, R57, 0x80, RZ, 0xfc, !PT ;  /* 0x0000008039394812 */ /* 0x000fe400078efcff */
[----:B------:R-:W-:-:S02]  /*45e80*/  LOP3.LUT R35, R35, 0xfffffffd, RZ, 0xc0, !PT ;  /* 0xfffffffd23237812 */ /* 0x000fc400078ec0ff */
[----:B------:R-:W-:Y:S02]  /*45e90*/  LOP3.LUT P4, RZ, R8, 0x10, RZ, 0xc0, !PT ;  /* 0x0000001008ff7812 */ /* 0x000fe4000788c0ff */
[----:B------:R-:W-:Y:S02]  /*45ea0*/  @P6 LOP3.LUT R56, R56, 0x20, RZ, 0xfc, !PT ;  /* 0x0000002038386812 */ /* 0x000fe400078efcff */
[----:B------:R-:W-:Y:S02]  /*45eb0*/  @P3 LOP3.LUT R35, R35, 0x2, RZ, 0xfc, !PT ;  /* 0x0000000223233812 */ /* 0x000fe400078efcff */
[----:B------:R-:W-:Y:S01]  /*45ec0*/  ISETP.LT.AND P3, PT, R61, UR19, !P4 ;  /* 0x000000133d007c0c */ /* 0x000fe2000e761270 */
[----:B------:R-:W0:Y:S01]  /*45ed0*/  LDCU UR19, c[0x0][0x398] ;  /* 0x00007300ff1377ac */ /* 0x000e220008000800 */
[----:B------:R-:W-:Y:S02]  /*45ee0*/  LOP3.LUT R56, R56, 0xfffffffb, RZ, 0xc0, !PT ;  /* 0xfffffffb38387812 */ /* 0x000fe400078ec0ff */
[----:B------:R-:W-:-:S02]  /*45ef0*/  LOP3.LUT R35, R35, 0xfffffffb, RZ, 0xc0, !PT ;  /* 0xfffffffb23237812 */ /* 0x000fc400078ec0ff */
[----:B------:R-:W-:Y:S02]  /*45f00*/  @P5 LOP3.LUT R56, R56, 0x4, RZ, 0xfc, !PT ;  /* 0x0000000438385812 */ /* 0x000fe400078efcff */
[C---:B------:R-:W-:Y:S02]  /*45f10*/  LOP3.LUT P5, RZ, R8.reuse, 0x200, RZ, 0xc0, !PT ;  /* 0x0000020008ff7812 */ /* 0x040fe400078ac0ff */
[----:B------:R-:W-:Y:S02]  /*45f20*/  LOP3.LUT R57, R57, 0xffffffef, RZ, 0xc0, !PT ;  /* 0xffffffef39397812 */ /* 0x000fe400078ec0ff */
[----:B------:R-:W-:Y:S02]  /*45f30*/  @P4 LOP3.LUT R35, R35, 0x4, RZ, 0xfc, !PT ;  /* 0x0000000423234812 */ /* 0x000fe400078efcff */
[----:B------:R-:W-:Y:S02]  /*45f40*/  @P3 LOP3.LUT R57, R57, 0x10, RZ, 0xfc, !PT ;  /* 0x0000001039393812 */ /* 0x000fe400078efcff */
[----:B------:R-:W-:Y:S01]  /*45f50*/  ISETP.LT.AND P3, PT, R61, UR18, !P5 ;  /* 0x000000123d007c0c */ /* 0x000fe2000ef61270 */
[----:B------:R-:W0:Y:S01]  /*45f60*/  LDCU UR18, c[0x0][0x398] ;  /* 0x00007300ff1277ac */ /* 0x000e220008000800 */
[----:B------:R-:W-:-:S02]  /*45f70*/  LOP3.LUT P6, RZ, R8, 0x400, RZ, 0xc0, !PT ;  /* 0x0000040008ff7812 */ /* 0x000fc400078cc0ff */
[----:B------:R-:W-:-:S04]  /*45f80*/  LOP3.LUT R35, R35, 0xfffffff7, RZ, 0xc0, !PT ;  /* 0xfffffff723237812 */ /* 0x000fc800078ec0ff */
[----:B------:R-:W-:Y:S02]  /*45f90*/  @P5 LOP3.LUT R35, R35, 0x8, RZ, 0xfc, !PT ;  /* 0x0000000823235812 */ /* 0x000fe400078efcff */
[----:B------:R-:W-:Y:S02]  /*45fa0*/  LOP3.LUT R57, R57, 0xfffffffd, RZ, 0xc0, !PT ;  /* 0xfffffffd39397812 */ /* 0x000fe400078ec0ff */
[----:B------:R-:W-:Y:S02]  /*45fb0*/  LOP3.LUT R35, R35, 0xffffffef, RZ, 0xc0, !PT ;  /* 0xffffffef23237812 */ /* 0x000fe400078ec0ff */
[----:B------:R-:W-:Y:S02]  /*45fc0*/  @P3 LOP3.LUT R57, R57, 0x2, RZ, 0xfc, !PT ;  /* 0x0000000239393812 */ /* 0x000fe400078efcff */
[----:B------:R-:W-:Y:S01]  /*45fd0*/  ISETP.LT.AND P3, PT, R61, UR17, !P6 ;  /* 0x000000113d007c0c */ /* 0x000fe2000f761270 */
[----:B------:R-:W0:Y:S01]  /*45fe0*/  LDCU UR17, c[0x0][0x398] ;  /* 0x00007300ff1177ac */ /* 0x000e220008000800 */
[----:B------:R-:W-:-:S02]  /*45ff0*/  @P6 LOP3.LUT R35, R35, 0x10, RZ, 0xfc, !PT ;  /* 0x0000001023236812 */ /* 0x000fc400078efcff */
[----:B------:R-:W-:Y:S02]  /*46000*/  LOP3.LUT P6, RZ, R5, 0x40, RZ, 0xc0, !PT ;  /* 0x0000004005ff7812 */ /* 0x000fe400078cc0ff */
[----:B------:R-:W-:-:S11]  /*46010*/  LOP3.LUT R35, R35, 0xff7fffff, RZ, 0xc0, !PT ;  /* 0xff7fffff23237812 */ /* 0x000fd600078ec0ff */
[----:B------:R-:W-:Y:S02]  /*46020*/  @P6 LOP3.LUT R35, R35, 0x800000, RZ, 0xfc, !PT ;  /* 0x0080000023236812 */ /* 0x000fe400078efcff */
        /* <DEDUP_REMOVED lines=28> */
[----:B------:R-:W-:Y:S02]  /*461f0*/  LOP3.LUT R8, R8, 0xfffffffd, RZ, 0xc0, !PT ;  /* 0xfffffffd08087812 */ /* 0x000fe400078ec0ff */
[----:B------:R-:W-:Y:S02]  /*46200*/  LOP3.LUT R34, R34, 0x7fffffff, RZ, 0xc0, !PT ;  /* 0x7fffffff22227812 */ /* 0x000fe400078ec0ff */
[----:B------:R-:W-:Y:S02]  /*46210*/  LOP3.LUT P2, RZ, R6, 0x400000, RZ, 0xc0, !PT ;  /* 0x0040000006ff7812 */ /* 0x000fe4000784c0ff */
[----:B------:R-:W-:-:S05]  /*46220*/  @P0 LOP3.LUT R34, R34, 0x80000000, RZ, 0xfc, !PT ;  /* 0x8000000022220812 */ /* 0x000fca00078efcff */
[----:B------:R-:W-:Y:S02]  /*46230*/  @P6 LOP3.LUT R8, R8, 0x2, RZ, 0xfc, !PT ;  /* 0x0000000208086812 */ /* 0x000fe400078efcff */
[----:B------:R-:W-:Y:S02]  /*46240*/  LOP3.LUT P6, RZ, R6, 0x8000000, RZ, 0xc0, !PT ;  /* 0x0800000006ff7812 */ /* 0x000fe400078cc0ff */
[----:B------:R-:W-:Y:S02]  /*46250*/  LOP3.LUT R34, R34, 0xbfffffff, RZ, 0xc0, !PT ;  /* 0xbfffffff22227812 */ /* 0x000fe400078ec0ff */
[----:B------:R-:W-:Y:S01]  /*46260*/  ISETP.LT.AND P2, PT, R61, UR16, !P2 ;  /* 0x000000103d007c0c */ /* 0x000fe2000d741270 */
[----:B------:R-:W0:Y:S01]  /*46270*/  LDCU UR16, c[0x0][0x398] ;  /* 0x00007300ff1077ac */ /* 0x000e220008000800 */
[----:B------:R-:W-:Y:S02]  /*46280*/  LOP3.LUT R58, R58, 0xbfffffff, RZ, 0xc0, !PT ;  /* 0xbfffffff3a3a7812 */ /* 0x000fe400078ec0ff */
[----:B------:R-:W-:-:S02]  /*46290*/  LOP3.LUT R8, R8, 0xfffffffb, RZ, 0xc0, !PT ;  /* 0xfffffffb08087812 */ /* 0x000fc400078ec0ff */
[----:B------:R-:W-:Y:S02]  /*462a0*/  @P1 LOP3.LUT R34, R34, 0x40000000, RZ, 0xfc, !PT ;  /* 0x4000000022221812 */ /* 0x000fe400078efcff */
[----:B------:R-:W-:Y:S02]  /*462b0*/  LOP3.LUT P1, RZ, R6, 0x800000, RZ, 0xc0, !PT ;  /* 0x0080000006ff7812 */ /* 0x000fe4000782c0ff */
[----:B------:R-:W-:Y:S02]  /*462c0*/  @P3 LOP3.LUT R58, R58, 0x40000000, RZ, 0xfc, !PT ;  /* 0x400000003a3a3812 */ /* 0x000fe400078efcff */
[----:B------:R-:W-:Y:S02]  /*462d0*/  @P6 LOP3.LUT R8, R8, 0x4, RZ, 0xfc, !PT ;  /* 0x0000000408086812 */ /* 0x000fe400078efcff */
[----:B------:R-:W-:Y:S02]  /*462e0*/  LOP3.LUT P6, RZ, R6, 0x4000000, RZ, 0xc0, !PT ;  /* 0x0400000006ff7812 */ /* 0x000fe400078cc0ff */
[----:B------:R-:W-:Y:S01]  /*462f0*/  ISETP.LT.AND P1, PT, R61, UR15, !P1 ;  /* 0x0000000f3d007c0c */ /* 0x000fe2000cf21270 */
[----:B------:R-:W0:Y:S01]  /*46300*/  LDCU UR15, c[0x0][0x398] ;  /* 0x00007300ff0f77ac */ /* 0x000e220008000800 */
[----:B------:R-:W-:-:S02]  /*46310*/  LOP3.LUT R58, R58, 0xf7ffffff, RZ, 0xc0, !PT ;  /* 0xf7ffffff3a3a7812 */ /* 0x000fc400078ec0ff */
[----:B------:R-:W-:Y:S02]  /*46320*/  LOP3.LUT P0, RZ, R6, 0x1000000, RZ, 0xc0, !PT ;  /* 0x0100000006ff7812 */ /* 0x000fe4000780c0ff */
[----:B------:R-:W-:Y:S02]  /*46330*/  @P2 LOP3.LUT R58, R58, 0x8000000, RZ, 0xfc, !PT ;  /* 0x080000003a3a2812 */ /* 0x000fe400078efcff */
[----:B------:R-:W-:Y:S02]  /*46340*/  LOP3.LUT R8, R8, 0xfffffff7, RZ, 0xc0, !PT ;  /* 0xfffffff708087812 */ /* 0x000fe400078ec0ff */
[----:B------:R-:W-:Y:S01]  /*46350*/  ISETP.LT.AND P0, PT, R61, UR14, !P0 ;  /* 0x0000000e3d007c0c */ /* 0x000fe2000c701270 */
[----:B------:R-:W0:Y:S01]  /*46360*/  LDCU UR14, c[0x0][0x398] ;  /* 0x00007300ff0e77ac */ /* 0x000e220008000800 */
[----:B------:R-:W-:Y:S02]  /*46370*/  LOP3.LUT R58, R58, 0xfeffffff, RZ, 0xc0, !PT ;  /* 0xfeffffff3a3a7812 */ /* 0x000fe400078ec0ff */
[----:B------:R-:W-:-:S02]  /*46380*/  @P6 LOP3.LUT R8, R8, 0x8, RZ, 0xfc, !PT ;  /* 0x0000000808086812 */ /* 0x000fc400078efcff */
        /* <DEDUP_REMOVED lines=14> */
[----:B----4-:R-:W-:Y:S01]  /*46470*/  ISETP.LT.AND P6, PT, R61, UR11, !P6 ;  /* 0x0000000b3d007c0c */ /* 0x010fe2000f7c1270 */
[----:B------:R-:W4:Y:S01]  /*46480*/  LDCU UR11, c[0x0][0x398] ;  /* 0x00007300ff0b77ac */ /* 0x000f220008000800 */
        /* <DEDUP_REMOVED lines=18> */
[----:B---3--:R-:W-:Y:S01]  /*465b0*/  ISETP.LT.AND P6, PT, R61, UR7, !P6 ;  /* 0x000000073d007c0c */ /* 0x008fe2000f7c1270 */
[----:B------:R-:W3:Y:S01]  /*465c0*/  LDCU UR7, c[0x0][0x398] ;  /* 0x00007300ff0777ac */ /* 0x000ee20008000800 */
[----:B------:R-:W-:-:S11]  /*465d0*/  LOP3.LUT R58, R58, 0xfffffffe, RZ, 0xc0, !PT ;  /* 0xfffffffe3a3a7812 */ /* 0x000fd600078ec0ff */
[----:B------:R-:W-:Y:S02]  /*465e0*/  @P6 LOP3.LUT R58, R58, 0x1, RZ, 0xfc, !PT ;  /* 0x000000013a3a6812 */ /* 0x000fe400078efcff */
[----:B------:R-:W-:-:S04]  /*465f0*/  LOP3.LUT P6, RZ, R35, 0x20000000, RZ, 0xc0, !PT ;  /* 0x2000000023ff7812 */ /* 0x000fc800078cc0ff */
[----:B--2---:R-:W-:Y:S01]  /*46600*/  ISETP.LT.AND P6, PT, R61, UR6, !P6 ;  /* 0x000000063d007c0c */ /* 0x004fe2000f7c1270 */
[----:B------:R-:W2:Y:S01]  /*46610*/  LDCU UR6, c[0x0][0x398] ;  /* 0x00007300ff0677ac */ /* 0x000ea20008000800 */
[----:B------:R-:W-:-:S11]  /*46620*/  LOP3.LUT R59, R59, 0xdfffffff, RZ, 0xc0, !PT ;  /* 0xdfffffff3b3b7812 */ /* 0x000fd600078ec0ff */
[----:B------:R-:W-:Y:S02]  /*46630*/  @P6 LOP3.LUT R59, R59, 0x20000000, RZ, 0xfc, !PT ;  /* 0x200000003b3b6812 */ /* 0x000fe400078efcff */
[----:B------:R-:W-:-:S04]  /*46640*/  LOP3.LUT P6, RZ, R35, 0x10000000, RZ, 0xc0, !PT ;  /* 0x1000000023ff7812 */ /* 0x000fc800078cc0ff */
[----:B-1----:R-:W-:Y:S01]  /*46650*/  ISETP.LT.AND P6, PT, R61, UR5, !P6 ;  /* 0x000000053d007c0c */ /* 0x002fe2000f7c1270 */
[----:B------:R-:W1:Y:S01]  /*46660*/  LDCU UR5, c[0x0][0x398] ;  /* 0x00007300ff0577ac */ /* 0x000e620008000800 */
[----:B------:R-:W-:-:S11]  /*46670*/  LOP3.LUT R59, R59, 0xfbffffff, RZ, 0xc0, !PT ;  /* 0xfbffffff3b3b7812 */ /* 0x000fd600078ec0ff */
[----:B------:R-:W-:Y:S02]  /*46680*/  @P6 LOP3.LUT R59, R59, 0x4000000, RZ, 0xfc, !PT ;  /* 0x040000003b3b6812 */ /* 0x000fe400078efcff */
[----:B------:R-:W-:-:S04]  /*46690*/  LOP3.LUT P6, RZ, R35, 0x8000000, RZ, 0xc0, !PT ;  /* 0x0800000023ff7812 */ /* 0x000fc800078cc0ff */
[----:B0-----:R-:W-:Y:S01]  /*466a0*/  ISETP.LT.AND P6, PT, R61, UR4, !P6 ;  /* 0x000000043d007c0c */ /* 0x001fe2000f7c1270 */
        /* <DEDUP_REMOVED lines=16> */
[----:B------:R-:W-:Y:S02]  /*467b0*/  LOP3.LUT R59, R59, 0xffffbfff, RZ, 0xc0, !PT ;  /* 0xffffbfff3b3b7812 */ /* 0x000fe400078ec0ff */
[----:B------:R-:W-:-:S09]  /*467c0*/  LOP3.LUT P2, RZ, R5, 0x400, RZ, 0xc0, !PT ;  /* 0x0000040005ff7812 */ /* 0x000fd2000784c0ff */
[----:B------:R-:W-:Y:S02]  /*467d0*/  @P6 LOP3.LUT R59, R59, 0x4000, RZ, 0xfc, !PT ;  /* 0x000040003b3b6812 */ /* 0x000fe400078efcff */
[----:B------:R-:W-:-:S04]  /*467e0*/  LOP3.LUT P6, RZ, R35, 0x800000, RZ, 0xc0, !PT ;  /* 0x0080000023ff7812 */ /* 0x000fc800078cc0ff */
[----:B------:R-:W-:Y:S01]  /*467f0*/  ISETP.LT.AND P6, PT, R61, UR19, !P6 ;  /* 0x000000133d007c0c */ /* 0x000fe2000f7c1270 */
[----:B------:R-:W0:Y:S01]  /*46800*/  LDCU UR19, c[0x0][0x398] ;  /* 0x00007300ff1377ac */ /* 0x000e220008000800 */
[----:B------:R-:W-:Y:S02]  /*46810*/  LOP3.LUT P5, RZ, R5, 0x80, RZ, 0xc0, !PT ;  /* 0x0000008005ff7812 */ /* 0x000fe400078ac0ff */
[C---:B------:R-:W-:Y:S02]  /*46820*/  ISETP.LT.AND P2, PT, R61.reuse, UR35, !P2 ;  /* 0x000000233d007c0c */ /* 0x040fe4000d741270 */
[----:B------:R-:W-:Y:S01]  /*46830*/  ISETP.LT.AND P5, PT, R61, UR23, !P5 ;  /* 0x000000173d007c0c */ /* 0x000fe2000efa1270 */
[----:B------:R-:W0:Y:S01]  /*46840*/  LDCU UR23, c[0x0][0x398] ;  /* 0x00007300ff1777ac */ /* 0x000e220008000800 */
[----:B------:R-:W-:Y:S02]  /*46850*/  LOP3.LUT R59, R59, 0xfffff7ff, RZ, 0xc0, !PT ;  /* 0xfffff7ff3b3b7812 */ /* 0x000fe400078ec0ff */
[----:B------:R-:W-:-:S02]  /*46860*/  LOP3.LUT P1, RZ, R5, 0x800, RZ, 0xc0, !PT ;  /* 0x0000080005ff7812 */ /* 0x000fc4000782c0ff */
[C---:B------:R-:W-:Y:S02]  /*46870*/  LOP3.LUT P4, RZ, R5.reuse, 0x100, RZ, 0xc0, !PT ;  /* 0x0000010005ff7812 */ /* 0x040fe4000788c0ff */
[C---:B------:R-:W-:Y:S02]  /*46880*/  LOP3.LUT P3, RZ, R5.reuse, 0x200, RZ, 0xc0, !PT ;  /* 0x0000020005ff7812 */ /* 0x040fe4000786c0ff */
[----:B------:R-:W-:Y:S02]  /*46890*/  LOP3.LUT P0, RZ, R5, 0x1000, RZ, 0xc0, !PT ;  /* 0x0000100005ff7812 */ /* 0x000fe4000780c0ff */
[----:B------:R-:W-:Y:S02]  /*468a0*/  @P6 LOP3.LUT R59, R59, 0x800, RZ, 0xfc, !PT ;  /* 0x000008003b3b6812 */ /* 0x000fe400078efcff */
[----:B------:R-:W-:Y:S02]  /*468b0*/  ISETP.LT.AND P1, PT, R61, UR39, !P1 ;  /* 0x000000273d007c0c */ /* 0x000fe4000cf21270 */
[----:B------:R-:W-:-:S02]  /*468c0*/  LOP3.LUT R5, R5, 0x7fffffff, RZ, 0xc0, !PT ;  /* 0x7fffffff05057812 */ /* 0x000fc400078ec0ff */
[----:B------:R-:W-:Y:S02]  /*468d0*/  ISETP.LT.AND P4, PT, R61, UR27, !P4 ;  /* 0x0000001b3d007c0c */ /* 0x000fe4000e781270 */
[----:B------:R-:W-:Y:S02]  /*468e0*/  LOP3.LUT R59, R59, 0xfffffeff, RZ, 0xc0, !PT ;  /* 0xfffffeff3b3b7812 */ /* 0x000fe400078ec0ff */
[----:B------:R-:W-:Y:S02]  /*468f0*/  @P2 LOP3.LUT R5, R5, 0x80000000, RZ, 0xfc, !PT ;  /* 0x8000000005052812 */ /* 0x000fe400078efcff */
[----:B------:R-:W-:Y:S02]  /*46900*/  @P5 LOP3.LUT R59, R59, 0x100, RZ, 0xfc, !PT ;  /* 0x000001003b3b5812 */ /* 0x000fe400078efcff */
[----:B------:R-:W-:Y:S02]  /*46910*/  LOP3.LUT P5, RZ, R5, 0x2000, RZ, 0xc0, !PT ;  /* 0x0000200005ff7812 */ /* 0x000fe400078ac0ff */
[----:B------:R-:W-:-:S02]  /*46920*/  ISETP.LT.AND P0, PT, R61, UR45, !P0 ;  /* 0x0000002d3d007c0c */ /* 0x000fc4000c701270 */
[----:B------:R-:W-:Y:S02]  /*46930*/  LOP3.LUT R5, R5, 0xefffffff, RZ, 0xc0, !PT ;  /* 0xefffffff05057812 */ /* 0x000fe400078ec0ff */
[----:B------:R-:W-:Y:S02]  /*46940*/  LOP3.LUT R59, R59, 0xffffffdf, RZ, 0xc0, !PT ;  /* 0xffffffdf3b3b7812 */ /* 0x000fe400078ec0ff */
[----:B------:R-:W-:Y:S02]  /*46950*/  @P1 LOP3.LUT R5, R5, 0x10000000, RZ, 0xfc, !PT ;  /* 0x1000000005051812 */ /* 0x000fe400078efcff */
[----:B------:R-:W-:Y:S02]  /*46960*/  @P4 LOP3.LUT R59, R59, 0x20, RZ, 0xfc, !PT ;  /* 0x000000203b3b4812 */ /* 0x000fe400078efcff */
[C---:B------:R-:W-:Y:S02]  /*46970*/  LOP3.LUT P4, RZ, R5.reuse, 0x4000, RZ, 0xc0, !PT ;  /* 0x0000400005ff7812 */ /* 0x040fe4000788c0ff */
[----:B------:R-:W-:-:S04]  /*46980*/  LOP3.LUT R5, R5, 0xfdffffff, RZ, 0xc0, !PT ;  /* 0xfdffffff05057812 */ /* 0x000fc800078ec0ff */
[----:B------:R-:W-:-:S04]  /*46990*/  @P0 LOP3.LUT R5, R5, 0x2000000, RZ, 0xfc, !PT ;  /* 0x0200000005050812 */ /* 0x000fc800078efcff */
[----:B------:R-:W-:Y:S02]  /*469a0*/  LOP3.LUT P1, RZ, R5, 0x80000, RZ, 0xc0, !PT ;  /* 0x0008000005ff7812 */ /* 0x000fe4000782c0ff */
[----:B------:R-:W-:Y:S02]  /*469b0*/  LOP3.LUT R35, R35, 0xffdfffff, RZ, 0xc0, !PT ;  /* 0xffdfffff23237812 */ /* 0x000fe400078ec0ff */
[----:B------:R-:W-:-:S09]  /*469c0*/  LOP3.LUT P6, RZ, R4, 0x2000000, RZ, 0xc0, !PT ;  /* 0x0200000004ff7812 */ /* 0x000fd200078cc0ff */
[----:B------:R-:W-:Y:S02]  /*469d0*/  @P1 LOP3.LUT R35, R35, 0x200000, RZ, 0xfc, !PT ;  /* 0x0020000023231812 */ /* 0x000fe400078efcff */
[----:B------:R-:W-:Y:S02]  /*469e0*/  LOP3.LUT P1, RZ, R5, 0x40000, RZ, 0xc0, !PT ;  /* 0x0004000005ff7812 */ /* 0x000fe4000782c0ff */
[----:B------:R-:W-:-:S11]  /*469f0*/  LOP3.LUT R35, R35, 0xffbfffff, RZ, 0xc0, !PT ;  /* 0xffbfffff23237812 */ /* 0x000fd600078ec0ff */
[----:B------:R-:W-:-:S04]  /*46a00*/  @P1 LOP3.LUT R35, R35, 0x400000, RZ, 0xfc, !PT ;  /* 0x0040000023231812 */ /* 0x000fc800078efcff */
[----:B------:R-:W-:-:S04]  /*46a10*/  LOP3.LUT R35, R35, 0xffffbfff, RZ, 0xc0, !PT ;  /* 0xffffbfff23237812 */ /* 0x000fc800078ec0ff */
        /* <DEDUP_REMOVED lines=40> */
[----:B0-----:R-:W-:Y:S01]  /*46ca0*/  ISETP.LT.AND P6, PT, R12, UR23, !P6 ;  /* 0x000000170c007c0c */ /* 0x001fe2000f7c1270 */
[----:B------:R-:W0:Y:S01]  /*46cb0*/  LDCU UR23, c[0x0][0x398] ;  /* 0x00007300ff1777ac */ /* 0x000e220008000800 */
[----:B------:R-:W-:Y:S02]  /*46cc0*/  ISETP.LT.AND P3, PT, R61, UR31, !P3 ;  /* 0x0000001f3d007c0c */ /* 0x000fe4000df61270 */
[----:B------:R-:W-:Y:S02]  /*46cd0*/  LOP3.LUT R54, R54, 0xffffffbf, RZ, 0xc0, !PT ;  /* 0xffffffbf36367812 */ /* 0x000fe400078ec0ff */
[----:B------:R-:W-:Y:S02]  /*46ce0*/  LOP3.LUT R59, R59, 0xfffffffb, RZ, 0xc0, !PT ;  /* 0xfffffffb3b3b7812 */ /* 0x000fe400078ec0ff */
[----:B------:R-:W-:-:S05]  /*46cf0*/  ISETP.LT.AND P4, PT, R61, UR53, !P4 ;  /* 0x000000353d007c0c */ /* 0x000fca000e781270 */
[----:B------:R-:W-:Y:S02]  /*46d00*/  @P6 LOP3.LUT R54, R54, 0x40, RZ, 0xfc, !PT ;  /* 0x0000004036366812 */ /* 0x000fe400078efcff */
[----:B------:R-:W-:Y:S02]  /*46d10*/  LOP3.LUT P6, RZ, R35, 0x10000, RZ, 0xc0, !PT ;  /* 0x0001000023ff7812 */ /* 0x000fe400078cc0ff */
[----:B------:R-:W-:Y:S02]  /*46d20*/  @P3 LOP3.LUT R59, R59, 0x4, RZ, 0xfc, !PT ;  /* 0x000000043b3b3812 */ /* 0x000fe400078efcff */
[----:B------:R-:W-:Y:S01]  /*46d30*/  ISETP.LT.AND P6, PT, R12, UR19, !P6 ;  /* 0x000000130c007c0c */ /* 0x000fe2000f7c1270 */
[----:B------:R-:W0:Y:S01]  /*46d40*/  LDCU UR19, c[0x0][0x398] ;  /* 0x00007300ff1377ac */ /* 0x000e220008000800 */
[----:B------:R-:W-:Y:S02]  /*46d50*/  LOP3.LUT P3, RZ, R5, 0x8000, RZ, 0xc0, !PT ;  /* 0x0000800005ff7812 */ /* 0x000fe4000786c0ff */
[----:B------:R-:W-:-:S02]  /*46d60*/  LOP3.LUT R6, R6, 0xffefffff, RZ, 0xc0, !PT ;  /* 0xffefffff06067812 */ /* 0x000fc400078ec0ff */
[----:B------:R-:W-:Y:S02]  /*46d70*/  ISETP.LT.AND P3, PT, R61, UR57, !P3 ;  /* 0x000000393d007c0c */ /* 0x000fe4000df61270 */
[----:B------:R-:W-:Y:S02]  /*46d80*/  LOP3.LUT R54, R54, 0xfffffff7, RZ, 0xc0, !PT ;  /* 0xfffffff736367812 */ /* 0x000fe400078ec0ff */
[----:B------:R-:W-:Y:S02]  /*46d90*/  LOP3.LUT P2, RZ, R5, 0x10000, RZ, 0xc0, !PT ;  /* 0x0001000005ff7812 */ /* 0x000fe4000784c0ff */
[----:B------:R-:W-:Y:S02]  /*46da0*/  @P4 LOP3.LUT R6, R6, 0x100000, RZ, 0xfc, !PT ;  /* 0x0010000006064812 */ /* 0x000fe400078efcff */
[----:B------:R-:W-:Y:S02]  /*46db0*/  @P6 LOP3.LUT R54, R54, 0x8, RZ, 0xfc, !PT ;  /* 0x0000000836366812 */ /* 0x000fe400078efcff */
[----:B------:R-:W-:-:S02]  /*46dc0*/  ISETP.LT.AND P2, PT, R61, UR61, !P2 ;  /* 0x0000003d3d007c0c */ /* 0x000fc4000d741270 */
[----:B------:R-:W-:Y:S02]  /*46dd0*/  LOP3.LUT P6, RZ, R35, 0x8000, RZ, 0xc0, !PT ;  /* 0x0000800023ff7812 */ /* 0x000fe400078cc0ff */
[----:B------:R-:W-:Y:S02]  /*46de0*/  LOP3.LUT R6, R6, 0xfffdffff, RZ, 0xc0, !PT ;  /* 0xfffdffff06067812 */ /* 0x000fe400078ec0ff */
[----:B------:R-:W-:Y:S02]  /*46df0*/  LOP3.LUT P1, RZ, R5, 0x20000, RZ, 0xc0, !PT ;  /* 0x0002000005ff7812 */ /* 0x000fe4000782c0ff */
[----:B------:R-:W-:Y:S01]  /*46e00*/  ISETP.LT.AND P6, PT, R12, UR15, !P6 ;  /* 0x0000000f0c007c0c */ /* 0x000fe2000f7c1270 */
[----:B------:R-:W0:Y:S01]  /*46e10*/  LDCU UR15, c[0x0][0x398] ;  /* 0x00007300ff0f77ac */ /* 0x000e220008000800 */
[----:B------:R-:W-:Y:S02]  /*46e20*/  @P3 LOP3.LUT R6, R6, 0x20000, RZ, 0xfc, !PT ;  /* 0x0002000006063812 */ /* 0x000fe400078efcff */
[----:B------:R-:W-:-:S02]  /*46e30*/  ISETP.LT.AND P1, PT, R61, UR65, !P1 ;  /* 0x000000413d007c0c */ /* 0x000fc4000cf21270 */
[----:B------:R-:W-:Y:S02]  /*46e40*/  LOP3.LUT R6, R6, 0xffffbfff, RZ, 0xc0, !PT ;  /* 0xffffbfff06067812 */ /* 0x000fe400078ec0ff */
[----:B------:R-:W-:Y:S02]  /*46e50*/  ISETP.LT.AND P5, PT, R61, UR49, !P5 ;  /* 0x000000313d007c0c */ /* 0x000fe4000efa1270 */
[----:B------:R-:W-:Y:S02]  /*46e60*/  @P2 LOP3.LUT R6, R6, 0x4000, RZ, 0xfc, !PT ;  /* 0x0000400006062812 */ /* 0x000fe400078efcff */
[----:B------:R-:W-:Y:S02]  /*46e70*/  LOP3.LUT R54, R54, 0xfffffffe, RZ, 0xc0, !PT ;  /* 0xfffffffe36367812 */ /* 0x000fe400078ec0ff */
[----:B------:R-:W-:Y:S02]  /*46e80*/  LOP3.LUT R6, R6, 0xfffff7ff, RZ, 0xc0, !PT ;  /* 0xfffff7ff06067812 */ /* 0x000fe400078ec0ff */
[----:B------:R-:W-:-:S02]  /*46e90*/  @P6 LOP3.LUT R54, R54, 0x1, RZ, 0xfc, !PT ;  /* 0x0000000136366812 */ /* 0x000fc400078efcff */
[----:B------:R-:W-:Y:S02]  /*46ea0*/  LOP3.LUT P6, RZ, R35, 0x4000, RZ, 0xc0, !PT ;  /* 0x0000400023ff7812 */ /* 0x000fe400078cc0ff */
[C---:B------:R-:W-:Y:S02]  /*46eb0*/  LOP3.LUT P0, RZ, R5.reuse, 0x100000, RZ, 0xc0, !PT ;  /* 0x0010000005ff7812 */ /* 0x040fe4000780c0ff */
[----:B------:R-:W-:Y:S02]  /*46ec0*/  LOP3.LUT R5, R5, 0xffbfffff, RZ, 0xc0, !PT ;  /* 0xffbfffff05057812 */ /* 0x000fe400078ec0ff */
[----:B------:R-:W-:Y:S02]  /*46ed0*/  @P1 LOP3.LUT R6, R6, 0x800, RZ, 0xfc, !PT ;  /* 0x0000080006061812 */ /* 0x000fe400078efcff */
[----:B------:R-:W-:Y:S02]  /*46ee0*/  LOP3.LUT P1, RZ, R35, 0x400000, RZ, 0xc0, !PT ;  /* 0x0040000023ff7812 */ /* 0x000fe4000782c0ff */
[----:B----4-:R-:W-:Y:S01]  /*46ef0*/  ISETP.LT.AND P6, PT, R12, UR11, !P6 ;  /* 0x0000000b0c007c0c */ /* 0x010fe2000f7c1270 */
[----:B------:R-:W4:Y:S01]  /*46f00*/  LDCU UR11, c[0x0][0x398] ;  /* 0x00007300ff0b77ac */ /* 0x000f220008000800 */
[----:B------:R-:W-:-:S02]  /*46f10*/  @P5 LOP3.LUT R5, R5, 0x400000, RZ, 0xfc, !PT ;  /* 0x0040000005055812 */ /* 0x000fc400078efcff */
[----:B------:R-:W-:Y:S02]  /*46f20*/  LOP3.LUT P5, RZ, R4, 0x1000000, RZ, 0xc0, !PT ;  /* 0x0100000004ff7812 */ /* 0x000fe400078ac0ff */
[----:B------:R-:W-:Y:S02]  /*46f30*/  ISETP.LT.AND P1, PT, R61, UR69, !P1 ;  /* 0x000000453d007c0c */ /* 0x000fe4000cf21270 */
[----:B0-----:R-:W-:Y:S01]  /*46f40*/  ISETP.LT.AND P5, PT, R12, UR23, !P5 ;  /* 0x000000170c007c0c */ /* 0x001fe2000efa1270 */
[----:B------:R-:W0:Y:S01]  /*46f50*/  LDCU UR23, c[0x0][0x398] ;  /* 0x00007300ff1777ac */ /* 0x000e220008000800 */
[----:B------:R-:W-:Y:S02]  /*46f60*/  LOP3.LUT R55, R55, 0xdfffffff, RZ, 0xc0, !PT ;  /* 0xdfffffff37377812 */ /* 0x000fe400078ec0ff */
[----:B------:R-:W-:Y:S02]  /*46f70*/  LOP3.LUT P4, RZ, R4, 0x800000, RZ, 0xc0, !PT ;  /* 0x0080000004ff7812 */ /* 0x000fe4000788c0ff */
[----:B------:R-:W-:-:S02]  /*46f80*/  LOP3.LUT R6, R6, 0xfffffeff, RZ, 0xc0, !PT ;  /* 0xfffffeff06067812 */ /* 0x000fc400078ec0ff */
[----:B------:R-:W-:Y:S02]  /*46f90*/  @P6 LOP3.LUT R55, R55, 0x20000000, RZ, 0xfc, !PT ;  /* 0x2000000037376812 */ /* 0x000fe400078efcff */
[----:B------:R-:W-:Y:S01]  /*46fa0*/  ISETP.LT.AND P4, PT, R12, UR19, !P4 ;  /* 0x000000130c007c0c */ /* 0x000fe2000e781270 */
[----:B------:R-:W0:Y:S01]  /*46fb0*/  LDCU UR19, c[0x0][0x398] ;  /* 0x00007300ff1377ac */ /* 0x000e220008000800 */
[----:B------:R-:W-:Y:S02]  /*46fc0*/  @P1 LOP3.LUT R6, R6, 0x100, RZ, 0xfc, !PT ;  /* 0x0000010006061812 */ /* 0x000fe400078efcff */
[----:B------:R-:W-:Y:S02]  /*46fd0*/  LOP3.LUT R55, R55, 0xfbffffff, RZ, 0xc0, !PT ;  /* 0xfbffffff37377812 */ /* 0x000fe400078ec0ff */
[----:B------:R-:W-:Y:S02]  /*46fe0*/  LOP3.LUT P1, RZ, R35, 0x200000, RZ, 0xc0, !PT ;  /* 0x0020000023ff7812 */ /* 0x000fe4000782c0ff */
[----:B------:R-:W-:-:S02]  /*46ff0*/  LOP3.LUT P3, RZ, R4, 0x400000, RZ, 0xc0, !PT ;  /* 0x0040000004ff7812 */ /* 0x000fc4000786c0ff */
[----:B------:R-:W-:Y:S02]  /*47000*/  @P5 LOP3.LUT R55, R55, 0x4000000, RZ, 0xfc, !PT ;  /* 0x0400000037375812 */ /* 0x000fe400078efcff */
[----:B------:R-:W-:Y:S02]  /*47010*/  ISETP.LT.AND P1, PT, R61, UR73, !P1 ;  /* 0x000000493d007c0c */ /* 0x000fe4000cf21270 */
[----:B------:R-:W-:Y:S01]  /*47020*/  ISETP.LT.AND P3, PT, R12, UR15, !P3 ;  /* 0x0000000f0c007c0c */ /* 0x000fe2000df61270 */
[----:B------:R-:W0:Y:S01]  /*47030*/  LDCU UR15, c[0x0][0x398] ;  /* 0x00007300ff0f77ac */ /* 0x000e220008000800 */
[----:B------:R-:W-:Y:S02]  /*47040*/  LOP3.LUT R55, R55, 0xff7fffff, RZ, 0xc0, !PT ;  /* 0xff7fffff37377812 */ /* 0x000fe400078ec0ff */
[----:B------:R-:W-:Y:S02]  /*47050*/  LOP3.LUT P2, RZ, R4, 0x200000, RZ, 0xc0, !PT ;  /* 0x0020000004ff7812 */ /* 0x000fe4000784c0ff */
[----:B------:R-:W-:-:S02]  /*47060*/  @P4 LOP3.LUT R55, R55, 0x800000, RZ, 0xfc, !PT ;  /* 0x0080000037374812 */ /* 0x000fc400078efcff */
[----:B------:R-:W-:Y:S02]  /*47070*/  ISETP.LT.AND P0, PT, R61, UR77, !P0 ;  /* 0x0000004d3d007c0c */ /* 0x000fe4000c701270 */
[----:B------:R-:W-:Y:S02]  /*47080*/  LOP3.LUT R6, R6, 0xffffffdf, RZ, 0xc0, !PT ;  /* 0xffffffdf06067812 */ /* 0x000fe400078ec0ff */
[----:B----4-:R-:W-:Y:S01]  /*47090*/  ISETP.LT.AND P2, PT, R12, UR11, !P2 ;  /* 0x0000000b0c007c0c */ /* 0x010fe2000d741270 */
[----:B------:R-:W4:Y:S01]  /*470a0*/  LDCU UR11, c[0x0][0x398] ;  /* 0x00007300ff0b77ac */ /* 0x000f220008000800 */
[----:B------:R-:W-:Y:S02]  /*470b0*/  LOP3.LUT R55, R55, 0xffefffff, RZ, 0xc0, !PT ;  /* 0xffefffff37377812 */ /* 0x000fe400078ec0ff */
[----:B------:R-:W-:Y:S02]  /*470c0*/  @P1 LOP3.LUT R6, R6, 0x20, RZ, 0xfc, !PT ;  /* 0x0000002006061812 */ /* 0x000fe400078efcff */
[----:B------:R-:W-:-:S02]  /*470d0*/  LOP3.LUT P1, RZ, R4, 0x100000, RZ, 0xc0, !PT ;  /* 0x0010000004ff7812 */ /* 0x000fc4000782c0ff */
[----:B------:R-:W-:Y:S02]  /*470e0*/  @P3 LOP3.LUT R55, R55, 0x100000, RZ, 0xfc, !PT ;  /* 0x0010000037373812 */ /* 0x000fe400078efcff */
[----:B------:R-:W-:Y:S02]  /*470f0*/  LOP3.LUT R6, R6, 0xfffffffb, RZ, 0xc0, !PT ;  /* 0xfffffffb06067812 */ /* 0x000fe400078ec0ff */
[----:B0-----:R-:W-:Y:S01]  /*47100*/  ISETP.LT.AND P3, PT, R12, UR23, !P1 ;  /* 0x000000170c007c0c */ /* 0x001fe2000cf61270 */
[----:B------:R-:W0:Y:S01]  /*47110*/  LDCU UR23, c[0x0][0x398] ;  /* 0x00007300ff1777ac */ /* 0x000e220008000800 */
[----:B------:R-:W-:Y:S02]  /*47120*/  LOP3.LUT R55, R55, 0xfffdffff, RZ, 0xc0, !PT ;  /* 0xfffdffff37377812 */ /* 0x000fe400078ec0ff */
[----:B------:R-:W-:Y:S02]  /*47130*/  @P0 LOP3.LUT R6, R6, 0x4, RZ, 0xfc, !PT ;  /* 0x0000000406060812 */ /* 0x000fe400078efcff */
[----:B------:R-:W-:-:S02]  /*47140*/  LOP3.LUT P0, RZ, R4, 0x80000, RZ, 0xc0, !PT ;  /* 0x0008000004ff7812 */ /* 0x000fc4000780c0ff */
[----:B------:R-:W-:Y:S02]  /*47150*/  @P2 LOP3.LUT R55, R55, 0x20000, RZ, 0xfc, !PT ;  /* 0x0002000037372812 */ /* 0x000fe400078efcff */
[----:B------:R-:W-:Y:S01]  /*47160*/  ISETP.LT.AND P1, PT, R12, UR19, !P0 ;  /* 0x000000130c007c0c */ /* 0x000fe2000c721270 */
[----:B------:R-:W0:Y:S01]  /*47170*/  LDCU UR19, c[0x0][0x398] ;  /* 0x00007300ff1377ac */ /* 0x000e220008000800 */
[----:B------:R-:W-:-:S04]  /*47180*/  LOP3.LUT R55, R55, 0xffffbfff, RZ, 0xc0, !PT ;  /* 0xffffbfff37377812 */ /* 0x000fc800078ec0ff */
[----:B------:R-:W-:-:S04]  /*47190*/  @P3 LOP3.LUT R55, R55, 0x4000, RZ, 0xfc, !PT ;  /* 0x0000400037373812 */ /* 0x000fc800078efcff */
[----:B------:R-:W-:-:S04]  /*471a0*/  LOP3.LUT R55, R55, 0xfffff7ff, RZ, 0xc0, !PT ;  /* 0xfffff7ff37377812 */ /* 0x000fc800078ec0ff */
[----:B------:R-:W-:Y:S02]  /*471b0*/  @P1 LOP3.LUT R55, R55, 0x800, RZ, 0xfc, !PT ;  /* 0x0000080037371812 */ /* 0x000fe400078efcff */
[C---:B------:R-:W-:Y:S02]  /*471c0*/  LOP3.LUT P1, RZ, R4.reuse, 0x8000, RZ, 0xc0, !PT ;  /* 0x0000800004ff7812 */ /* 0x040fe4000782c0ff */
[----:B------:R-:W-:Y:S02]  /*471d0*/  LOP3.LUT P6, RZ, R4, 0x40, RZ, 0xc0, !PT ;  /* 0x0000004004ff7812 */ /* 0x000fe400078cc0ff */
[----:B------:R-:W-:-:S09]  /*471e0*/  LOP3.LUT R35, R35, 0xffffdfff, RZ, 0xc0, !PT ;  /* 0xffffdfff23237812 */ /* 0x000fd200078ec0ff */
        /* <DEDUP_REMOVED lines=15> */
[C---:B------:R-:W-:Y:S02]  /*472e0*/  LOP3.LUT P6, RZ, R4.reuse, 0x800, RZ, 0xc0, !PT ;  /* 0x0000080004ff7812 */ /* 0x040fe400078cc0ff */
[----:B------:R-:W-:Y:S02]  /*472f0*/  LOP3.LUT R35, R35, 0xfffffbff, RZ, 0xc0, !PT ;  /* 0xfffffbff23237812 */ /* 0x000fe400078ec0ff */
[----:B------:R-:W-:-:S04]  /*47300*/  LOP3.LUT P2, RZ, R4, 0x40000, RZ, 0xc0, !PT ;  /* 0x0004000004ff7812 */ /* 0x000fc8000784c0ff */
[----:B------:R-:W-:Y:S01]  /*47310*/  ISETP.LT.AND P2, PT, R12, UR15, !P2 ;  /* 0x0000000f0c007c0c */ /* 0x000fe2000d741270 */
[----:B------:R-:W0:Y:S04]  /*47320*/  LDCU UR15, c[0x0][0x398] ;  /* 0x00007300ff0f77ac */ /* 0x000e280008000800 */
[----:B------:R-:W-:Y:S02]  /*47330*/  @P6 LOP3.LUT R35, R35, 0x400, RZ, 0xfc, !PT ;  /* 0x0000040023236812 */ /* 0x000fe400078efcff */
[C---:B------:R-:W-:Y:S02]  /*47340*/  LOP3.LUT P6, RZ, R4.reuse, 0x1000, RZ, 0xc0, !PT ;  /* 0x0000100004ff7812 */ /* 0x040fe400078cc0ff */
[----:B------:R-:W-:Y:S02]  /*47350*/  LOP3.LUT P0, RZ, R4, 0x20000, RZ, 0xc0, !PT ;  /* 0x0002000004ff7812 */ /* 0x000fe4000780c0ff */
[----:B------:R-:W-:-:S02]  /*47360*/  LOP3.LUT R35, R35, 0xfffff7ff, RZ, 0xc0, !PT ;  /* 0xfffff7ff23237812 */ /* 0x000fc400078ec0ff */
[----:B----4-:R-:W-:Y:S01]  /*47370*/  ISETP.LT.AND P0, PT, R12, UR11, !P0 ;  /* 0x0000000b0c007c0c */ /* 0x010fe2000c701270 */
[----:B------:R-:W4:Y:S01]  /*47380*/  LDCU UR11, c[0x0][0x398] ;  /* 0x00007300ff0b77ac */ /* 0x000f220008000800 */
[----:B------:R-:W-:Y:S02]  /*47390*/  LOP3.LUT R55, R55, 0xfffffeff, RZ, 0xc0, !PT ;  /* 0xfffffeff37377812 */ /* 0x000fe400078ec0ff */
[C---:B------:R-:W-:Y:S02]  /*473a0*/  LOP3.LUT P1, RZ, R4.reuse, 0x10000, RZ, 0xc0, !PT ;  /* 0x0001000004ff7812 */ /* 0x040fe4000782c0ff */
[----:B------:R-:W-:Y:S02]  /*473b0*/  @P2 LOP3.LUT R55, R55, 0x100, RZ, 0xfc, !PT ;  /* 0x0000010037372812 */ /* 0x000fe400078efcff */
[----:B------:R-:W-:Y:S02]  /*473c0*/  @P6 LOP3.LUT R35, R35, 0x800, RZ, 0xfc, !PT ;  /* 0x0000080023236812 */ /* 0x000fe400078efcff */
[----:B------:R-:W-:-:S02]  /*473d0*/  LOP3.LUT P6, RZ, R4, 0x2000, RZ, 0xc0, !PT ;  /* 0x0000200004ff7812 */ /* 0x000fc400078cc0ff */
[----:B0-----:R-:W-:Y:S01]  /*473e0*/  ISETP.LT.AND P1, PT, R12, UR23, !P1 ;  /* 0x000000170c007c0c */ /* 0x001fe2000cf21270 */
[----:B------:R-:W0:Y:S01]  /*473f0*/  LDCU UR23, c[0x0][0x398] ;  /* 0x00007300ff1777ac */ /* 0x000e220008000800 */
[----:B------:R-:W-:Y:S02]  /*47400*/  LOP3.LUT R55, R55, 0xffffffdf, RZ, 0xc0, !PT ;  /* 0xffffffdf37377812 */ /* 0x000fe400078ec0ff */
[----:B------:R-:W-:Y:S02]  /*47410*/  LOP3.LUT R35, R35, 0xffffefff, RZ, 0xc0, !PT ;  /* 0xffffefff23237812 */ /* 0x000fe400078ec0ff */
[----:B------:R-:W-:-:S04]  /*47420*/  @P0 LOP3.LUT R55, R55, 0x20, RZ, 0xfc, !PT ;  /* 0x0000002037370812 */ /* 0x000fc800078efcff */
[----:B------:R-:W-:Y:S02]  /*47430*/  LOP3.LUT R55, R55, 0xfffffffb, RZ, 0xc0, !PT ;  /* 0xfffffffb37377812 */ /* 0x000fe400078ec0ff */
[----:B------:R-:W-:Y:S02]  /*47440*/  @P6 LOP3.LUT R35, R35, 0x1000, RZ, 0xfc, !PT ;  /* 0x0000100023236812 */ /* 0x000fe400078efcff */
[----:B------:R-:W-:Y:S02]  /*47450*/  @P1 LOP3.LUT R55, R55, 0x4, RZ, 0xfc, !PT ;  /* 0x0000000437371812 */ /* 0x000fe400078efcff */
[----:B------:R-:W-:-:S04]  /*47460*/  LOP3.LUT P1, RZ, R35, 0x2000, RZ, 0xc0, !PT ;  /* 0x0000200023ff7812 */ /* 0x000fc8000782c0ff */
[----:B------:R-:W-:Y:S01]  /*47470*/  ISETP.LT.AND P1, PT, R12, UR19, !P1 ;  /* 0x000000130c007c0c */ /* 0x000fe2000cf21270 */
[----:B------:R-:W0:Y:S01]  /*47480*/  LDCU UR19, c[0x0][0x398] ;  /* 0x00007300ff1377ac */ /* 0x000e220008000800 */
[----:B------:R-:W-:Y:S02]  /*47490*/  LOP3.LUT P6, RZ, R4, 0x4000, RZ, 0xc0, !PT ;  /* 0x0000400004ff7812 */ /* 0x000fe400078cc0ff */
[----:B------:R-:W-:Y:S02]  /*474a0*/  LOP3.LUT R56, R56, 0x7fffffff, RZ, 0xc0, !PT ;  /* 0x7fffffff38387812 */ /* 0x000fe400078ec0ff */
[----:B------:R-:W-:Y:S01]  /*474b0*/  ISETP.LT.AND P6, PT, R12, UR15, !P6 ;  /* 0x0000000f0c007c0c */ /* 0x000fe2000f7c1270 */
[----:B------:R-:W0:Y:S06]  /*474c0*/  LDCU UR15, c[0x0][0x398] ;  /* 0x00007300ff0f77ac */ /* 0x000e2c0008000800 */
[----:B------:R-:W-:-:S04]  /*474d0*/  @P1 LOP3.LUT R56, R56, 0x80000000, RZ, 0xfc, !PT ;  /* 0x8000000038381812 */ /* 0x000fc800078efcff */
[----:B------:R-:W-:-:S04]  /*474e0*/  LOP3.LUT R56, R56, 0xefffffff, RZ, 0xc0, !PT ;  /* 0xefffffff38387812 */ /* 0x000fc800078ec0ff */
        /* <DEDUP_REMOVED lines=38> */
[C---:B------:R-:W-:Y:S01]  /*47750*/  ISETP.LT.AND P6, PT, R12.reuse, UR15, !P6 ;  /* 0x0000000f0c007c0c */ /* 0x040fe2000f7c1270 */
[----:B------:R-:W1:Y:S01]  /*47760*/  LDCU UR15, c[0x0][0x398] ;  /* 0x00007300ff0f77ac */ /* 0x000e620008000800 */
[----:B0-----:R-:W-:Y:S02]  /*47770*/  ISETP.LT.AND P4, PT, R12, UR23, !P4 ;  /* 0x000000170c007c0c */ /* 0x001fe4000e781270 */
[C---:B------:R-:W-:Y:S01]  /*47780*/  LOP3.LUT P5, RZ, R4.reuse, 0x20, RZ, 0xc0, !PT ;  /* 0x0000002004ff7812 */ /* 0x040fe200078ac0ff */
[----:B------:R-:W0:Y:S01]  /*47790*/  LDCU UR23, c[0x0][0x398] ;  /* 0x00007300ff1777ac */ /* 0x000e220008000800 */
[----:B------:R-:W-:Y:S02]  /*477a0*/  LOP3.LUT P3, RZ, R4, 0x8, RZ, 0xc0, !PT ;  /* 0x0000000804ff7812 */ /* 0x000fe4000786c0ff */
[C---:B----4-:R-:W-:Y:S01]  /*477b0*/  ISETP.LT.AND P5, PT, R12.reuse, UR11, !P5 ;  /* 0x0000000b0c007c0c */ /* 0x050fe2000efa1270 */
[----:B------:R-:W4:Y:S01]  /*477c0*/  LDCU UR11, c[0x0][0x398] ;  /* 0x00007300ff0b77ac */ /* 0x000f220008000800 */
[----:B------:R-:W-:-:S02]  /*477d0*/  ISETP.LT.AND P3, PT, R12, UR19, !P3 ;  /* 0x000000130c007c0c */ /* 0x000fc4000df61270 */
[----:B------:R-:W-:Y:S01]  /*477e0*/  LOP3.LUT R57, R57, 0xbfffffff, RZ, 0xc0, !PT ;  /* 0xbfffffff39397812 */ /* 0x000fe200078ec0ff */
[----:B------:R-:W0:Y:S01]  /*477f0*/  LDCU UR19, c[0x0][0x398] ;  /* 0x00007300ff1377ac */ /* 0x000e220008000800 */
[----:B------:R-:W-:Y:S02]  /*47800*/  LOP3.LUT P2, RZ, R4, 0x4, RZ, 0xc0, !PT ;  /* 0x0000000404ff7812 */ /* 0x000fe4000784c0ff */
[----:B------:R-:W-:Y:S02]  /*47810*/  @P4 LOP3.LUT R57, R57, 0x40000000, RZ, 0xfc, !PT ;  /* 0x4000000039394812 */ /* 0x000fe400078efcff */
[----:B-1----:R-:W-:Y:S01]  /*47820*/  ISETP.LT.AND P2, PT, R12, UR15, !P2 ;  /* 0x0000000f0c007c0c */ /* 0x002fe2000d741270 */
[----:B------:R-:W1:Y:S01]  /*47830*/  LDCU UR15, c[0x0][0x398] ;  /* 0x00007300ff0f77ac */ /* 0x000e620008000800 */
[----:B------:R-:W-:Y:S02]  /*47840*/  LOP3.LUT R57, R57, 0xf7ffffff, RZ, 0xc0, !PT ;  /* 0xf7ffffff39397812 */ /* 0x000fe400078ec0ff */
[----:B------:R-:W-:-:S02]  /*47850*/  LOP3.LUT P0, RZ, R4, 0x2, RZ, 0xc0, !PT ;  /* 0x0000000204ff7812 */ /* 0x000fc4000780c0ff */
[----:B------:R-:W-:Y:S02]  /*47860*/  @P3 LOP3.LUT R57, R57, 0x8000000, RZ, 0xfc, !PT ;  /* 0x0800000039393812 */ /* 0x000fe400078efcff */
[----:B----4-:R-:W-:Y:S01]  /*47870*/  ISETP.LT.AND P0, PT, R12, UR11, !P0 ;  /* 0x0000000b0c007c0c */ /* 0x010fe2000c701270 */
[----:B------:R-:W4:Y:S01]  /*47880*/  LDCU UR11, c[0x0][0x398] ;  /* 0x00007300ff0b77ac */ /* 0x000f220008000800 */
[----:B------:R-:W-:Y:S02]  /*47890*/  LOP3.LUT R57, R57, 0xfeffffff, RZ, 0xc0, !PT ;  /* 0xfeffffff39397812 */ /* 0x000fe400078ec0ff */
[----:B------:R-:W-:Y:S02]  /*478a0*/  LOP3.LUT P1, RZ, R4, 0x1, RZ, 0xc0, !PT ;  /* 0x0000000104ff7812 */ /* 0x000fe4000782c0ff */
[----:B------:R-:W-:Y:S02]  /*478b0*/  @P2 LOP3.LUT R57, R57, 0x1000000, RZ, 0xfc, !PT ;  /* 0x0100000039392812 */ /* 0x000fe400078efcff */
[----:B0-----:R-:W-:Y:S01]  /*478c0*/  ISETP.LT.AND P1, PT, R12, UR23, !P1 ;  /* 0x000000170c007c0c */ /* 0x001fe2000cf21270 */
[----:B------:R-:W0:Y:S01]  /*478d0*/  LDCU UR23, c[0x0][0x398] ;  /* 0x00007300ff1777ac */ /* 0x000e220008000800 */
[----:B------:R-:W-:-:S04]  /*478e0*/  LOP3.LUT R57, R57, 0xffdfffff, RZ, 0xc0, !PT ;  /* 0xffdfffff39397812 */ /* 0x000fc800078ec0ff */
[----:B------:R-:W-:Y:S02]  /*478f0*/  @P0 LOP3.LUT R57, R57, 0x200000, RZ, 0xfc, !PT ;  /* 0x0020000039390812 */ /* 0x000fe400078efcff */
[----:B------:R-:W-:Y:S02]  /*47900*/  LOP3.LUT P0, RZ, R34, 0x80000000, RZ, 0xc0, !PT ;  /* 0x8000000022ff7812 */ /* 0x000fe4000780c0ff */
[----:B------:R-:W-:-:S04]  /*47910*/  LOP3.LUT R57, R57, 0xfffbffff, RZ, 0xc0, !PT ;  /* 0xfffbffff39397812 */ /* 0x000fc800078ec0ff */
[----:B------:R-:W-:Y:S02]  /*47920*/  @P1 LOP3.LUT R57, R57, 0x40000, RZ, 0xfc, !PT ;  /* 0x0004000039391812 */ /* 0x000fe400078efcff */
[----:B------:R-:W-:Y:S01]  /*47930*/  ISETP.LT.AND P1, PT, R12, UR19, !P0 ;  /* 0x000000130c007c0c */ /* 0x000fe2000c721270 */
[----:B------:R-:W0:Y:S01]  /*47940*/  LDCU UR19, c[0x0][0x398] ;  /* 0x00007300ff1377ac */ /* 0x000e220008000800 */
[----:B------:R-:W-:Y:S02]  /*47950*/  LOP3.LUT R57, R57, 0xffff7fff, RZ, 0xc0, !PT ;  /* 0xffff7fff39397812 */ /* 0x000fe400078ec0ff */
[----:B------:R-:W-:-:S04]  /*47960*/  LOP3.LUT R36, R36, 0xffbfffff, RZ, 0xc0, !PT ;  /* 0xffbfffff24247812 */ /* 0x000fc800078ec0ff */
[----:B------:R-:W-:-:S05]  /*47970*/  @P0 LOP3.LUT R36, R36, 0x400000, RZ, 0xfc, !PT ;  /* 0x0040000024240812 */ /* 0x000fca00078efcff */
[----:B------:R-:W-:Y:S02]  /*47980*/  @P1 LOP3.LUT R57, R57, 0x8000, RZ, 0xfc, !PT ;  /* 0x0000800039391812 */ /* 0x000fe400078efcff */
[----:B------:R-:W-:-:S04]  /*47990*/  LOP3.LUT P1, RZ, R34, 0x40000000, RZ, 0xc0, !PT ;  /* 0x4000000022ff7812 */ /* 0x000fc8000782c0ff */
[----:B-1----:R-:W-:Y:S01]  /*479a0*/  ISETP.LT.AND P0, PT, R12, UR15, !P1 ;  /* 0x0000000f0c007c0c */ /* 0x002fe2000cf01270 */
[----:B------:R-:W1:Y:S01]  /*479b0*/  LDCU UR15, c[0x0][0x398] ;  /* 0x00007300ff0f77ac */ /* 0x000e620008000800 */
[----:B------:R-:W-:Y:S02]  /*479c0*/  LOP3.LUT R57, R57, 0xffffefff, RZ, 0xc0, !PT ;  /* 0xffffefff39397812 */ /* 0x000fe400078ec0ff */
[----:B------:R-:W-:Y:S02]  /*479d0*/  LOP3.LUT P2, RZ, R35, 0x1, RZ, 0xc0, !PT ;  /* 0x0000000123ff7812 */ /* 0x000fe4000784c0ff */
[----:B------:R-:W-:-:S07]  /*479e0*/  LOP3.LUT R36, R36, 0xffdfffff, RZ, 0xc0, !PT ;  /* 0xffdfffff24247812 */ /* 0x000fce00078ec0ff */
[----:B------:R-:W-:Y:S02]  /*479f0*/  @P0 LOP3.LUT R57, R57, 0x1000, RZ, 0xfc, !PT ;  /* 0x0000100039390812 */ /* 0x000fe400078efcff */
[----:B----4-:R-:W-:Y:S01]  /*47a00*/  ISETP.LT.AND P0, PT, R12, UR11, !P2 ;  /* 0x0000000b0c007c0c */ /* 0x010fe2000d701270 */
[----:B------:R-:W4:Y:S01]  /*47a10*/  LDCU UR11, c[0x0][0x398] ;  /* 0x00007300ff0b77ac */ /* 0x000f220008000800 */
[----:B------:R-:W-:Y:S02]  /*47a20*/  LOP3.LUT R57, R57, 0xfffffdff, RZ, 0xc0, !PT ;  /* 0xfffffdff39397812 */ /* 0x000fe400078ec0ff */
[----:B------:R-:W-:Y:S02]  /*47a30*/  LOP3.LUT P3, RZ, R35, 0x2, RZ, 0xc0, !PT ;  /* 0x0000000223ff7812 */ /* 0x000fe4000786c0ff */
[----:B------:R-:W-:Y:S02]  /*47a40*/  @P1 LOP3.LUT R36, R36, 0x200000, RZ, 0xfc, !PT ;  /* 0x0020000024241812 */ /* 0x000fe400078efcff */
[----:B------:R-:W-:-:S02]  /*47a50*/  LOP3.LUT R56, R56, 0xffffffef, RZ, 0xc0, !PT ;  /* 0xffffffef38387812 */ /* 0x000fc400078ec0ff */
[----:B------:R-:W-:-:S03]  /*47a60*/  LOP3.LUT R36, R36, 0xff7fffff, RZ, 0xc0, !PT ;  /* 0xff7fffff24247812 */ /* 0x000fc600078ec0ff */
[----:B------:R-:W-:Y:S02]  /*47a70*/  @P0 LOP3.LUT R57, R57, 0x200, RZ, 0xfc, !PT ;  /* 0x0000020039390812 */ /* 0x000fe400078efcff */
[----:B0-----:R-:W-:Y:S01]  /*47a80*/  ISETP.LT.AND P0, PT, R12, UR23, !P3 ;  /* 0x000000170c007c0c */ /* 0x001fe2000df01270 */
[----:B------:R-:W0:Y:S01]  /*47a90*/  LDCU UR23, c[0x0][0x398] ;  /* 0x00007300ff1777ac */ /* 0x000e220008000800 */
[----:B------:R-:W-:Y:S02]  /*47aa0*/  @P2 LOP3.LUT R36, R36, 0x800000, RZ, 0xfc, !PT ;  /* 0x0080000024242812 */ /* 0x000fe400078efcff */
[----:B------:R-:W-:Y:S02]  /*47ab0*/  @P6 LOP3.LUT R56, R56, 0x10, RZ, 0xfc, !PT ;  /* 0x0000001038386812 */ /* 0x000fe400078efcff */
[----:B------:R-:W-:Y:S02]  /*47ac0*/  LOP3.LUT P4, RZ, R35, 0x4, RZ, 0xc0, !PT ;  /* 0x0000000423ff7812 */ /* 0x000fe4000788c0ff */
[----:B------:R-:W-:-:S02]  /*47ad0*/  LOP3.LUT R36, R36, 0xfeffffff, RZ, 0xc0, !PT ;  /* 0xfeffffff24247812 */ /* 0x000fc400078ec0ff */
[----:B------:R-:W-:Y:S02]  /*47ae0*/  LOP3.LUT R57, R57, 0xffffffbf, RZ, 0xc0, !PT ;  /* 0xffffffbf39397812 */ /* 0x000fe400078ec0ff */
[----:B------:R-:W-:Y:S02]  /*47af0*/  LOP3.LUT R56, R56, 0xfffffffd, RZ, 0xc0, !PT ;  /* 0xfffffffd38387812 */ /* 0x000fe400078ec0ff */
[----:B------:R-:W-:Y:S02]  /*47b00*/  @P3 LOP3.LUT R36, R36, 0x1000000, RZ, 0xfc, !PT ;  /* 0x0100000024243812 */ /* 0x000fe400078efcff */
        /* <DEDUP_REMOVED lines=10> */
[----:B-1----:R-:W-:Y:S01]  /*47bb0*/  ISETP.LT.AND P0, PT, R12, UR15, !P5 ;  /* 0x0000000f0c007c0c */ /* 0x002fe2000ef01270 */
[----:B------:R-:W1:Y:S01]  /*47bc0*/  LDCU UR15, c[0x0][0x398] ;  /* 0x00007300ff0f77ac */ /* 0x000e620008000800 */
        /* <DEDUP_REMOVED lines=46> */
[----:B------:R-:W-:-:S07]  /*47eb0*/  LOP3.LUT P6, RZ, R35, 0x10, RZ, 0xc0, !PT ;  /* 0x0000001023ff7812 */ /* 0x000fce00078cc0ff */
[----:B------:R-:W-:Y:S02]  /*47ec0*/  @P5 LOP3.LUT R34, R34, 0x10000000, RZ, 0xfc, !PT ;  /* 0x1000000022225812 */ /* 0x000fe400078efcff */
[----:B------:R-:W-:Y:S02]  /*47ed0*/  LOP3.LUT P5, RZ, R6, 0x800000, RZ, 0xc0, !PT ;  /* 0x0080000006ff7812 */ /* 0x000fe400078ac0ff */
[----:B------:R-:W-:Y:S02]  /*47ee0*/  @P0 LOP3.LUT R57, R57, 0x1, RZ, 0xfc, !PT ;  /* 0x0000000139390812 */ /* 0x000fe400078efcff */
[----:B------:R-:W-:Y:S02]  /*47ef0*/  LOP3.LUT R34, R34, 0xdfffffff, RZ, 0xc0, !PT ;  /* 0xdfffffff22227812 */ /* 0x000fe400078ec0ff */
[----:B----4-:R-:W-:Y:S01]  /*47f00*/  ISETP.LT.AND P0, PT, R12, UR11, !P6 ;  /* 0x0000000b0c007c0c */ /* 0x010fe2000f701270 */
[----:B------:R-:W4:Y:S06]  /*47f10*/  LDCU UR11, c[0x0][0x398] ;  /* 0x00007300ff0b77ac */ /* 0x000f2c0008000800 */
[----:B------:R-:W-:-:S02]  /*47f20*/  @P5 LOP3.LUT R34, R34, 0x20000000, RZ, 0xfc, !PT ;  /* 0x2000000022225812 */ /* 0x000fc400078efcff */
[----:B------:R-:W-:Y:S02]  /*47f30*/  LOP3.LUT P5, RZ, R6, 0x400000, RZ, 0xc0, !PT ;  /* 0x0040000006ff7812 */ /* 0x000fe400078ac0ff */
[----:B------:R-:W-:Y:S02]  /*47f40*/  LOP3.LUT R58, R58, 0xdfffffff, RZ, 0xc0, !PT ;  /* 0xdfffffff3a3a7812 */ /* 0x000fe400078ec0ff */
[----:B0-----:R-:W-:Y:S01]  /*47f50*/  ISETP.LT.AND P5, PT, R12, UR23, !P5 ;  /* 0x000000170c007c0c */ /* 0x001fe2000efa1270 */
[----:B------:R-:W0:Y:S01]  /*47f60*/  LDCU UR23, c[0x0][0x398] ;  /* 0x00007300ff1777ac */ /* 0x000e220008000800 */
[----:B------:R-:W-:-:S04]  /*47f70*/  @P0 LOP3.LUT R58, R58, 0x20000000, RZ, 0xfc, !PT ;  /* 0x200000003a3a0812 */ /* 0x000fc800078efcff */
[----:B------:R-:W-:-:S07]  /*47f80*/  LOP3.LUT R58, R58, 0xfbffffff, RZ, 0xc0, !PT ;  /* 0xfbffffff3a3a7812 */ /* 0x000fce00078ec0ff */
[----:B------:R-:W-:Y:S02]  /*47f90*/  @P5 LOP3.LUT R58, R58, 0x4000000, RZ, 0xfc, !PT ;  /* 0x040000003a3a5812 */ /* 0x000fe400078efcff */
[----:B------:R-:W-:-:S04]  /*47fa0*/  LOP3.LUT P5, RZ, R34, 0x20000000, RZ, 0xc0, !PT ;  /* 0x2000000022ff7812 */ /* 0x000fc800078ac0ff */
[----:B------:R-:W-:Y:S01]  /*47fb0*/  ISETP.LT.AND P5, PT, R12, UR19, !P5 ;  /* 0x000000130c007c0c */ /* 0x000fe2000efa1270 */
[----:B------:R-:W0:Y:S01]  /*47fc0*/  LDCU UR19, c[0x0][0x398] ;  /* 0x00007300ff1377ac */ /* 0x000e220008000800 */
        /* <DEDUP_REMOVED lines=58> */
[----:B------:R-:W-:Y:S02]  /*48370*/  ISETP.LT.AND P5, PT, R12, UR8, !P5 ;  /* 0x000000080c007c0c */ /* 0x000fe4000efa1270 */
[----:B------:R-:W-:-:S11]  /*48380*/  LOP3.LUT R59, R59, 0xfff7ffff, RZ, 0xc0, !PT ;  /* 0xfff7ffff3b3b7812 */ /* 0x000fd600078ec0ff */
[----:B------:R-:W-:Y:S02]  /*48390*/  @P5 LOP3.LUT R59, R59, 0x80000, RZ, 0xfc, !PT ;  /* 0x000800003b3b5812 */ /* 0x000fe400078efcff */
[----:B------:R-:W-:-:S04]  /*483a0*/  LOP3.LUT P5, RZ, R34, 0x10000, RZ, 0xc0, !PT ;  /* 0x0001000022ff7812 */ /* 0x000fc800078ac0ff */
[----:B------:R-:W-:Y:S02]  /*483b0*/  ISETP.LT.AND P5, PT, R12, UR12, !P5 ;  /* 0x0000000c0c007c0c */ /* 0x000fe4000efa1270 */
[----:B------:R-:W-:Y:S02]  /*483c0*/  LOP3.LUT R59, R59, 0xfffeffff, RZ, 0xc0, !PT ;  /* 0xfffeffff3b3b7812 */ /* 0x000fe400078ec0ff */
[----:B------:R-:W-:-:S09]  /*483d0*/  LOP3.LUT R36, R36, 0xf7ffffff, RZ, 0xc0, !PT ;  /* 0xf7ffffff24247812 */ /* 0x000fd200078ec0ff */
[----:B------:R-:W-:Y:S02]  /*483e0*/  @P5 LOP3.LUT R59, R59, 0x10000, RZ, 0xfc, !PT ;  /* 0x000100003b3b5812 */ /* 0x000fe400078efcff */
[----:B------:R-:W-:-:S04]  /*483f0*/  LOP3.LUT P5, RZ, R34, 0x8000, RZ, 0xc0, !PT ;  /* 0x0000800022ff7812 */ /* 0x000fc800078ac0ff */
[----:B------:R-:W-:Y:S02]  /*48400*/  ISETP.LT.AND P5, PT, R12, UR16, !P5 ;  /* 0x000000100c007c0c */ /* 0x000fe4000efa1270 */
[----:B------:R-:W-:Y:S02]  /*48410*/  @P6 LOP3.LUT R36, R36, 0x8000000, RZ, 0xfc, !PT ;  /* 0x0800000024246812 */ /* 0x000fe400078efcff */
[----:B------:R-:W-:Y:S02]  /*48420*/  LOP3.LUT P6, RZ, R5, 0x40, RZ, 0xc0, !PT ;  /* 0x0000004005ff7812 */ /* 0x000fe400078cc0ff */
[----:B------:R-:W-:Y:S02]  /*48430*/  LOP3.LUT R59, R59, 0xffffdfff, RZ, 0xc0, !PT ;  /* 0xffffdfff3b3b7812 */ /* 0x000fe400078ec0ff */
[----:B------:R-:W-:Y:S02]  /*48440*/  ISETP.LT.AND P6, PT, R12, UR20, !P6 ;  /* 0x000000140c007c0c */ /* 0x000fe4000f7c1270 */
[----:B------:R-:W-:-:S03]  /*48450*/  LOP3.LUT P2, RZ, R5, 0x400, RZ, 0xc0, !PT ;  /* 0x0000040005ff7812 */ /* 0x000fc6000784c0ff */
[----:B------:R-:W-:Y:S02]  /*48460*/  @P5 LOP3.LUT R59, R59, 0x2000, RZ, 0xfc, !PT ;  /* 0x000020003b3b5812 */ /* 0x000fe400078efcff */
[----:B------:R-:W-:Y:S02]  /*48470*/  LOP3.LUT P5, RZ, R34, 0x4000, RZ, 0xc0, !PT ;  /* 0x0000400022ff7812 */ /* 0x000fe400078ac0ff */
[C---:B------:R-:W-:Y:S02]  /*48480*/  ISETP.LT.AND P2, PT, R12.reuse, UR36, !P2 ;  /* 0x000000240c007c0c */ /* 0x040fe4000d741270 */
[----:B------:R-:W-:Y:S02]  /*48490*/  ISETP.LT.AND P5, PT, R12, UR24, !P5 ;  /* 0x000000180c007c0c */ /* 0x000fe4000efa1270 */
        /* <DEDUP_REMOVED lines=8> */
[C---:B------:R-:W-:Y:S02]  /*48520*/  ISETP.LT.AND P4, PT, R12.reuse, UR28, !P4 ;  /* 0x0000001c0c007c0c */ /* 0x040fe4000e781270 */
        /* <DEDUP_REMOVED lines=82> */
[----:B-1----:R-:W-:Y:S01]  /*48a50*/  ISETP.LT.AND P6, PT, R11, UR15, !P6 ;  /* 0x0000000f0b007c0c */ /* 0x002fe2000f7c1270 */
[----:B------:R-:W1:Y:S01]  /*48a60*/  LDCU UR15, c[0x0][0x398] ;  /* 0x00007300ff0f77ac */ /* 0x000e620008000800 */
        /* <DEDUP_REMOVED lines=24> */
[----:B------:R-:W-:Y:S02]  /*48bf0*/  LOP3.LUT P6, RZ, R4, 0x40, RZ, 0xc0, !PT ;  /* 0x0000004004ff7812 */ /* 0x000fe400078cc0ff */
[----:B------:R-:W-:Y:S01]  /*48c00*/  ISETP.LT.AND P4, PT, R11, UR19, !P4 ;  /* 0x000000130b007c0c */ /* 0x000fe2000e781270 */
[----:B------:R-:W0:Y:S01]  /*48c10*/  LDCU UR19, c[0x0][0x398] ;  /* 0x00007300ff1377ac */ /* 0x000e220008000800 */
[----:B------:R-:W-:Y:S02]  /*48c20*/  @P1 LOP3.LUT R6, R6, 0x80, RZ, 0xfc, !PT ;  /* 0x0000008006061812 */ /* 0x000fe400078efcff */
[----:B------:R-:W-:Y:S02]  /*48c30*/  LOP3.LUT R55, R55, 0xfdffffff, RZ, 0xc0, !PT ;  /* 0xfdffffff37377812 */ /* 0x000fe400078ec0ff */
[----:B------:R-:W-:-:S02]  /*48c40*/  LOP3.LUT P1, RZ, R34, 0x1000, RZ, 0xc0, !PT ;  /* 0x0000100022ff7812 */ /* 0x000fc4000782c0ff */
[----:B------:R-:W-:Y:S02]  /*48c50*/  LOP3.LUT P3, RZ, R4, 0x400000, RZ, 0xc0, !PT ;  /* 0x0040000004ff7812 */ /* 0x000fe4000786c0ff */
[----:B------:R-:W-:Y:S02]  /*48c60*/  @P5 LOP3.LUT R55, R55, 0x2000000, RZ, 0xfc, !PT ;  /* 0x0200000037375812 */ /* 0x000fe400078efcff */
[----:B------:R-:W-:Y:S02]  /*48c70*/  ISETP.LT.AND P1, PT, R12, UR74, !P1 ;  /* 0x0000004a0c007c0c */ /* 0x000fe4000cf21270 */
[----:B------:R-:W-:Y:S02]  /*48c80*/  LOP3.LUT R36, R36, 0xefffffff, RZ, 0xc0, !PT ;  /* 0xefffffff24247812 */ /* 0x000fe400078ec0ff */
[----:B-1----:R-:W-:Y:S01]  /*48c90*/  ISETP.LT.AND P3, PT, R11, UR15, !P3 ;  /* 0x0000000f0b007c0c */ /* 0x002fe2000df61270 */
[----:B------:R-:W1:Y:S01]  /*48ca0*/  LDCU UR15, c[0x0][0x398] ;  /* 0x00007300ff0f77ac */ /* 0x000e620008000800 */
[----:B------:R-:W-:-:S02]  /*48cb0*/  LOP3.LUT R55, R55, 0xffbfffff, RZ, 0xc0, !PT ;  /* 0xffbfffff37377812 */ /* 0x000fc400078ec0ff */
[----:B------:R-:W-:Y:S02]  /*48cc0*/  @P6 LOP3.LUT R36, R36, 0x10000000, RZ, 0xfc, !PT ;  /* 0x1000000024246812 */ /* 0x000fe400078efcff */
[C---:B------:R-:W-:Y:S02]  /*48cd0*/  LOP3.LUT P2, RZ, R4.reuse, 0x200000, RZ, 0xc0, !PT ;  /* 0x0020000004ff7812 */ /* 0x040fe4000784c0ff */
[----:B------:R-:W-:Y:S02]  /*48ce0*/  LOP3.LUT P6, RZ, R4, 0x80, RZ, 0xc0, !PT ;  /* 0x0000008004ff7812 */ /* 0x000fe400078cc0ff */
[----:B------:R-:W-:Y:S02]  /*48cf0*/  @P4 LOP3.LUT R55, R55, 0x400000, RZ, 0xfc, !PT ;  /* 0x0040000037374812 */ /* 0x000fe400078efcff */
[----:B---3--:R-:W-:Y:S02]  /*48d00*/  ISETP.LT.AND P0, PT, R12, UR7, !P0 ;  /* 0x000000070c007c0c */ /* 0x008fe4000c701270 */
[----:B------:R-:W-:-:S02]  /*48d10*/  LOP3.LUT R6, R6, 0xffffffef, RZ, 0xc0, !PT ;  /* 0xffffffef06067812 */ /* 0x000fc400078ec0ff */
[----:B----4-:R-:W-:Y:S01]  /*48d20*/  ISETP.LT.AND P2, PT, R11, UR11, !P2 ;  /* 0x0000000b0b007c0c */ /* 0x010fe2000d741270 */
[----:B------:R-:W3:Y:S01]  /*48d30*/  LDCU UR11, c[0x0][0x398] ;  /* 0x00007300ff0b77ac */ /* 0x000ee20008000800 */
[----:B------:R-:W-:Y:S02]  /*48d40*/  LOP3.LUT R55, R55, 0xfff7ffff, RZ, 0xc0, !PT ;  /* 0xfff7ffff37377812 */ /* 0x000fe400078ec0ff */
[----:B------:R-:W-:Y:S02]  /*48d50*/  @P1 LOP3.LUT R6, R6, 0x10, RZ, 0xfc, !PT ;  /* 0x0000001006061812 */ /* 0x000fe400078efcff */
[----:B------:R-:W-:Y:S02]  /*48d60*/  LOP3.LUT P1, RZ, R4, 0x100000, RZ, 0xc0, !PT ;  /* 0x0010000004ff7812 */ /* 0x000fe4000782c0ff */
[----:B------:R-:W-:Y:S02]  /*48d70*/  @P3 LOP3.LUT R55, R55, 0x80000, RZ, 0xfc, !PT ;  /* 0x0008000037373812 */ /* 0x000fe400078efcff */
[----:B------:R-:W-:-:S02]  /*48d80*/  LOP3.LUT R36, R36, 0xdfffffff, RZ, 0xc0, !PT ;  /* 0xdfffffff24247812 */ /* 0x000fc400078ec0ff */
[----:B------:R-:W-:Y:S02]  /*48d90*/  LOP3.LUT R6, R6, 0xfffffffd, RZ, 0xc0, !PT ;  /* 0xfffffffd06067812 */ /* 0x000fe400078ec0ff */
[----:B0-----:R-:W-:Y:S01]  /*48da0*/  ISETP.LT.AND P3, PT, R11, UR23, !P1 ;  /* 0x000000170b007c0c */ /* 0x001fe2000cf61270 */
[----:B------:R-:W0:Y:S01]  /*48db0*/  LDCU UR23, c[0x0][0x398] ;  /* 0x00007300ff1777ac */ /* 0x000e220008000800 */
[----:B------:R-:W-:Y:S02]  /*48dc0*/  LOP3.LUT R55, R55, 0xfffeffff, RZ, 0xc0, !PT ;  /* 0xfffeffff37377812 */ /* 0x000fe400078ec0ff */
[----:B------:R-:W-:Y:S02]  /*48dd0*/  @P6 LOP3.LUT R36, R36, 0x20000000, RZ, 0xfc, !PT ;  /* 0x2000000024246812 */ /* 0x000fe400078efcff */
[----:B------:R-:W-:Y:S02]  /*48de0*/  LOP3.LUT P6, RZ, R4, 0x100, RZ, 0xc0, !PT ;  /* 0x0000010004ff7812 */ /* 0x000fe400078cc0ff */
[----:B------:R-:W-:-:S02]  /*48df0*/  @P0 LOP3.LUT R6, R6, 0x2, RZ, 0xfc, !PT ;  /* 0x0000000206060812 */ /* 0x000fc400078efcff */
[----:B------:R-:W-:Y:S02]  /*48e00*/  LOP3.LUT P0, RZ, R4, 0x80000, RZ, 0xc0, !PT ;  /* 0x0008000004ff7812 */ /* 0x000fe4000780c0ff */
[----:B------:R-:W-:Y:S02]  /*48e10*/  @P2 LOP3.LUT R55, R55, 0x10000, RZ, 0xfc, !PT ;  /* 0x0001000037372812 */ /* 0x000fe400078efcff */
[----:B------:R-:W-:Y:S01]  /*48e20*/  ISETP.LT.AND P1, PT, R11, UR19, !P0 ;  /* 0x000000130b007c0c */ /* 0x000fe2000c721270 */
[----:B------:R-:W4:Y:S01]  /*48e30*/  LDCU UR19, c[0x0][0x398] ;  /* 0x00007300ff1377ac */ /* 0x000f220008000800 */
[----:B------:R-:W-:Y:S02]  /*48e40*/  LOP3.LUT R55, R55, 0xffffdfff, RZ, 0xc0, !PT ;  /* 0xffffdfff37377812 */ /* 0x000fe400078ec0ff */
[----:B------:R-:W-:Y:S02]  /*48e50*/  LOP3.LUT R36, R36, 0xbfffffff, RZ, 0xc0, !PT ;  /* 0xbfffffff24247812 */ /* 0x000fe400078ec0ff */
[----:B------:R-:W-:-:S02]  /*48e60*/  @P3 LOP3.LUT R55, R55, 0x2000, RZ, 0xfc, !PT ;  /* 0x0000200037373812 */ /* 0x000fc400078efcff */
[----:B------:R-:W-:Y:S02]  /*48e70*/  @P6 LOP3.LUT R36, R36, 0x40000000, RZ, 0xfc, !PT ;  /* 0x4000000024246812 */ /* 0x000fe400078efcff */
[----:B------:R-:W-:Y:S02]  /*48e80*/  LOP3.LUT P6, RZ, R4, 0x200, RZ, 0xc0, !PT ;  /* 0x0000020004ff7812 */ /* 0x000fe400078cc0ff */
[----:B------:R-:W-:-:S04]  /*48e90*/  LOP3.LUT R55, R55, 0xfffffbff, RZ, 0xc0, !PT ;  /* 0xfffffbff37377812 */ /* 0x000fc800078ec0ff */
[----:B------:R-:W-:Y:S02]  /*48ea0*/  @P1 LOP3.LUT R55, R55, 0x400, RZ, 0xfc, !PT ;  /* 0x0000040037371812 */ /* 0x000fe400078efcff */
[----:B------:R-:W-:Y:S02]  /*48eb0*/  LOP3.LUT P1, RZ, R4, 0x8000, RZ, 0xc0, !PT ;  /* 0x0000800004ff7812 */ /* 0x000fe4000782c0ff */
[----:B------:R-:W-:Y:S02]  /*48ec0*/  LOP3.LUT R36, R36, 0x7fffffff, RZ, 0xc0, !PT ;  /* 0x7fffffff24247812 */ /* 0x000fe400078ec0ff */
[----:B------:R-:W-:Y:S02]  /*48ed0*/  LOP3.LUT R34, R34, 0xffffffef, RZ, 0xc0, !PT ;  /* 0xffffffef22227812 */ /* 0x000fe400078ec0ff */
[----:B------:R-:W-:Y:S02]  /*48ee0*/  @P6 LOP3.LUT R36, R36, 0x80000000, RZ, 0xfc, !PT ;  /* 0x8000000024246812 */ /* 0x000fe400078efcff */
[----:B------:R-:W-:-:S05]  /*48ef0*/  LOP3.LUT P6, RZ, R4, 0x400, RZ, 0xc0, !PT ;  /* 0x0000040004ff7812 */ /* 0x000fca00078cc0ff */
[----:B------:R-:W-:-:S04]  /*48f00*/  @P1 LOP3.LUT R34, R34, 0x10, RZ, 0xfc, !PT ;  /* 0x0000001022221812 */ /* 0x000fc800078efcff */
[----:B------:R-:W-:-:S04]  /*48f10*/  LOP3.LUT R34, R34, 0xfffffffe, RZ, 0xc0, !PT ;  /* 0xfffffffe22227812 */ /* 0x000fc800078ec0ff */
[----:B------:R-:W-:Y:S02]  /*48f20*/  @P6 LOP3.LUT R34, R34, 0x1, RZ, 0xfc, !PT ;  /* 0x0000000122226812 */ /* 0x000fe400078efcff */
[----:B------:R-:W-:Y:S02]  /*48f30*/  LOP3.LUT P6, RZ, R4, 0x800, RZ, 0xc0, !PT ;  /* 0x0000080004ff7812 */ /* 0x000fe400078cc0ff */
[----:B------:R-:W-:Y:S02]  /*48f40*/  LOP3.LUT R34, R34, 0xfffffffd, RZ, 0xc0, !PT ;  /* 0xfffffffd22227812 */ /* 0x000fe400078ec0ff */
[----:B------:R-:W-:-:S04]  /*48f50*/  LOP3.LUT P2, RZ, R4, 0x40000, RZ, 0xc0, !PT ;  /* 0x0004000004ff7812 */ /* 0x000fc8000784c0ff */
[----:B-1----:R-:W-:Y:S01]  /*48f60*/  ISETP.LT.AND P2, PT, R11, UR15, !P2 ;  /* 0x0000000f0b007c0c */ /* 0x002fe2000d741270 */
[----:B------:R-:W1:Y:S04]  /*48f70*/  LDCU UR15, c[0x0][0x398] ;  /* 0x00007300ff0f77ac */ /* 0x000e680008000800 */
[----:B------:R-:W-:Y:S02]  /*48f80*/  @P6 LOP3.LUT R34, R34, 0x2, RZ, 0xfc, !PT ;  /* 0x0000000222226812 */ /* 0x000fe400078efcff */
[C---:B------:R-:W-:Y:S02]  /*48f90*/  LOP3.LUT P6, RZ, R4.reuse, 0x1000, RZ, 0xc0, !PT ;  /* 0x0000100004ff7812 */ /* 0x040fe400078cc0ff */
[----:B------:R-:W-:Y:S02]  /*48fa0*/  LOP3.LUT P0, RZ, R4, 0x20000, RZ, 0xc0, !PT ;  /* 0x0002000004ff7812 */ /* 0x000fe4000780c0ff */
[----:B------:R-:W-:-:S02]  /*48fb0*/  LOP3.LUT R34, R34, 0xfffffffb, RZ, 0xc0, !PT ;  /* 0xfffffffb22227812 */ /* 0x000fc400078ec0ff */
[----:B---3--:R-:W-:Y:S01]  /*48fc0*/  ISETP.LT.AND P0, PT, R11, UR11, !P0 ;  /* 0x0000000b0b007c0c */ /* 0x008fe2000c701270 */
[----:B------:R-:W3:Y:S01]  /*48fd0*/  LDCU UR11, c[0x0][0x398] ;  /* 0x00007300ff0b77ac */ /* 0x000ee20008000800 */
[----:B------:R-:W-:Y:S02]  /*48fe0*/  LOP3.LUT R55, R55, 0xffffff7f, RZ, 0xc0, !PT ;  /* 0xffffff7f37377812 */ /* 0x000fe400078ec0ff */
[----:B------:R-:W-:Y:S02]  /*48ff0*/  LOP3.LUT P1, RZ, R4, 0x10000, RZ, 0xc0, !PT ;  /* 0x0001000004ff7812 */ /* 0x000fe4000782c0ff */
        /* <DEDUP_REMOVED lines=12> */
[C---:B----4-:R-:W-:Y:S01]  /*490c0*/  ISETP.LT.AND P1, PT, R11.reuse, UR19, !P1 ;  /* 0x000000130b007c0c */ /* 0x050fe2000cf21270 */
[----:B------:R-:W4:Y:S01]  /*490d0*/  LDCU UR19, c[0x0][0x398] ;  /* 0x00007300ff1377ac */ /* 0x000f220008000800 */
[----:B------:R-:W-:Y:S02]  /*490e0*/  LOP3.LUT P6, RZ, R4, 0x4000, RZ, 0xc0, !PT ;  /* 0x0000400004ff7812 */ /* 0x000fe400078cc0ff */
[----:B------:R-:W-:Y:S02]  /*490f0*/  LOP3.LUT R56, R56, 0xbfffffff, RZ, 0xc0, !PT ;  /* 0xbfffffff38387812 */ /* 0x000fe400078ec0ff */
[----:B-1----:R-:W-:Y:S01]  /*49100*/  ISETP.LT.AND P6, PT, R11, UR15, !P6 ;  /* 0x0000000f0b007c0c */ /* 0x002fe2000f7c1270 */
[----:B------:R-:W1:Y:S06]  /*49110*/  LDCU UR15, c[0x0][0x398] ;  /* 0x00007300ff0f77ac */ /* 0x000e6c0008000800 */
[----:B------:R-:W-:-:S04]  /*49120*/  @P1 LOP3.LUT R56, R56, 0x40000000, RZ, 0xfc, !PT ;  /* 0x4000000038381812 */ /* 0x000fc800078efcff */
[----:B------:R-:W-:-:S04]  /*49130*/  LOP3.LUT R56, R56, 0xf7ffffff, RZ, 0xc0, !PT ;  /* 0xf7ffffff38387812 */ /* 0x000fc800078ec0ff */
[----:B------:R-:W-:Y:S02]  /*49140*/  @P6 LOP3.LUT R56, R56, 0x8000000, RZ, 0xfc, !PT ;  /* 0x0800000038386812 */ /* 0x000fe400078efcff */
[----:B------:R-:W-:-:S04]  /*49150*/  LOP3.LUT P6, RZ, R34, 0x8, RZ, 0xc0, !PT ;  /* 0x0000000822ff7812 */ /* 0x000fc800078cc0ff */
[----:B---3--:R-:W-:Y:S01]  /*49160*/  ISETP.LT.AND P6, PT, R11, UR11, !P6 ;  /* 0x0000000b0b007c0c */ /* 0x008fe2000f7c1270 */
[----:B------:R-:W3:Y:S01]  /*49170*/  LDCU UR11, c[0x0][0x398] ;  /* 0x00007300ff0b77ac */ /* 0x000ee20008000800 */
        /* <DEDUP_REMOVED lines=30> */
[----:B------:R-:W-:Y:S02]  /*49360*/  LOP3.LUT R56, R56, 0xffffffbf, RZ, 0xc0, !PT ;  /* 0xffffffbf38387812 */ /* 0x000fe400078ec0ff */
[----:B------:R-:W-:-:S09]  /*49370*/  LOP3.LUT P4, RZ, R4, 0x10, RZ, 0xc0, !PT ;  /* 0x0000001004ff7812 */ /* 0x000fd2000788c0ff */
[----:B------:R-:W-:Y:S02]  /*49380*/  @P6 LOP3.LUT R56, R56, 0x40, RZ, 0xfc, !PT ;  /* 0x0000004038386812 */ /* 0x000fe400078efcff */
[----:B------:R-:W-:-:S04]  /*49390*/  LOP3.LUT P6, RZ, R36, 0x10000000, RZ, 0xc0, !PT ;  /* 0x1000000024ff7812 */ /* 0x000fc800078cc0ff */
[C---:B-1----:R-:W-:Y:S01]  /*493a0*/  ISETP.LT.AND P6, PT, R11.reuse, UR15, !P6 ;  /* 0x0000000f0b007c0c */ /* 0x042fe2000f7c1270 */
[----:B------:R-:W1:Y:S01]  /*493b0*/  LDCU UR15, c[0x0][0x398] ;  /* 0x00007300ff0f77ac */ /* 0x000e620008000800 */
[C---:B0-----:R-:W-:Y:S02]  /*493c0*/  ISETP.LT.AND P4, PT, R11.reuse, UR23, !P4 ;  /* 0x000000170b007c0c */ /* 0x041fe4000e781270 */
[C---:B------:R-:W-:Y:S01]  /*493d0*/  LOP3.LUT P5, RZ, R4.reuse, 0x20, RZ, 0xc0, !PT ;  /* 0x0000002004ff7812 */ /* 0x040fe200078ac0ff */
[----:B------:R-:W0:Y:S01]  /*493e0*/  LDCU UR23, c[0x0][0x398] ;  /* 0x00007300ff1777ac */ /* 0x000e220008000800 */
[----:B------:R-:W-:Y:S02]  /*493f0*/  LOP3.LUT P3, RZ, R4, 0x8, RZ, 0xc0, !PT ;  /* 0x0000000804ff7812 */ /* 0x000fe4000786c0ff */
[C---:B---3--:R-:W-:Y:S01]  /*49400*/  ISETP.LT.AND P5, PT, R11.reuse, UR11, !P5 ;  /* 0x0000000b0b007c0c */ /* 0x048fe2000efa1270 */
[----:B------:R-:W3:Y:S01]  /*49410*/  LDCU UR11, c[0x0][0x398] ;  /* 0x00007300ff0b77ac */ /* 0x000ee20008000800 */
[----:B----4-:R-:W-:-:S02]  /*49420*/  ISETP.LT.AND P3, PT, R11, UR19, !P3 ;  /* 0x000000130b007c0c */ /* 0x010fc4000df61270 */
[----:B------:R-:W-:Y:S01]  /*49430*/  LOP3.LUT R57, R57, 0xdfffffff, RZ, 0xc0, !PT ;  /* 0xdfffffff39397812 */ /* 0x000fe200078ec0ff */
[----:B------:R-:W4:Y:S01]  /*49440*/  LDCU UR19, c[0x0][0x398] ;  /* 0x00007300ff1377ac */ /* 0x000f220008000800 */
[C---:B------:R-:W-:Y:S02]  /*49450*/  LOP3.LUT P2, RZ, R4.reuse, 0x4, RZ, 0xc0, !PT ;  /* 0x0000000404ff7812 */ /* 0x040fe4000784c0ff */
[----:B------:R-:W-:Y:S02]  /*49460*/  @P4 LOP3.LUT R57, R57, 0x20000000, RZ, 0xfc, !PT ;  /* 0x2000000039394812 */ /* 0x000fe400078efcff */
[----:B-1----:R-:W-:Y:S01]  /*49470*/  ISETP.LT.AND P2, PT, R11, UR15, !P2 ;  /* 0x0000000f0b007c0c */ /* 0x002fe2000d741270 */
[----:B------:R-:W1:Y:S01]  /*49480*/  LDCU UR15, c[0x0][0x398] ;  /* 0x00007300ff0f77ac */ /* 0x000e620008000800 */
[----:B------:R-:W-:Y:S02]  /*49490*/  LOP3.LUT R57, R57, 0xfbffffff, RZ, 0xc0, !PT ;  /* 0xfbffffff39397812 */ /* 0x000fe400078ec0ff */
[----:B------:R-:W-:-:S02]  /*494a0*/  LOP3.LUT P0, RZ, R4, 0x2, RZ, 0xc0, !PT ;  /* 0x0000000204ff7812 */ /* 0x000fc4000780c0ff */
        /* <DEDUP_REMOVED lines=13> */
[----:B----4-:R-:W-:Y:S01]  /*49580*/  ISETP.LT.AND P1, PT, R11, UR19, !P0 ;  /* 0x000000130b007c0c */ /* 0x010fe2000c721270 */
[----:B------:R-:W4:Y:S01]  /*49590*/  LDCU UR19, c[0x0][0x398] ;  /* 0x00007300ff1377ac */ /* 0x000f220008000800 */
        /* <DEDUP_REMOVED lines=11> */
[----:B---3--:R-:W-:Y:S01]  /*49650*/  ISETP.LT.AND P0, PT, R11, UR11, !P2 ;  /* 0x0000000b0b007c0c */ /* 0x008fe2000d701270 */
[----:B------:R-:W3:Y:S01]  /*49660*/  LDCU UR11, c[0x0][0x398] ;  /* 0x00007300ff0b77ac */ /* 0x000ee20008000800 */
        /* <DEDUP_REMOVED lines=17> */
[----:B----4-:R-:W-:Y:S01]  /*49780*/  ISETP.LT.AND P0, PT, R11, UR19, !P4 ;  /* 0x000000130b007c0c */ /* 0x010fe2000e701270 */
[----:B------:R-:W4:Y:S01]  /*49790*/  LDCU UR19, c[0x0][0x398] ;  /* 0x00007300ff1377ac */ /* 0x000f220008000800 */
        /* <DEDUP_REMOVED lines=10> */
[C---:B------:R-:W-:Y:S02]  /*49840*/  LOP3.LUT P6, RZ, R36.reuse, 0x8000000, RZ, 0xc0, !PT ;  /* 0x0800000024ff7812 */ /* 0x040fe400078cc0ff */
[----:B------:R-:W-:-:S09]  /*49850*/  LOP3.LUT R36, R36, 0xffffffdf, RZ, 0xc0, !PT ;  /* 0xffffffdf24247812 */ /* 0x000fd200078ec0ff */
        /* <DEDUP_REMOVED lines=42> */
[----:B------:R-:W-:-:S09]  /*49b00*/  LOP3.LUT R58, R58, 0x7fffffff, RZ, 0xc0, !PT ;  /* 0x7fffffff3a3a7812 */ /* 0x000fd200078ec0ff */
[----:B------:R-:W-:Y:S02]  /*49b10*/  @P5 LOP3.LUT R36, R36, 0x80000, RZ, 0xfc, !PT ;  /* 0x0008000024245812 */ /* 0x000fe400078efcff */
[----:B------:R-:W-:Y:S02]  /*49b20*/  LOP3.LUT P5, RZ, R6, 0x800000, RZ, 0xc0, !PT ;  /* 0x0080000006ff7812 */ /* 0x000fe400078ac0ff */
[----:B------:R-:W-:Y:S02]  /*49b30*/  @P0 LOP3.LUT R58, R58, 0x80000000, RZ, 0xfc, !PT ;  /* 0x800000003a3a0812 */ /* 0x000fe400078efcff */
[----:B------:R-:W-:Y:S02]  /*49b40*/  LOP3.LUT R36, R36, 0xffefffff, RZ, 0xc0, !PT ;  /* 0xffefffff24247812 */ /* 0x000fe400078ec0ff */
[----:B---3--:R-:W-:Y:S01]  /*49b50*/  ISETP.LT.AND P0, PT, R11, UR11, !P6 ;  /* 0x0000000b0b007c0c */ /* 0x008fe2000f701270 */
[----:B------:R-:W3:Y:S06]  /*49b60*/  LDCU UR11, c[0x0][0x398] ;  /* 0x00007300ff0b77ac */ /* 0x000eec0008000800 */
        /* <DEDUP_REMOVED lines=81> */
[----:B------:R-:W-:-:S05]  /*4a080*/  ISETP.LT.AND P6, PT, R11, UR21, !P6 ;  /* 0x000000150b007c0c */ /* 0x000fca000f7c1270 */
[----:B------:R-:W-:Y:S02]  /*4a090*/  @P5 LOP3.LUT R59, R59, 0x1000, RZ, 0xfc, !PT ;  /* 0x000010003b3b5812 */ /* 0x000fe400078efcff */
[----:B------:R-:W-:Y:S02]  /*4a0a0*/  LOP3.LUT P2, RZ, R5, 0x400, RZ, 0xc0, !PT ;  /* 0x0000040005ff7812 */ /* 0x000fe4000784c0ff */
[----:B------:R-:W-:Y:S02]  /*4a0b0*/  LOP3.LUT R59, R59, 0xfffffdff, RZ, 0xc0, !PT ;  /* 0xfffffdff3b3b7812 */ /* 0x000fe400078ec0ff */
[----:B------:R-:W-:Y:S02]  /*4a0c0*/  LOP3.LUT P5, RZ, R36, 0x20, RZ, 0xc0, !PT ;  /* 0x0000002024ff7812 */ /* 0x000fe400078ac0ff */
[----:B------:R-:W-:Y:S02]  /*4a0d0*/  @P6 LOP3.LUT R59, R59, 0x200, RZ, 0xfc, !PT ;  /* 0x000002003b3b6812 */ /* 0x000fe400078efcff */
[----:B------:R-:W-:-:S02]  /*4a0e0*/  ISETP.LT.AND P2, PT, R11, UR37, !P2 ;  /* 0x000000250b007c0c */ /* 0x000fc4000d741270 */
[----:B------:R-:W-:Y:S02]  /*4a0f0*/  LOP3.LUT P6, RZ, R4, 0x2000000, RZ, 0xc0, !PT ;  /* 0x0200000004ff7812 */ /* 0x000fe400078cc0ff */
[----:B------:R-:W-:Y:S02]  /*4a100*/  ISETP.LT.AND P5, PT, R11, UR25, !P5 ;  /* 0x000000190b007c0c */ /* 0x000fe4000efa1270 */
[C---:B------:R-:W-:Y:S02]  /*4a110*/  LOP3.LUT P1, RZ, R5.reuse, 0x800, RZ, 0xc0, !PT ;  /* 0x0000080005ff7812 */ /* 0x040fe4000782c0ff */
[C---:B------:R-:W-:Y:S02]  /*4a120*/  LOP3.LUT P4, RZ, R5.reuse, 0x100, RZ, 0xc0, !PT ;  /* 0x0000010005ff7812 */ /* 0x040fe4000788c0ff */
[C---:B------:R-:W-:Y:S02]  /*4a130*/  LOP3.LUT P3, RZ, R5.reuse, 0x200, RZ, 0xc0, !PT ;  /* 0x0000020005ff7812 */ /* 0x040fe4000786c0ff */
[----:B------:R-:W-:-:S02]  /*4a140*/  LOP3.LUT P0, RZ, R5, 0x1000, RZ, 0xc0, !PT ;  /* 0x0000100005ff7812 */ /* 0x000fc4000780c0ff */
[----:B------:R-:W-:Y:S02]  /*4a150*/  ISETP.LT.AND P1, PT, R11, UR43, !P1 ;  /* 0x0000002b0b007c0c */ /* 0x000fe4000cf21270 */
[----:B------:R-:W-:Y:S02]  /*4a160*/  LOP3.LUT R5, R5, 0xdfffffff, RZ, 0xc0, !PT ;  /* 0xdfffffff05057812 */ /* 0x000fe400078ec0ff */
[----:B------:R-:W-:Y:S02]  /*4a170*/  LOP3.LUT R37, R37, 0xefffffff, RZ, 0xc0, !PT ;  /* 0xefffffff25257812 */ /* 0x000fe400078ec0ff */
[----:B------:R-:W-:Y:S02]  /*4a180*/  ISETP.LT.AND P4, PT, R11, UR29, !P4 ;  /* 0x0000001d0b007c0c */ /* 0x000fe4000e781270 */
[----:B------:R-:W-:Y:S02]  /*4a190*/  LOP3.LUT R59, R59, 0xffffffbf, RZ, 0xc0, !PT ;  /* 0xffffffbf3b3b7812 */ /* 0x000fe400078ec0ff */
[----:B------:R-:W-:-:S02]  /*4a1a0*/  @P2 LOP3.LUT R5, R5, 0x20000000, RZ, 0xfc, !PT ;  /* 0x2000000005052812 */ /* 0x000fc400078efcff */
[----:B------:R-:W-:Y:S02]  /*4a1b0*/  @P6 LOP3.LUT R37, R37, 0x10000000, RZ, 0xfc, !PT ;  /* 0x1000000025256812 */ /* 0x000fe400078efcff */
[----:B------:R-:W-:Y:S02]  /*4a1c0*/  LOP3.LUT P6, RZ, R4, 0x4000000, RZ, 0xc0, !PT ;  /* 0x0400000004ff7812 */ /* 0x000fe400078cc0ff */
[----:B------:R-:W-:Y:S02]  /*4a1d0*/  @P5 LOP3.LUT R59, R59, 0x40, RZ, 0xfc, !PT ;  /* 0x000000403b3b5812 */ /* 0x000fe400078efcff */
[----:B------:R-:W-:Y:S02]  /*4a1e0*/  LOP3.LUT P5, RZ, R5, 0x2000, RZ, 0xc0, !PT ;  /* 0x0000200005ff7812 */ /* 0x000fe400078ac0ff */
[----:B------:R-:W-:Y:S02]  /*4a1f0*/  ISETP.LT.AND P0, PT, R11, UR47, !P0 ;  /* 0x0000002f0b007c0c */ /* 0x000fe4000c701270 */
[----:B------:R-:W-:-:S02]  /*4a200*/  LOP3.LUT R5, R5, 0xfbffffff, RZ, 0xc0, !PT ;  /* 0xfbffffff05057812 */ /* 0x000fc400078ec0ff */
[----:B------:R-:W-:Y:S02]  /*4a210*/  LOP3.LUT R59, R59, 0xfffffff7, RZ, 0xc0, !PT ;  /* 0xfffffff73b3b7812 */ /* 0x000fe400078ec0ff */
[----:B------:R-:W-:Y:S02]  /*4a220*/  @P1 LOP3.LUT R5, R5, 0x4000000, RZ, 0xfc, !PT ;  /* 0x0400000005051812 */ /* 0x000fe400078efcff */
[----:B------:R-:W-:Y:S02]  /*4a230*/  LOP3.LUT R37, R37, 0xdfffffff, RZ, 0xc0, !PT ;  /* 0xdfffffff25257812 */ /* 0x000fe400078ec0ff */
[----:B------:R-:W-:Y:S02]  /*4a240*/  @P4 LOP3.LUT R59, R59, 0x8, RZ, 0xfc, !PT ;  /* 0x000000083b3b4812 */ /* 0x000fe400078efcff */
[C---:B------:R-:W-:Y:S02]  /*4a250*/  LOP3.LUT P4, RZ, R5.reuse, 0x4000, RZ, 0xc0, !PT ;  /* 0x0000400005ff7812 */ /* 0x040fe4000788c0ff */
[----:B------:R-:W-:-:S02]  /*4a260*/  LOP3.LUT R5, R5, 0xff7fffff, RZ, 0xc0, !PT ;  /* 0xff7fffff05057812 */ /* 0x000fc400078ec0ff */
[----:B------:R-:W-:Y:S02]  /*4a270*/  @P6 LOP3.LUT R37, R37, 0x20000000, RZ, 0xfc, !PT ;  /* 0x2000000025256812 */ /* 0x000fe400078efcff */
[----:B------:R-:W-:Y:S02]  /*4a280*/  LOP3.LUT P6, RZ, R4, 0x8000000, RZ, 0xc0, !PT ;  /* 0x0800000004ff7812 */ /* 0x000fe400078cc0ff */
[----:B------:R-:W-:-:S04]  /*4a290*/  @P0 LOP3.LUT R5, R5, 0x800000, RZ, 0xfc, !PT ;  /* 0x0080000005050812 */ /* 0x000fc800078efcff */
[----:B------:R-:W-:Y:S02]  /*4a2a0*/  LOP3.LUT P1, RZ, R5, 0x80000, RZ, 0xc0, !PT ;  /* 0x0008000005ff7812 */ /* 0x000fe4000782c0ff */
[----:B------:R-:W-:Y:S02]  /*4a2b0*/  LOP3.LUT R37, R37, 0xbfffffff, RZ, 0xc0, !PT ;  /* 0xbfffffff25257812 */ /* 0x000fe400078ec0ff */
[----:B------:R-:W-:-:S03]  /*4a2c0*/  LOP3.LUT R36, R36, 0xfffffff7, RZ, 0xc0, !PT ;  /* 0xfffffff724247812 */ /* 0x000fc600078ec0ff */
[----:B------:R-:W-:Y:S02]  /*4a2d0*/  @P6 LOP3.LUT R37, R37, 0x40000000, RZ, 0xfc, !PT ;  /* 0x4000000025256812 */ /* 0x000fe400078efcff */
[----:B------:R-:W-:-:S04]  /*4a2e0*/  LOP3.LUT P6, RZ, R4, 0x10000000, RZ, 0xc0, !PT ;  /* 0x1000000004ff7812 */ /* 0x000fc800078cc0ff */
[----:B------:R-:W-:Y:S02]  /*4a2f0*/  @P1 LOP3.LUT R36, R36, 0x8, RZ, 0xfc, !PT ;  /* 0x0000000824241812 */ /* 0x000fe400078efcff */
[----:B------:R-:W-:Y:S02]  /*4a300*/  LOP3.LUT P1, RZ, R5, 0x40000, RZ, 0xc0, !PT ;  /* 0x0004000005ff7812 */ /* 0x000fe4000782c0ff */
[----:B------:R-:W-:Y:S02]  /*4a310*/  LOP3.LUT R37, R37, 0x7fffffff, RZ, 0xc0, !PT ;  /* 0x7fffffff25257812 */ /* 0x000fe400078ec0ff */
[----:B------:R-:W-:-:S03]  /*4a320*/  LOP3.LUT R36, R36, 0xffffffef, RZ, 0xc0, !PT ;  /* 0xffffffef24247812 */ /* 0x000fc600078ec0ff */
[----:B------:R-:W-:Y:S02]  /*4a330*/  @P6 LOP3.LUT R37, R37, 0x80000000, RZ, 0xfc, !PT ;  /* 0x8000000025256812 */ /* 0x000fe400078efcff */
[----:B------:R-:W-:-:S04]  /*4a340*/  LOP3.LUT P6, RZ, R4, 0x20000000, RZ, 0xc0, !PT ;  /* 0x2000000004ff7812 */ /* 0x000fc800078cc0ff */
[----:B------:R-:W-:-:S04]  /*4a350*/  @P1 LOP3.LUT R36, R36, 0x10, RZ, 0xfc, !PT ;  /* 0x0000001024241812 */ /* 0x000fc800078efcff */
[----:B------:R-:W-:-:S05]  /*4a360*/  LOP3.LUT R36, R36, 0xfffffffe, RZ, 0xc0, !PT ;  /* 0xfffffffe24247812 */ /* 0x000fca00078ec0ff */
        /* <DEDUP_REMOVED lines=30> */
[C---:B------:R-:W-:Y:S02]  /*4a550*/  ISETP.LT.AND P3, PT, R11.reuse, UR33, !P3 ;  /* 0x000000210b007c0c */ /* 0x040fe4000df61270 */
[----:B------:R-:W-:Y:S02]  /*4a560*/  ISETP.LT.AND P5, PT, R11, UR51, !P5 ;  /* 0x000000330b007c0c */ /* 0x000fe4000efa1270 */
[----:B------:R-:W-:Y:S02]  /*4a570*/  LOP3.LUT R3, R3, 0xf7ffffff, RZ, 0xc0, !PT ;  /* 0xf7ffffff03037812 */ /* 0x000fe400078ec0ff */
[----:B------:R-:W-:Y:S02]  /*4a580*/  LOP3.LUT R59, R59, 0xfffffffe, RZ, 0xc0, !PT ;  /* 0xfffffffe3b3b7812 */ /* 0x000fe400078ec0ff */
[----:B------:R-:W-:-:S03]  /*4a590*/  ISETP.LT.AND P4, PT, R11, UR55, !P4 ;  /* 0x000000370b007c0c */ /* 0x000fc6000e781270 */
[----:B------:R-:W-:Y:S02]  /*4a5a0*/  @P6 LOP3.LUT R3, R3, 0x8000000, RZ, 0xfc, !PT ;  /* 0x0800000003036812 */ /* 0x000fe400078efcff */
[----:B------:R-:W-:Y:S02]  /*4a5b0*/  LOP3.LUT P6, RZ, R37, 0x40000000, RZ, 0xc0, !PT ;  /* 0x4000000025ff7812 */ /* 0x000fe400078cc0ff */
[----:B------:R-:W-:Y:S02]  /*4a5c0*/  LOP3.LUT R6, R6, 0xffdfffff, RZ, 0xc0, !PT ;  /* 0xffdfffff06067812 */ /* 0x000fe400078ec0ff */
[----:B----4-:R-:W-:Y:S01]  /*4a5d0*/  ISETP.LT.AND P6, PT, R10, UR19, !P6 ;  /* 0x000000130a007c0c */ /* 0x010fe2000f7c1270 */
[----:B------:R-:W4:Y:S01]  /*4a5e0*/  LDCU UR19, c[0x0][0x398] ;  /* 0x00007300ff1377ac */ /* 0x000f220008000800 */
[----:B------:R-:W-:Y:S02]  /*4a5f0*/  @P3 LOP3.LUT R59, R59, 0x1, RZ, 0xfc, !PT ;  /* 0x000000013b3b3812 */ /* 0x000fe400078efcff */
[----:B------:R-:W-:-:S02]  /*4a600*/  LOP3.LUT P3, RZ, R5, 0x8000, RZ, 0xc0, !PT ;  /* 0x0000800005ff7812 */ /* 0x000fc4000786c0ff */
[----:B------:R-:W-:Y:S02]  /*4a610*/  @P5 LOP3.LUT R6, R6, 0x200000, RZ, 0xfc, !PT ;  /* 0x0020000006065812 */ /* 0x000fe400078efcff */
[----:B------:R-:W-:Y:S02]  /*4a620*/  ISETP.LT.AND P3, PT, R11, UR59, !P3 ;  /* 0x0000003b0b007c0c */ /* 0x000fe4000df61270 */
[----:B------:R-:W-:Y:S02]  /*4a630*/  LOP3.LUT R6, R6, 0xfffbffff, RZ, 0xc0, !PT ;  /* 0xfffbffff06067812 */ /* 0x000fe400078ec0ff */
[----:B------:R-:W-:Y:S02]  /*4a640*/  LOP3.LUT R3, R3, 0xfbffffff, RZ, 0xc0, !PT ;  /* 0xfbffffff03037812 */ /* 0x000fe400078ec0ff */
[----:B------:R-:W-:Y:S02]  /*4a650*/  LOP3.LUT P2, RZ, R5, 0x10000, RZ, 0xc0, !PT ;  /* 0x0001000005ff7812 */ /* 0x000fe4000784c0ff */
[----:B------:R-:W-:-:S02]  /*4a660*/  @P4 LOP3.LUT R6, R6, 0x40000, RZ, 0xfc, !PT ;  /* 0x0004000006064812 */ /* 0x000fc400078efcff */
[----:B------:R-:W-:Y:S02]  /*4a670*/  @P6 LOP3.LUT R3, R3, 0x4000000, RZ, 0xfc, !PT ;  /* 0x0400000003036812 */ /* 0x000fe400078efcff */
[----:B------:R-:W-:Y:S02]  /*4a680*/  ISETP.LT.AND P2, PT, R11, UR63, !P2 ;  /* 0x0000003f0b007c0c */ /* 0x000fe4000d741270 */
[----:B------:R-:W-:Y:S02]  /*4a690*/  LOP3.LUT P6, RZ, R37, 0x20000000, RZ, 0xc0, !PT ;  /* 0x2000000025ff7812 */ /* 0x000fe400078cc0ff */
[----:B------:R-:W-:Y:S02]  /*4a6a0*/  LOP3.LUT R6, R6, 0xffff7fff, RZ, 0xc0, !PT ;  /* 0xffff7fff06067812 */ /* 0x000fe400078ec0ff */
[----:B------:R-:W-:Y:S02]  /*4a6b0*/  LOP3.LUT P1, RZ, R5, 0x20000, RZ, 0xc0, !PT ;  /* 0x0002000005ff7812 */ /* 0x000fe4000782c0ff */
[----:B-1----:R-:W-:Y:S01]  /*4a6c0*/  ISETP.LT.AND P6, PT, R10, UR15, !P6 ;  /* 0x0000000f0a007c0c */ /* 0x002fe2000f7c1270 */
[----:B------:R-:W1:Y:S01]  /*4a6d0*/  LDCU UR15, c[0x0][0x398] ;  /* 0x00007300ff0f77ac */ /* 0x000e620008000800 */
[----:B------:R-:W-:-:S02]  /*4a6e0*/  @P3 LOP3.LUT R6, R6, 0x8000, RZ, 0xfc, !PT ;  /* 0x0000800006063812 */ /* 0x000fc400078efcff */
[----:B------:R-:W-:Y:S02]  /*4a6f0*/  ISETP.LT.AND P1, PT, R11, UR67, !P1 ;  /* 0x000000430b007c0c */ /* 0x000fe4000cf21270 */
[----:B------:R-:W-:Y:S02]  /*4a700*/  LOP3.LUT R6, R6, 0xffffefff, RZ, 0xc0, !PT ;  /* 0xffffefff06067812 */ /* 0x000fe400078ec0ff */
[----:B------:R-:W-:Y:S02]  /*4a710*/  LOP3.LUT R3, R3, 0xfdffffff, RZ, 0xc0, !PT ;  /* 0xfdffffff03037812 */ /* 0x000fe400078ec0ff */
[----:B------:R-:W-:-:S03]  /*4a720*/  @P2 LOP3.LUT R6, R6, 0x1000, RZ, 0xfc, !PT ;  /* 0x0000100006062812 */ /* 0x000fc600078efcff */
[----:B------:R-:W-:Y:S02]  /*4a730*/  @P6 LOP3.LUT R3, R3, 0x2000000, RZ, 0xfc, !PT ;  /* 0x0200000003036812 */ /* 0x000fe400078efcff */
[----:B------:R-:W-:Y:S02]  /*4a740*/  LOP3.LUT R6, R6, 0xfffffdff, RZ, 0xc0, !PT ;  /* 0xfffffdff06067812 */ /* 0x000fe400078ec0ff */
[----:B------:R-:W-:Y:S02]  /*4a750*/  LOP3.LUT P6, RZ, R37, 0x10000000, RZ, 0xc0, !PT ;  /* 0x1000000025ff7812 */ /* 0x000fe400078cc0ff */
[----:B------:R-:W-:Y:S02]  /*4a760*/  @P1 LOP3.LUT R6, R6, 0x200, RZ, 0xfc, !PT ;  /* 0x0000020006061812 */ /* 0x000fe400078efcff */
[----:B------:R-:W-:Y:S02]  /*4a770*/  LOP3.LUT P1, RZ, R36, 0x10, RZ, 0xc0, !PT ;  /* 0x0000001024ff7812 */ /* 0x000fe4000782c0ff */
[----:B---3--:R-:W-:Y:S01]  /*4a780*/  ISETP.LT.AND P6, PT, R10, UR11, !P6 ;  /* 0x0000000b0a007c0c */ /* 0x008fe2000f7c1270 */
[----:B------:R-:W3:Y:S01]  /*4a790*/  LDCU UR11, c[0x0][0x398] ;  /* 0x00007300ff0b77ac */ /* 0x000ee20008000800 */
[----:B------:R-:W-:-:S02]  /*4a7a0*/  LOP3.LUT P5, RZ, R4, 0x1000000, RZ, 0xc0, !PT ;  /* 0x0100000004ff7812 */ /* 0x000fc400078ac0ff */
[----:B------:R-:W-:Y:S02]  /*4a7b0*/  ISETP.LT.AND P1, PT, R11, UR71, !P1 ;  /* 0x000000470b007c0c */ /* 0x000fe4000cf21270 */
[----:B0-----:R-:W-:Y:S01]  /*4a7c0*/  ISETP.LT.AND P5, PT, R10, UR23, !P5 ;  /* 0x000000170a007c0c */ /* 0x001fe2000efa1270 */
[----:B------:R-:W0:Y:S01]  /*4a7d0*/  LDCU UR23, c[0x0][0x398] ;  /* 0x00007300ff1777ac */ /* 0x000e220008000800 */
[----:B------:R-:W-:Y:S02]  /*4a7e0*/  LOP3.LUT R3, R3, 0xfeffffff, RZ, 0xc0, !PT ;  /* 0xfeffffff03037812 */ /* 0x000fe400078ec0ff */
[----:B------:R-:W-:Y:S02]  /*4a7f0*/  LOP3.LUT P4, RZ, R4, 0x800000, RZ, 0xc0, !PT ;  /* 0x0080000004ff7812 */ /* 0x000fe4000788c0ff */
[----:B------:R-:W-:Y:S02]  /*4a800*/  LOP3.LUT R6, R6, 0xffffffbf, RZ, 0xc0, !PT ;  /* 0xffffffbf06067812 */ /* 0x000fe400078ec0ff */
[----:B------:R-:W-:-:S02]  /*4a810*/  @P6 LOP3.LUT R3, R3, 0x1000000, RZ, 0xfc, !PT ;  /* 0x0100000003036812 */ /* 0x000fc400078efcff */
[----:B----4-:R-:W-:Y:S01]  /*4a820*/  ISETP.LT.AND P4, PT, R10, UR19, !P4 ;  /* 0x000000130a007c0c */ /* 0x010fe2000e781270 */
[----:B------:R-:W4:Y:S01]  /*4a830*/  LDCU UR19, c[0x0][0x398] ;  /* 0x00007300ff1377ac */ /* 0x000f220008000800 */
[----:B------:R-:W-:Y:S02]  /*4a840*/  @P1 LOP3.LUT R6, R6, 0x40, RZ, 0xfc, !PT ;  /* 0x0000004006061812 */ /* 0x000fe400078efcff */
[----:B------:R-:W-:Y:S02]  /*4a850*/  LOP3.LUT R3, R3, 0xff7fffff, RZ, 0xc0, !PT ;  /* 0xff7fffff03037812 */ /* 0x000fe400078ec0ff */
[----:B------:R-:W-:Y:S02]  /*4a860*/  LOP3.LUT P1, RZ, R36, 0x8, RZ, 0xc0, !PT ;  /* 0x0000000824ff7812 */ /* 0x000fe4000782c0ff */
[----:B------:R-:W-:Y:S02]  /*4a870*/  LOP3.LUT P3, RZ, R4, 0x400000, RZ, 0xc0, !PT ;  /* 0x0040000004ff7812 */ /* 0x000fe4000786c0ff */
[----:B------:R-:W-:-:S02]  /*4a880*/  @P5 LOP3.LUT R3, R3, 0x800000, RZ, 0xfc, !PT ;  /* 0x0080000003035812 */ /* 0x000fc400078efcff */
[----:B------:R-:W-:Y:S02]  /*4a890*/  ISETP.LT.AND P1, PT, R11, UR75, !P1 ;  /* 0x0000004b0b007c0c */ /* 0x000fe4000cf21270 */
[----:B-1----:R-:W-:Y:S01]  /*4a8a0*/  ISETP.LT.AND P3, PT, R10, UR15, !P3 ;  /* 0x0000000f0a007c0c */ /* 0x002fe2000df61270 */
[----:B------:R-:W1:Y:S01]  /*4a8b0*/  LDCU UR15, c[0x0][0x398] ;  /* 0x00007300ff0f77ac */ /* 0x000e620008000800 */
[----:B------:R-:W-:Y:S02]  /*4a8c0*/  LOP3.LUT R3, R3, 0xffbfffff, RZ, 0xc0, !PT ;  /* 0xffbfffff03037812 */ /* 0x000fe400078ec0ff */
[----:B------:R-:W-:Y:S02]  /*4a8d0*/  LOP3.LUT P0, RZ, R5, 0x100000, RZ, 0xc0, !PT ;  /* 0x0010000005ff7812 */ /* 0x000fe4000780c0ff */
[----:B------:R-:W-:Y:S02]  /*4a8e0*/  LOP3.LUT P2, RZ, R4, 0x200000, RZ, 0xc0, !PT ;  /* 0x0020000004ff7812 */ /* 0x000fe4000784c0ff */
[----:B------:R-:W-:-:S02]  /*4a8f0*/  @P4 LOP3.LUT R3, R3, 0x400000, RZ, 0xfc, !PT ;  /* 0x0040000003034812 */ /* 0x000fc400078efcff */
[----:B------:R-:W-:Y:S01]  /*4a900*/  ISETP.LT.AND P0, PT, R11, UR4, !P0 ;  /* 0x000000040b007c0c */ /* 0x000fe2000c701270 */
[----:B------:R-:W1:Y:S01]  /*4a910*/  LDCU UR4, c[0x0][0x398] ;  /* 0x00007300ff0477ac */ /* 0x000e620008000800 */
[----:B------:R-:W-:Y:S02]  /*4a920*/  LOP3.LUT R6, R6, 0xfffffff7, RZ, 0xc0, !PT ;  /* 0xfffffff706067812 */ /* 0x000fe400078ec0ff */
[----:B---3--:R-:W-:Y:S01]  /*4a930*/  ISETP.LT.AND P2, PT, R10, UR11, !P2 ;  /* 0x0000000b0a007c0c */ /* 0x008fe2000d741270 */
[----:B------:R-:W3:Y:S01]  /*4a940*/  LDCU UR11, c[0x0][0x398] ;  /* 0x00007300ff0b77ac */ /* 0x000ee20008000800 */
        /* <DEDUP_REMOVED lines=11> */
[----:B----4-:R-:W-:Y:S01]  /*4aa00*/  ISETP.LT.AND P0, PT, R10, UR19, !P0 ;  /* 0x000000130a007c0c */ /* 0x010fe2000c701270 */
[----:B------:R-:W4:Y:S01]  /*4aa10*/  LDCU UR19, c[0x0][0x398] ;  /* 0x00007300ff1377ac */ /* 0x000f220008000800 */
        /* <DEDUP_REMOVED lines=47> */
[----:B----4-:R-:W-:Y:S01]  /*4ad10*/  ISETP.LT.AND P0, PT, R10, UR19, !P0 ;  /* 0x000000130a007c0c */ /* 0x010fe2000c701270 */
        /* <DEDUP_REMOVED lines=47> */
[----:B---3--:R-:W-:Y:S02]  /*4b010*/  ISETP.LT.AND P5, PT, R10, UR11, !P5 ;  /* 0x0000000b0a007c0c */ /* 0x008fe4000efa1270 */
[----:B------:R-:W-:Y:S01]  /*4b020*/  LOP3.LUT P4, RZ, R4, 0x10, RZ, 0xc0, !PT ;  /* 0x0000001004ff7812 */ /* 0x000fe2000788c0ff */
[----:B------:R-:W3:Y:S01]  /*4b030*/  LDCU UR11, c[0x0][0x398] ;  /* 0x00007300ff0b77ac */ /* 0x000ee20008000800 */
[----:B------:R-:W-:Y:S02]  /*4b040*/  LOP3.LUT R3, R3, 0xffffffdf, RZ, 0xc0, !PT ;  /* 0xffffffdf03037812 */ /* 0x000fe400078ec0ff */
[----:B0-----:R-:W-:Y:S01]  /*4b050*/  ISETP.LT.AND P4, PT, R10, UR23, !P4 ;  /* 0x000000170a007c0c */ /* 0x001fe2000e781270 */
[----:B------:R-:W0:Y:S04]  /*4b060*/  LDCU UR23, c[0x0][0x398] ;  /* 0x00007300ff1777ac */ /* 0x000e280008000800 */
[----:B------:R-:W-:-:S04]  /*4b070*/  @P6 LOP3.LUT R3, R3, 0x20, RZ, 0xfc, !PT ;  /* 0x0000002003036812 */ /* 0x000fc800078efcff */
[----:B------:R-:W-:Y:S02]  /*4b080*/  LOP3.LUT R3, R3, 0xffffffef, RZ, 0xc0, !PT ;  /* 0xffffffef03037812 */ /* 0x000fe400078ec0ff */
[----:B------:R-:W-:Y:S02]  /*4b090*/  LOP3.LUT P3, RZ, R4, 0x8, RZ, 0xc0, !PT ;  /* 0x0000000804ff7812 */ /* 0x000fe4000786c0ff */
[----:B------:R-:W-:Y:S02]  /*4b0a0*/  @P5 LOP3.LUT R3, R3, 0x10, RZ, 0xfc, !PT ;  /* 0x0000001003035812 */ /* 0x000fe400078efcff */
[----:B----4-:R-:W-:Y:S01]  /*4b0b0*/  ISETP.LT.AND P3, PT, R10, UR19, !P3 ;  /* 0x000000130a007c0c */ /* 0x010fe2000df61270 */
[----:B------:R-:W4:Y:S01]  /*4b0c0*/  LDCU UR19, c[0x0][0x398] ;  /* 0x00007300ff1377ac */ /* 0x000f220008000800 */
[----:B------:R-:W-:Y:S02]  /*4b0d0*/  LOP3.LUT R3, R3, 0xfffffff7, RZ, 0xc0, !PT ;  /* 0xfffffff703037812 */ /* 0x000fe400078ec0ff */
[----:B------:R-:W-:-:S02]  /*4b0e0*/  LOP3.LUT P2, RZ, R4, 0x4, RZ, 0xc0, !PT ;  /* 0x0000000404ff7812 */ /* 0x000fc4000784c0ff */
[----:B------:R-:W-:Y:S02]  /*4b0f0*/  LOP3.LUT P0, RZ, R4, 0x1, RZ, 0xc0, !PT ;  /* 0x0000000104ff7812 */ /* 0x000fe4000780c0ff */
[----:B------:R-:W-:Y:S02]  /*4b100*/  @P4 LOP3.LUT R3, R3, 0x8, RZ, 0xfc, !PT ;  /* 0x0000000803034812 */ /* 0x000fe400078efcff */
[C---:B-1----:R-:W-:Y:S01]  /*4b110*/  ISETP.LT.AND P2, PT, R10.reuse, UR15, !P2 ;  /* 0x0000000f0a007c0c */ /* 0x042fe2000d741270 */
[----:B------:R-:W1:Y:S01]  /*4b120*/  LDCU UR15, c[0x0][0x398] ;  /* 0x00007300ff0f77ac */ /* 0x000e620008000800 */
[----:B0-----:R-:W-:Y:S02]  /*4b130*/  ISETP.LT.AND P0, PT, R10, UR23, !P0 ;  /* 0x000000170a007c0c */ /* 0x001fe4000c701270 */
[----:B------:R-:W-:Y:S01]  /*4b140*/  LOP3.LUT R3, R3, 0xfffffffb, RZ, 0xc0, !PT ;  /* 0xfffffffb03037812 */ /* 0x000fe200078ec0ff */
[----:B------:R-:W0:Y:S01]  /*4b150*/  LDCU UR23, c[0x0][0x398] ;  /* 0x00007300ff1777ac */ /* 0x000e220008000800 */
[----:B------:R-:W-:-:S02]  /*4b160*/  LOP3.LUT P1, RZ, R4, 0x2, RZ, 0xc0, !PT ;  /* 0x0000000204ff7812 */ /* 0x000fc4000782c0ff */
[----:B------:R-:W-:Y:S02]  /*4b170*/  @P3 LOP3.LUT R3, R3, 0x4, RZ, 0xfc, !PT ;  /* 0x0000000403033812 */ /* 0x000fe400078efcff */
[----:B---3--:R-:W-:Y:S01]  /*4b180*/  ISETP.LT.AND P1, PT, R10, UR11, !P1 ;  /* 0x0000000b0a007c0c */ /* 0x008fe2000cf21270 */
[----:B------:R-:W3:Y:S01]  /*4b190*/  LDCU UR11, c[0x0][0x398] ;  /* 0x00007300ff0b77ac */ /* 0x000ee20008000800 */
[----:B------:R-:W-:Y:S02]  /*4b1a0*/  LOP3.LUT R3, R3, 0xfffffffd, RZ, 0xc0, !PT ;  /* 0xfffffffd03037812 */ /* 0x000fe400078ec0ff */
[----:B------:R-:W-:Y:S02]  /*4b1b0*/  LOP3.LUT R4, R4, 0x7fffffff, RZ, 0xc0, !PT ;  /* 0x7fffffff04047812 */ /* 0x000fe400078ec0ff */
[----:B------:R-:W-:Y:S02]  /*4b1c0*/  @P2 LOP3.LUT R3, R3, 0x2, RZ, 0xfc, !PT ;  /* 0x0000000203032812 */ /* 0x000fe400078efcff */
[----:B------:R-:W-:-:S02]  /*4b1d0*/  @P0 LOP3.LUT R4, R4, 0x80000000, RZ, 0xfc, !PT ;  /* 0x8000000004040812 */ /* 0x000fc400078efcff */
[----:B------:R-:W-:Y:S02]  /*4b1e0*/  LOP3.LUT P0, RZ, R37, 0x1000, RZ, 0xc0, !PT ;  /* 0x0000100025ff7812 */ /* 0x000fe4000780c0ff */
[----:B------:R-:W-:Y:S02]  /*4b1f0*/  LOP3.LUT R3, R3, 0xfffffffe, RZ, 0xc0, !PT ;  /* 0xfffffffe03037812 */ /* 0x000fe400078ec0ff */
[----:B----4-:R-:W-:Y:S01]  /*4b200*/  ISETP.LT.AND P0, PT, R10, UR19, !P0 ;  /* 0x000000130a007c0c */ /* 0x010fe2000c701270 */
[----:B------:R-:W4:Y:S01]  /*4b210*/  LDCU UR19, c[0x0][0x398] ;  /* 0x00007300ff1377ac */ /* 0x000f220008000800 */
[----:B------:R-:W-:Y:S02]  /*4b220*/  @P1 LOP3.LUT R3, R3, 0x1, RZ, 0xfc, !PT ;  /* 0x0000000103031812 */ /* 0x000fe400078efcff */
[----:B------:R-:W-:Y:S02]  /*4b230*/  LOP3.LUT P1, RZ, R37, 0x2000, RZ, 0xc0, !PT ;  /* 0x0000200025ff7812 */ /* 0x000fe4000782c0ff */
[----:B------:R-:W-:-:S02]  /*4b240*/  LOP3.LUT R4, R4, 0xbfffffff, RZ, 0xc0, !PT ;  /* 0xbfffffff04047812 */ /* 0x000fc400078ec0ff */
[----:B-1----:R-:W-:Y:S01]  /*4b250*/  ISETP.LT.AND P1, PT, R10, UR15, !P1 ;  /* 0x0000000f0a007c0c */ /* 0x002fe2000cf21270 */
[----:B------:R-:W1:Y:S01]  /*4b260*/  LDCU UR15, c[0x0][0x398] ;  /* 0x00007300ff0f77ac */ /* 0x000e620008000800 */
[----:B------:R-:W-:-:S03]  /*4b270*/  LOP3.LUT P2, RZ, R37, 0x4000, RZ, 0xc0, !PT ;  /* 0x0000400025ff7812 */ /* 0x000fc6000784c0ff */
        /* <DEDUP_REMOVED lines=8> */
[----:B------:R-:W-:-:S02]  /*4b300*/  LOP3.LUT R4, R4, 0xefffffff, RZ, 0xc0, !PT ;  /* 0xefffffff04047812 */ /* 0x000fc400078ec0ff */
[C---:B------:R-:W-:Y:S02]  /*4b310*/  LOP3.LUT P4, RZ, R37.reuse, 0x10000, RZ, 0xc0, !PT ;  /* 0x0001000025ff7812 */ /* 0x040fe4000788c0ff */
[----:B------:R-:W-:Y:S02]  /*4b320*/  @P2 LOP3.LUT R4, R4, 0x10000000, RZ, 0xfc, !PT ;  /* 0x1000000004042812 */ /* 0x000fe400078efcff */
[----:B----4-:R-:W-:Y:S01]  /*4b330*/  ISETP.LT.AND P4, PT, R10, UR19, !P4 ;  /* 0x000000130a007c0c */ /* 0x010fe2000e781270 */
[----:B------:R-:W4:Y:S01]  /*4b340*/  LDCU UR19, c[0x0][0x398] ;  /* 0x00007300ff1377ac */ /* 0x000f220008000800 */
[----:B------:R-:W-:Y:S02]  /*4b350*/  LOP3.LUT R4, R4, 0xf7ffffff, RZ, 0xc0, !PT ;  /* 0xf7ffffff04047812 */ /* 0x000fe400078ec0ff */
[----:B------:R-:W-:Y:S02]  /*4b360*/  LOP3.LUT P5, RZ, R37, 0x20000, RZ, 0xc0, !PT ;  /* 0x0002000025ff7812 */ /* 0x000fe400078ac0ff */
[----:B------:R-:W-:-:S02]  /*4b370*/  @P3 LOP3.LUT R4, R4, 0x8000000, RZ, 0xfc, !PT ;  /* 0x0800000004043812 */ /* 0x000fc400078efcff */
[----:B-1----:R-:W-:Y:S01]  /*4b380*/  ISETP.LT.AND P5, PT, R10, UR15, !P5 ;  /* 0x0000000f0a007c0c */ /* 0x002fe2000efa1270 */
[----:B------:R-:W1:Y:S01]  /*4b390*/  LDCU UR15, c[0x0][0x398] ;  /* 0x00007300ff0f77ac */ /* 0x000e620008000800 */
[----:B------:R-:W-:Y:S02]  /*4b3a0*/  LOP3.LUT R4, R4, 0xfbffffff, RZ, 0xc0, !PT ;  /* 0xfbffffff04047812 */ /* 0x000fe400078ec0ff */
[----:B------:R-:W-:Y:S02]  /*4b3b0*/  LOP3.LUT P6, RZ, R37, 0x40000, RZ, 0xc0, !PT ;  /* 0x0004000025ff7812 */ /* 0x000fe400078cc0ff */
[----:B------:R-:W-:Y:S02]  /*4b3c0*/  @P4 LOP3.LUT R4, R4, 0x4000000, RZ, 0xfc, !PT ;  /* 0x0400000004044812 */ /* 0x000fe400078efcff */
[----:B---3--:R-:W-:Y:S01]  /*4b3d0*/  ISETP.LT.AND P4, PT, R10, UR11, !P6 ;  /* 0x0000000b0a007c0c */ /* 0x008fe2000f781270 */
[----:B------:R-:W3:Y:S01]  /*4b3e0*/  LDCU UR11, c[0x0][0x398] ;  /* 0x00007300ff0b77ac */ /* 0x000ee20008000800 */
[----:B------:R-:W-:-:S04]  /*4b3f0*/  LOP3.LUT R4, R4, 0xfdffffff, RZ, 0xc0, !PT ;  /* 0xfdffffff04047812 */ /* 0x000fc800078ec0ff */
[----:B------:R-:W-:Y:S02]  /*4b400*/  @P5 LOP3.LUT R4, R4, 0x2000000, RZ, 0xfc, !PT ;  /* 0x0200000004045812 */ /* 0x000fe400078efcff */
[----:B------:R-:W-:Y:S02]  /*4b410*/  LOP3.LUT P3, RZ, R6, 0x400000, RZ, 0xc0, !PT ;  /* 0x0040000006ff7812 */ /* 0x000fe4000786c0ff */
[----:B------:R-:W-:Y:S02]  /*4b420*/  LOP3.LUT R4, R4, 0xfeffffff, RZ, 0xc0, !PT ;  /* 0xfeffffff04047812 */ /* 0x000fe400078ec0ff */
[C---:B------:R-:W-:Y:S02]  /*4b430*/  LOP3.LUT P2, RZ, R6.reuse, 0x800000, RZ, 0xc0, !PT ;  /* 0x0080000006ff7812 */ /* 0x040fe4000784c0ff */
[C---:B------:R-:W-:Y:S02]  /*4b440*/  LOP3.LUT P1, RZ, R6.reuse, 0x1000000, RZ, 0xc0, !PT ;  /* 0x0100000006ff7812 */ /* 0x040fe4000782c0ff */
[----:B------:R-:W-:-:S02]  /*4b450*/  LOP3.LUT P0, RZ, R6, 0x2000000, RZ, 0xc0, !PT ;  /* 0x0200000006ff7812 */ /* 0x000fc4000780c0ff */
[----:B------:R-:W-:Y:S02]  /*4b460*/  @P4 LOP3.LUT R4, R4, 0x1000000, RZ, 0xfc, !PT ;  /* 0x0100000004044812 */ /* 0x000fe400078efcff */
[C---:B0-----:R-:W-:Y:S01]  /*4b470*/  ISETP.LT.AND P4, PT, R10.reuse, UR23, !P3 ;  /* 0x000000170a007c0c */ /* 0x041fe2000df81270 */
[----:B------:R-:W0:Y:S01]  /*4b480*/  LDCU UR23, c[0x0][0x398] ;  /* 0x00007300ff1777ac */ /* 0x000e220008000800 */
[C---:B----4-:R-:W-:Y:S02]  /*4b490*/  ISETP.LT.AND P3, PT, R10.reuse, UR19, !P2 ;  /* 0x000000130a007c0c */ /* 0x050fe4000d761270 */
[C---:B-1----:R-:W-:Y:S01]  /*4b4a0*/  ISETP.LT.AND P2, PT, R10.reuse, UR15, !P1 ;  /* 0x0000000f0a007c0c */ /* 0x042fe2000cf41270 */
[----:B------:R-:W1:Y:S01]  /*4b4b0*/  LDCU UR19, c[0x0][0x398] ;  /* 0x00007300ff1377ac */ /* 0x000e620008000800 */
[----:B---3--:R-:W-:Y:S02]  /*4b4c0*/  ISETP.LT.AND P1, PT, R10, UR11, !P0 ;  /* 0x0000000b0a007c0c */ /* 0x008fe4000c721270 */
[----:B------:R-:W-:Y:S01]  /*4b4d0*/  LOP3.LUT P0, RZ, R5, 0x4000, RZ, 0xc0, !PT ;  /* 0x0000400005ff7812 */ /* 0x000fe2000780c0ff */
[----:B------:R-:W3:Y:S01]  /*4b4e0*/  LDCU UR15, c[0x0][0x398] ;  /* 0x00007300ff0f77ac */ /* 0x000ee20008000800 */
[----:B------:R-:W-:-:S02]  /*4b4f0*/  LOP3.LUT R37, R37, 0xfffffffe, RZ, 0xc0, !PT ;  /* 0xfffffffe25257812 */ /* 0x000fc400078ec0ff */
[----:B------:R-:W-:Y:S01]  /*4b500*/  LOP3.LUT R4, R4, 0xff7fffff, RZ, 0xc0, !PT ;  /* 0xff7fffff04047812 */ /* 0x000fe200078ec0ff */
[----:B------:R-:W4:Y:S08]  /*4b510*/  LDCU UR11, c[0x0][0x398] ;  /* 0x00007300ff0b77ac */ /* 0x000f300008000800 */
[----:B------:R-:W-:Y:S02]  /*4b520*/  @P0 LOP3.LUT R7, R7, 0x1000000, RZ, 0xfc, !PT ;  /* 0x0100000007070812 */ /* 0x000fe400078efcff */
[----:B------:R-:W-:-:S02]  /*4b530*/  LOP3.LUT P0, RZ, R5, 0x2000, RZ, 0xc0, !PT ;  /* 0x0000200005ff7812 */ /* 0x000fc4000780c0ff */
        /* <DEDUP_REMOVED lines=51> */
[----:B------:R-:W-:-:S04]  /*4b870*/  @P4 LOP3.LUT R4, R4, 0x800000, RZ, 0xfc, !PT ;  /* 0x0080000004044812 */ /* 0x000fc800078efcff */
[----:B------:R-:W-:-:S05]  /*4b880*/  LOP3.LUT R4, R4, 0xffbfffff, RZ, 0xc0, !PT ;  /* 0xffbfffff04047812 */ /* 0x000fca00078ec0ff */
[----:B------:R-:W-:Y:S02]  /*4b890*/  @P0 LOP3.LUT R37, R37, 0x400, RZ, 0xfc, !PT ;  /* 0x0000040025250812 */ /* 0x000fe400078efcff */
[----:B------:R-:W-:Y:S02]  /*4b8a0*/  LOP3.LUT P0, RZ, R6, 0x8000000, RZ, 0xc0, !PT ;  /* 0x0800000006ff7812 */ /* 0x000fe4000780c0ff */
[----:B------:R-:W-:Y:S02]  /*4b8b0*/  @P3 LOP3.LUT R4, R4, 0x400000, RZ, 0xfc, !PT ;  /* 0x0040000004043812 */ /* 0x000fe400078efcff */
[----:B------:R-:W-:Y:S02]  /*4b8c0*/  LOP3.LUT R37, R37, 0xfffff7ff, RZ, 0xc0, !PT ;  /* 0xfffff7ff25257812 */ /* 0x000fe400078ec0ff */
[----:B------:R-:W-:-:S04]  /*4b8d0*/  LOP3.LUT R4, R4, 0xffdfffff, RZ, 0xc0, !PT ;  /* 0xffdfffff04047812 */ /* 0x000fc800078ec0ff */
[----:B------:R-:W-:-:S03]  /*4b8e0*/  @P2 LOP3.LUT R4, R4, 0x200000, RZ, 0xfc, !PT ;  /* 0x0020000004042812 */ /* 0x000fc600078efcff */
[----:B------:R-:W-:Y:S02]  /*4b8f0*/  @P0 LOP3.LUT R37, R37, 0x800, RZ, 0xfc, !PT ;  /* 0x0000080025250812 */ /* 0x000fe400078efcff */
        /* <DEDUP_REMOVED lines=23> */
[----:B0-----:R-:W-:Y:S02]  /*4ba70*/  ISETP.LT.AND P0, PT, R10, UR23, !P0 ;  /* 0x000000170a007c0c */ /* 0x001fe4000c701270 */
[----:B------:R-:W-:-:S11]  /*4ba80*/  LOP3.LUT R4, R4, 0xffff7fff, RZ, 0xc0, !PT ;  /* 0xffff7fff04047812 */ /* 0x000fd600078ec0ff */
[----:B------:R-:W-:Y:S02]  /*4ba90*/  @P0 LOP3.LUT R4, R4, 0x8000, RZ, 0xfc, !PT ;  /* 0x0000800004040812 */ /* 0x000fe400078efcff */
[----:B------:R-:W-:-:S04]  /*4baa0*/  LOP3.LUT P0, RZ, R37, 0x80, RZ, 0xc0, !PT ;  /* 0x0000008025ff7812 */ /* 0x000fc8000780c0ff */
[----:B-1----:R-:W-:Y:S02]  /*4bab0*/  ISETP.LT.AND P0, PT, R10, UR19, !P0 ;  /* 0x000000130a007c0c */ /* 0x002fe4000c701270 */
[----:B------:R-:W-:-:S11]  /*4bac0*/  LOP3.LUT R4, R4, 0xffffbfff, RZ, 0xc0, !PT ;  /* 0xffffbfff04047812 */ /* 0x000fd600078ec0ff */
[----:B------:R-:W-:Y:S02]  /*4bad0*/  @P0 LOP3.LUT R4, R4, 0x4000, RZ, 0xfc, !PT ;  /* 0x0000400004040812 */ /* 0x000fe400078efcff */
[----:B------:R-:W-:-:S04]  /*4bae0*/  LOP3.LUT P0, RZ, R37, 0x40, RZ, 0xc0, !PT ;  /* 0x0000004025ff7812 */ /* 0x000fc8000780c0ff */
[----:B---3--:R-:W-:Y:S02]  /*4baf0*/  ISETP.LT.AND P0, PT, R10, UR15, !P0 ;  /* 0x0000000f0a007c0c */ /* 0x008fe4000c701270 */
[----:B------:R-:W-:-:S11]  /*4bb00*/  LOP3.LUT R4, R4, 0xffffdfff, RZ, 0xc0, !PT ;  /* 0xffffdfff04047812 */ /* 0x000fd600078ec0ff */
[----:B------:R-:W-:Y:S02]  /*4bb10*/  @P0 LOP3.LUT R4, R4, 0x2000, RZ, 0xfc, !PT ;  /* 0x0000200004040812 */ /* 0x000fe400078efcff */
[----:B------:R-:W-:-:S04]  /*4bb20*/  LOP3.LUT P0, RZ, R37, 0x20, RZ, 0xc0, !PT ;  /* 0x0000002025ff7812 */ /* 0x000fc8000780c0ff */
[----:B----4-:R-:W-:Y:S02]  /*4bb30*/  ISETP.LT.AND P0, PT, R10, UR11, !P0 ;  /* 0x0000000b0a007c0c */ /* 0x010fe4000c701270 */
[----:B------:R-:W-:-:S11]  /*4bb40*/  LOP3.LUT R4, R4, 0xffffefff, RZ, 0xc0, !PT ;  /* 0xffffefff04047812 */ /* 0x000fd600078ec0ff */
[----:B------:R-:W-:Y:S02]  /*4bb50*/  @P0 LOP3.LUT R4, R4, 0x1000, RZ, 0xfc, !PT ;  /* 0x0000100004040812 */ /* 0x000fe400078efcff */
[----:B------:R-:W-:-:S04]  /*4bb60*/  LOP3.LUT P0, RZ, R37, 0x10, RZ, 0xc0, !PT ;  /* 0x0000001025ff7812 */ /* 0x000fc8000780c0ff */
[----:B--2---:R-:W-:Y:S02]  /*4bb70*/  ISETP.LT.AND P0, PT, R10, UR6, !P0 ;  /* 0x000000060a007c0c */ /* 0x004fe4000c701270 */
        /* <DEDUP_REMOVED lines=44> */
[----:B------:R-:W-:Y:S01]  /*4be40*/  LOP3.LUT R4, R4, 0xfffffffe, RZ, 0xc0, !PT ;  /* 0xfffffffe04047812 */ /* 0x000fe200078ec0ff */
[----:B------:R-:W-:Y:S01]  /*4be50*/  IMAD.MOV.U32 R11, RZ, RZ, R46 ;  /* 0x000000ffff0b7224 */ /* 0x000fe200078e002e */
[C---:B------:R-:W-:Y:S02]  /*4be60*/  LOP3.LUT P1, RZ, R5.reuse, 0x8000, RZ, 0xc0, !PT ;  /* 0x0000800005ff7812 */ /* 0x040fe4000782c0ff */
[C---:B------:R-:W-:Y:S02]  /*4be70*/  LOP3.LUT P2, RZ, R5.reuse, 0x10000, RZ, 0xc0, !PT ;  /* 0x0001000005ff7812 */ /* 0x040fe4000784c0ff */
[C---:B------:R-:W-:Y:S02]  /*4be80*/  LOP3.LUT P3, RZ, R5.reuse, 0x20000, RZ, 0xc0, !PT ;  /* 0x0002000005ff7812 */ /* 0x040fe4000786c0ff */
[----:B------:R-:W-:-:S02]  /*4be90*/  LOP3.LUT P4, RZ, R5, 0x40000, RZ, 0xc0, !PT ;  /* 0x0004000005ff7812 */ /* 0x000fc4000788c0ff */
[C---:B------:R-:W-:Y:S02]  /*4bea0*/  LOP3.LUT P5, RZ, R5.reuse, 0x80000, RZ, 0xc0, !PT ;  /* 0x0008000005ff7812 */ /* 0x040fe400078ac0ff */
[----:B------:R-:W-:Y:S02]  /*4beb0*/  @P0 LOP3.LUT R4, R4, 0x1, RZ, 0xfc, !PT ;  /* 0x0000000104040812 */ /* 0x000fe400078efcff */
[----:B------:R-:W-:Y:S02]  /*4bec0*/  LOP3.LUT P6, RZ, R5, 0x100000, RZ, 0xc0, !PT ;  /* 0x0010000005ff7812 */ /* 0x000fe400078cc0ff */
[----:B------:R-:W-:Y:S01]  /*4bed0*/  LOP3.LUT P0, RZ, R7, 0x1000000, RZ, 0xc0, !PT ;  /* 0x0100000007ff7812 */ /* 0x000fe2000780c0ff */
[----:B------:R0:W-:Y:S01]  /*4bee0*/  STL [R1+0x1484], R2 ;  /* 0x0014840201007387 */ /* 0x0001e20000100800 */
[C---:B------:R-:W-:Y:S02]  /*4bef0*/  ISETP.LT.AND P1, PT, R10.reuse, UR60, !P1 ;  /* 0x0000003c0a007c0c */ /* 0x040fe4000cf21270 */
[C---:B------:R-:W-:Y:S01]  /*4bf00*/  ISETP.LT.AND P0, PT, R10.reuse, UR56, !P0 ;  /* 0x000000380a007c0c */ /* 0x040fe2000c701270 */
[----:B------:R-:W-:Y:S01]  /*4bf10*/  STL.64 [R1+0x1478], R50 ;  /* 0x0014783201007387 */ /* 0x000fe20000100a00 */
[----:B------:R-:W-:-:S02]  /*4bf20*/  ISETP.LT.AND P2, PT, R10, UR64, !P2 ;  /* 0x000000400a007c0c */ /* 0x000fc4000d741270 */
[C---:B------:R-:W-:Y:S01]  /*4bf30*/  ISETP.LT.AND P3, PT, R10.reuse, UR68, !P3 ;  /* 0x000000440a007c0c */ /* 0x040fe2000df61270 */
[----:B------:R-:W-:Y:S01]  /*4bf40*/  STL.64 [R1+0x1470], R48 ;  /* 0x0014703001007387 */ /* 0x000fe20000100a00 */
[C---:B------:R-:W-:Y:S02]  /*4bf50*/  ISETP.LT.AND P4, PT, R10.reuse, UR72, !P4 ;  /* 0x000000480a007c0c */ /* 0x040fe4000e781270 */
[C---:B------:R-:W-:Y:S01]  /*4bf60*/  ISETP.LT.AND P5, PT, R10.reuse, UR76, !P5 ;  /* 0x0000004c0a007c0c */ /* 0x040fe2000efa1270 */
[----:B------:R-:W-:Y:S01]  /*4bf70*/  STL [R1+0x1488], R52 ;  /* 0x0014883401007387 */ /* 0x000fe20000100800 */
[----:B------:R-:W-:Y:S02]  /*4bf80*/  ISETP.LT.AND P6, PT, R10, UR4, !P6 ;  /* 0x000000040a007c0c */ /* 0x000fe4000f7c1270 */
[----:B------:R-:W-:Y:S01]  /*4bf90*/  LOP3.LUT R10, R11, 0xffff, RZ, 0xc0, !PT ;  /* 0x0000ffff0b0a7812 */ /* 0x000fe200078ec0ff */
[----:B------:R-:W-:Y:S01]  /*4bfa0*/  STL [R1+0x148c], R53 ;  /* 0x00148c3501007387 */ /* 0x000fe20000100800 */
[----:B------:R-:W-:-:S03]  /*4bfb0*/  LOP3.LUT R18, R22, 0xffff, RZ, 0xc0, !PT ;  /* 0x0000ffff16127812 */ /* 0x000fc600078ec0ff */
[----:B------:R-:W-:Y:S01]  /*4bfc0*/  STL [R1+0x1490], R54 ;  /* 0x0014903601007387 */ /* 0x000fe20000100800 */
[----:B------:R-:W-:Y:S02]  /*4bfd0*/  SHF.R.U32.HI R9, RZ, 0x8, R10 ;  /* 0x00000008ff097819 */ /* 0x000fe4000001160a */
[----:B------:R-:W-:Y:S01]  /*4bfe0*/  SHF.R.U32.HI R8, RZ, 0x8, R18 ;  /* 0x00000008ff087819 */ /* 0x000fe20000011612 */
[----:B------:R-:W-:Y:S04]  /*4bff0*/  STL [R1+0x1494], R55 ;  /* 0x0014943701007387 */ /* 0x000fe80000100800 */
[----:B------:R-:W-:Y:S01]  /*4c000*/  STL [R1+0x1498], R56 ;  /* 0x0014983801007387 */ /* 0x000fe20000100800 */
[----:B------:R-:W-:-:S03]  /*4c010*/  LOP3.LUT R9, R9, 0xffff, RZ, 0xc0, !PT ;  /* 0x0000ffff09097812 */ /* 0x000fc600078ec0ff */
[----:B------:R-:W-:Y:S01]  /*4c020*/  STL [R1+0x149c], R57 ;  /* 0x00149c3901007387 */ /* 0x000fe20000100800 */
[----:B------:R-:W-:-:S03]  /*4c030*/  LOP3.LUT R8, R8, 0xffff, RZ, 0xc0, !PT ;  /* 0x0000ffff08087812 */ /* 0x000fc600078ec0ff */
[----:B------:R-:W2:Y:S01]  /*4c040*/  LDL.LU R46, [R1+0x1198] ;  /* 0x00119800012e7983 */ /* 0x000ea20000300800 */
[----:B0-----:R-:W-:Y:S02]  /*4c050*/  PRMT R2, R9, 0x3340, R8 ;  /* 0x0000334009027816 */ /* 0x001fe40000000008 */
[----:B------:R-:W-:-:S03]  /*4c060*/  PRMT R9, R47, 0x3340, R1 ;  /* 0x000033402f097816 */ /* 0x000fc60000000001 */
[----:B------:R0:W-:Y:S04]  /*4c070*/  STL [R1+0x38], R2 ;  /* 0x0000380201007387 */ /* 0x0001e80000100800 */
[----:B------:R-:W3:Y:S04]  /*4c080*/  LDL.LU R21, [R1+0x1194] ;  /* 0x0011940001157983 */ /* 0x000ee80000300800 */
[----:B------:R-:W4:Y:S01]  /*4c090*/  LDL.LU R47, [R1+0x1274] ;  /* 0x00127400012f7983 */ /* 0x000f220000300800 */
[----:B------:R-:W-:-:S03]  /*4c0a0*/  PRMT R17, R0, 0x3340, R39 ;  /* 0x0000334000117816 */ /* 0x000fc60000000027 */
[----:B------:R-:W3:Y:S04]  /*4c0b0*/  LDL.LU R19, [R1+0x124] ;  /* 0x0001240001137983 */ /* 0x000ee80000300800 */
[----:B------:R-:W3:Y:S04]  /*4c0c0*/  LDL.LU R22, [R1+0x1190] ;  /* 0x0011900001167983 */ /* 0x000ee80000300800 */
[----:B------:R-:W3:Y:S01]  /*4c0d0*/  LDL.LU R0, [R1+0x13d4] ;  /* 0x0013d40001007983 */ /* 0x000ee20000300800 */
[----:B------:R-:W-:Y:S02]  /*4c0e0*/  PRMT R16, R43, 0x3340, R60 ;  /* 0x000033402b107816 */ /* 0x000fe4000000003c */
[----:B------:R-:W-:Y:S01]  /*4c0f0*/  PRMT R18, R10, 0x3340, R18 ;  /* 0x000033400a127816 */ /* 0x000fe20000000012 */
[----:B------:R-:W3:Y:S01]  /*4c100*/  LDL.LU R60, [R1+0x118c] ;  /* 0x00118c00013c7983 */ /* 0x000ee20000300800 */
[----:B------:R-:W-:-:S02]  /*4c110*/  PRMT R15, R24, 0x3340, R23 ;  /* 0x00003340180f7816 */ /* 0x000fc40000000017 */
[--C-:B------:R-:W-:Y:S01]  /*4c120*/  PRMT R10, R25, 0x3340, R1.reuse ;  /* 0x00003340190a7816 */ /* 0x100fe20000000001 */
[----:B------:R-:W3:Y:S01]  /*4c130*/  LDL.LU R43, [R1+0x128] ;  /* 0x00012800012b7983 */ /* 0x000ee20000300800 */
[----:B------:R-:W-:Y:S02]  /*4c140*/  PRMT R8, R40, 0x3340, R1 ;  /* 0x0000334028087816 */ /* 0x000fe40000000001 */
[----:B0-----:R-:W-:Y:S01]  /*4c150*/  PRMT R2, R15, 0x5410, R10 ;  /* 0x000054100f027816 */ /* 0x001fe2000000000a */
[----:B------:R-:W3:Y:S01]  /*4c160*/  LDL.LU R23, [R1+0x13f8] ;  /* 0x0013f80001177983 */ /* 0x000ee20000300800 */
[----:B------:R-:W-:-:S03]  /*4c170*/  PRMT R9, R16, 0x5410, R9 ;  /* 0x0000541010097816 */ /* 0x000fc60000000009 */
[----:B------:R-:W3:Y:S04]  /*4c180*/  LDL.LU R24, [R1+0x12c] ;  /* 0x00012c0001187983 */ /* 0x000ee80000300800 */
[----:B------:R0:W-:Y:S04]  /*4c190*/  STL [R1+0x78], R2 ;  /* 0x0000780201007387 */ /* 0x0001e80000100800 */
[----:B------:R1:W-:Y:S04]  /*4c1a0*/  STL [R1+0x74], R9 ;  /* 0x0000740901007387 */ /* 0x0003e80000100800 */
[----:B------:R-:W3:Y:S01]  /*4c1b0*/  LDL.LU R31, [R1+0x1404] ;  /* 0x00140400011f7983 */ /* 0x000ee20000300800 */
[----:B0-----:R-:W-:-:S03]  /*4c1c0*/  PRMT R2, R17, 0x5410, R8 ;  /* 0x0000541011027816 */ /* 0x001fc60000000008 */
[----:B------:R-:W3:Y:S04]  /*4c1d0*/  LDL.LU R32, [R1+0x1178] ;  /* 0x0011780001207983 */ /* 0x000ee80000300800 */
[----:B------:R4:W-:Y:S01]  /*4c1e0*/  STL [R1+0x70], R2 ;  /* 0x0000700201007387 */ /* 0x0009e20000100800 */
[----:B------:R-:W-:-:S03]  /*4c1f0*/  PRMT R12, R41, 0x3340, R1 ;  /* 0x00003340290c7816 */ /* 0x000fc60000000001 */
[----:B------:R-:W3:Y:S01]  /*4c200*/  LDL.LU R25, [R1+0x1268] ;  /* 0x0012680001197983 */ /* 0x000ee20000300800 */
[----:B------:R-:W-:-:S03]  /*4c210*/  PRMT R11, R42, 0x3340, R1 ;  /* 0x000033402a0b7816 */ /* 0x000fc60000000001 */
[----:B------:R-:W3:Y:S01]  /*4c220*/  LDL.LU R40, [R1+0x1174] ;  /* 0x0011740001287983 */ /* 0x000ee20000300800 */
[----:B------:R-:W-:-:S03]  /*4c230*/  PRMT R14, R44, 0x3340, R1 ;  /* 0x000033402c0e7816 */ /* 0x000fc60000000001 */
[----:B------:R-:W3:Y:S04]  /*4c240*/  LDL.LU R41, [R1+0x1254] ;  /* 0x0012540001297983 */ /* 0x000ee80000300800 */
[----:B------:R-:W3:Y:S04]  /*4c250*/  LDL.LU R42, [R1+0x83c] ;  /* 0x00083c00012a7983 */ /* 0x000ee80000300800 */
[----:B------:R-:W3:Y:S01]  /*4c260*/  LDL.LU R44, [R1+0x1240] ;  /* 0x00124000012c7983 */ /* 0x000ee20000300800 */
[----:B------:R-:W-:-:S03]  /*4c270*/  PRMT R13, R45, 0x3340, R1 ;  /* 0x000033402d0d7816 */ /* 0x000fc60000000001 */
[----:B------:R-:W3:Y:S01]  /*4c280*/  LDL.LU R45, [R1+0x1328] ;  /* 0x00132800012d7983 */ /* 0x000ee20000300800 */
[----:B--2---:R-:W-:-:S03]  /*4c290*/  LOP3.LUT R39, R46, 0xffff, RZ, 0xc0, !PT ;  /* 0x0000ffff2e277812 */ /* 0x004fc600078ec0ff */
[----:B------:R-:W2:Y:S01]  /*4c2a0*/  LDL.LU R46, [R1+0x1210] ;  /* 0x00121000012e7983 */ /* 0x000ea20000300800 */
[----:B------:R-:W-:-:S04]  /*4c2b0*/  PRMT R8, R39, 0x3340, R1 ;  /* 0x0000334027087816 */ /* 0x000fc80000000001 */
[----:B-1----:R-:W-:-:S05]  /*4c2c0*/  PRMT R9, R18, 0x5410, R8 ;  /* 0x0000541012097816 */ /* 0x002fca0000000008 */
[----:B------:R-:W-:Y:S01]  /*4c2d0*/  STL [R1+0x7c], R9 ;  /* 0x00007c0901007387 */ /* 0x000fe20000100800 */
[----:B----4-:R-:W-:-:S03]  /*4c2e0*/  PRMT R2, R47, 0x5410, R12 ;  /* 0x000054102f027816 */ /* 0x010fc6000000000c */
[----:B------:R-:W4:Y:S01]  /*4c2f0*/  LDL.LU R47, [R1+0x127c] ;  /* 0x00127c00012f7983 */ /* 0x000f220000300800 */
[----:B---3--:R-:W-:-:S04]  /*4c300*/  LOP3.LUT R55, R21, 0xffff, RZ, 0xc0, !PT ;  /* 0x0000ffff15377812 */ /* 0x008fc800078ec0ff */
[----:B------:R-:W-:Y:S01]  /*4c310*/  PRMT R8, R55, 0x3340, R1 ;  /* 0x0000334037087816 */ /* 0x000fe20000000001 */
[----:B------:R0:W-:Y:S03]  /*4c320*/  STL [R1+0x80], R2 ;  /* 0x0000800201007387 */ /* 0x0001e60000100800 */
[----:B------:R-:W-:Y:S02]  /*4c330*/  PRMT R8, R19, 0x5410, R8 ;  /* 0x0000541013087816 */ /* 0x000fe40000000008 */
[----:B------:R-:W-:Y:S02]  /*4c340*/  LOP3.LUT R54, R22, 0xffff, RZ, 0xc0, !PT ;  /* 0x0000ffff16367812 */ /* 0x000fe400078ec0ff */
[----:B0-----:R-:W-:Y:S01]  /*4c350*/  PRMT R2, R0, 0x5410, R11 ;  /* 0x0000541000027816 */ /* 0x001fe2000000000b */
[----:B------:R0:W-:Y:S04]  /*4c360*/  STL [R1+0x119c], R8 ;  /* 0x00119c0801007387 */ /* 0x0001e80000100800 */
[----:B------:R-:W3:Y:S04]  /*4c370*/  LDL.LU R0, [R1+0x11b4] ;  /* 0x0011b40001007983 */ /* 0x000ee80000300800 */
[----:B------:R1:W-:Y:S01]  /*4c380*/  STL [R1+0x11a0], R2 ;  /* 0x0011a00201007387 */ /* 0x0003e20000100800 */
[----:B0-----:R-:W-:-:S04]  /*4c390*/  PRMT R8, R54, 0x3340, R1 ;  /* 0x0000334036087816 */ /* 0x001fc80000000001 */
[----:B------:R-:W-:Y:S02]  /*4c3a0*/  PRMT R10, R43, 0x5410, R8 ;  /* 0x000054102b0a7816 */ /* 0x000fe40000000008 */
[----:B-1----:R-:W-:Y:S02]  /*4c3b0*/  LOP3.LUT R2, R60, 0xffff, RZ, 0xc0, !PT ;  /* 0x0000ffff3c027812 */ /* 0x002fe400078ec0ff */
[----:B------:R-:W-:Y:S02]  /*4c3c0*/  PRMT R9, R23, 0x5410, R14 ;  /* 0x0000541017097816 */ /* 0x000fe4000000000e */
[----:B------:R-:W-:Y:S01]  /*4c3d0*/  PRMT R8, R2, 0x3340, R1 ;  /* 0x0000334002087816 */ /* 0x000fe20000000001 */
[----:B------:R-:W-:Y:S03]  /*4c3e0*/  STL [R1+0x11a4], R10 ;  /* 0x0011a40a01007387 */ /* 0x000fe60000100800 */
[----:B------:R-:W-:Y:S01]  /*4c3f0*/  PRMT R8, R24, 0x5410, R8 ;  /* 0x0000541018087816 */ /* 0x000fe20000000008 */
[----:B------:R-:W3:Y:S04]  /*4c400*/  LDL.LU R33, [R1+0x1214] ;  /* 0x0012140001217983 */ /* 0x000ee80000300800 */
[----:B------:R0:W-:Y:S04]  /*4c410*/  STL [R1+0x11a8], R9 ;  /* 0x0011a80901007387 */ /* 0x0001e80000100800 */
[----:B------:R-:W3:Y:S04]  /*4c420*/  LDL.LU R21, [R1+0x1170] ;  /* 0x0011700001157983 */ /* 0x000ee80000300800 */
[----:B------:R1:W-:Y:S01]  /*4c430*/  STL [R1+0x11ac], R8 ;  /* 0x0011ac0801007387 */ /* 0x0003e20000100800 */
[----:B0-----:R-:W-:-:S03]  /*4c440*/  PRMT R9, R31, 0x5410, R13 ;  /* 0x000054101f097816 */ /* 0x001fc6000000000d */
[----:B------:R-:W3:Y:S04]  /*4c450*/  LDL.LU R19, [R1+0x1250] ;  /* 0x0012500001137983 */ /* 0x000ee80000300800 */
[----:B------:R-:W3:Y:S01]  /*4c460*/  LDL.LU R22, [R1+0x13a4] ;  /* 0x0013a40001167983 */ /* 0x000ee20000300800 */
[----:B-1----:R-:W-:-:S03]  /*4c470*/  PRMT R8, R25, 0x5410, R32 ;  /* 0x0000541019087816 */ /* 0x002fc60000000020 */
[----:B------:R-:W3:Y:S04]  /*4c480*/  LDL.LU R60, [R1+0x1244] ;  /* 0x00124400013c7983 */ /* 0x000ee80000300800 */
[----:B------:R-:W3:Y:S04]  /*4c490*/  LDL.LU R43, [R1+0x12fc] ;  /* 0x0012fc00012b7983 */ /* 0x000ee80000300800 */
[----:B------:R-:W3:Y:S04]  /*4c4a0*/  LDL.LU R23, [R1+0x13ac] ;  /* 0x0013ac0001177983 */ /* 0x000ee80000300800 */
[----:B------:R-:W3:Y:S04]  /*4c4b0*/  LDL.LU R24, [R1+0x1258] ;  /* 0x0012580001187983 */ /* 0x000ee80000300800 */
[----:B------:R-:W3:Y:S04]  /*4c4c0*/  LDL.LU R25, [R1+0x1308] ;  /* 0x0013080001197983 */ /* 0x000ee80000300800 */
[----:B------:R0:W-:Y:S04]  /*4c4d0*/  STL [R1+0x11b0], R9 ;  /* 0x0011b00901007387 */ /* 0x0001e80000100800 */
[----:B------:R1:W-:Y:S01]  /*4c4e0*/  STL [R1+0x1194], R8 ;  /* 0x0011940801007387 */ /* 0x0003e20000100800 */
[----:B0-----:R-:W-:-:S02]  /*4c4f0*/  PRMT R9, R41, 0x5410, R40 ;  /* 0x0000541029097816 */ /* 0x001fc40000000028 */
[----:B-1----:R-:W-:-:S03]  /*4c500*/  PRMT R8, R44, 0x5410, R42 ;  /* 0x000054102c087816 */ /* 0x002fc6000000002a */
[----:B------:R-:W-:Y:S01]  /*4c510*/  STL [R1+0x1198], R9 ;  /* 0x0011980901007387 */ /* 0x000fe20000100800 */
[----:B------:R-:W-:-:S03]  /*4c520*/  LOP3.LUT R11, R45, 0xffff, RZ, 0xc0, !PT ;  /* 0x0000ffff2d0b7812 */ /* 0x000fc600078ec0ff */
[----:B------:R0:W-:Y:S04]  /*4c530*/  STL [R1+0x1190], R8 ;  /* 0x0011900801007387 */ /* 0x0001e80000100800 */
[----:B------:R-:W3:Y:S04]  /*4c540*/  LDL.LU R40, [R1+0x1360] ;  /* 0x0013600001287983 */ /* 0x000ee80000300800 */
[----:B------:R-:W3:Y:S04]  /*4c550*/  LDL.LU R42, [R1+0x121c] ;  /* 0x00121c00012a7983 */ /* 0x000ee80000300800 */
[----:B------:R-:W3:Y:S04]  /*4c560*/  LDL.LU R44, [R1+0x12b0] ;  /* 0x0012b000012c7983 */ /* 0x000ee80000300800 */
[----:B------:R-:W3:Y:S01]  /*4c570*/  LDL.LU R45, [R1+0x136c] ;  /* 0x00136c00012d7983 */ /* 0x000ee20000300800 */
[----:B--2---:R-:W-:-:S03]  /*4c580*/  LOP3.LUT R17, R46, 0xffff, RZ, 0xc0, !PT ;  /* 0x0000ffff2e117812 */ /* 0x004fc600078ec0ff */
[----:B------:R-:W2:Y:S01]  /*4c590*/  LDL.LU R46, [R1+0x1220] ;  /* 0x00122000012e7983 */ /* 0x000ea20000300800 */
[----:B----4-:R-:W-:-:S03]  /*4c5a0*/  LOP3.LUT R10, R47, 0xffff, RZ, 0xc0, !PT ;  /* 0x0000ffff2f0a7812 */ /* 0x010fc600078ec0ff */
[----:B------:R-:W4:Y:S01]  /*4c5b0*/  LDL.LU R47, [R1+0x12b8] ;  /* 0x0012b800012f7983 */ /* 0x000f220000300800 */
[----:B0-----:R-:W-:Y:S02]  /*4c5c0*/  PRMT R8, R17, 0x3340, R1 ;  /* 0x0000334011087816 */ /* 0x001fe40000000001 */
[----:B------:R-:W-:-:S04]  /*4c5d0*/  PRMT R9, R11, 0x3340, R10 ;  /* 0x000033400b097816 */ /* 0x000fc8000000000a */
[----:B------:R-:W-:-:S05]  /*4c5e0*/  PRMT R8, R9, 0x5410, R8 ;  /* 0x0000541009087816 */ /* 0x000fca0000000008 */
[----:B------:R0:W-:Y:S01]  /*4c5f0*/  STL [R1+0x6c], R8 ;  /* 0x00006c0801007387 */ /* 0x0001e20000100800 */
[----:B---3--:R-:W-:-:S04]  /*4c600*/  LOP3.LUT R0, R0, 0xffff, RZ, 0xc0, !PT ;  /* 0x0000ffff00007812 */ /* 0x008fc800078ec0ff */
[----:B0-----:R-:W-:Y:S02]  /*4c610*/  PRMT R8, R0, 0x3340, R1 ;  /* 0x0000334000087816 */ /* 0x001fe40000000001 */
[----:B------:R-:W-:Y:S02]  /*4c620*/  SHF.R.U32.HI R41, RZ, 0x8, R10 ;  /* 0x00000008ff297819 */ /* 0x000fe4000001160a */
[----:B------:R-:W-:Y:S02]  /*4c630*/  SHF.R.U32.HI R9, RZ, 0x8, R11 ;  /* 0x00000008ff097819 */ /* 0x000fe4000001160b */
[----:B------:R-:W-:-:S05]  /*4c640*/  PRMT R10, R33, 0x5410, R8 ;  /* 0x00005410210a7816 */ /* 0x000fca0000000008 */
[----:B------:R0:W-:Y:S01]  /*4c650*/  STL [R1+0x11b4], R10 ;  /* 0x0011b40a01007387 */ /* 0x0001e20000100800 */
[----:B------:R-:W-:Y:S02]  /*4c660*/  PRMT R8, R19, 0x5410, R21 ;  /* 0x0000541013087816 */ /* 0x000fe40000000015 */
[----:B------:R-:W-:-:S03]  /*4c670*/  LOP3.LUT R11, R22, 0xffff, RZ, 0xc0, !PT ;  /* 0x0000ffff160b7812 */ /* 0x000fc600078ec0ff */
[----:B------:R1:W-:Y:S01]  /*4c680*/  STL [R1+0x118c], R8 ;  /* 0x00118c0801007387 */ /* 0x0003e20000100800 */
[----:B------:R-:W-:-:S03]  /*4c690*/  LOP3.LUT R12, R24, 0xffff, RZ, 0xc0, !PT ;  /* 0x0000ffff180c7812 */ /* 0x000fc600078ec0ff */
[----:B------:R-:W3:Y:S01]  /*4c6a0*/  LDL.LU R24, [R1+0x1184] ;  /* 0x0011840001187983 */ /* 0x000ee20000300800 */
        /* <DEDUP_REMOVED lines=8> */
[----:B--2---:R-:W-:-:S03]  /*4c730*/  LOP3.LUT R19, R46, 0xffff, RZ, 0xc0, !PT ;  /* 0x0000ffff2e137812 */ /* 0x004fc600078ec0ff */
[----:B------:R-:W2:Y:S01]  /*4c740*/  LDL.LU R46, [R1+0x128c] ;  /* 0x00128c00012e7983 */ /* 0x000ea20000300800 */
[----:B----4-:R-:W-:-:S03]  /*4c750*/  LOP3.LUT R20, R47, 0xffff, RZ, 0xc0, !PT ;  /* 0x0000ffff2f147812 */ /* 0x010fc600078ec0ff */
[----:B------:R-:W4:Y:S01]  /*4c760*/  LDL.LU R47, [R1+0x1340] ;  /* 0x00134000012f7983 */ /* 0x000f220000300800 */
[----:B------:R-:W-:Y:S02]  /*4c770*/  LOP3.LUT R9, R9, 0xffff, RZ, 0xc0, !PT ;  /* 0x0000ffff09097812 */ /* 0x000fe400078ec0ff */
[----:B------:R-:W-:Y:S01]  /*4c780*/  LOP3.LUT R41, R41, 0xffff, RZ, 0xc0, !PT ;  /* 0x0000ffff29297812 */ /* 0x000fe200078ec0ff */
[----:B------:R-:W4:Y:S01]  /*4c790*/  LDL.LU R57, [R1+0x11e8] ;  /* 0x0011e80001397983 */ /* 0x000f220000300800 */
[----:B------:R-:W-:Y:S02]  /*4c7a0*/  LOP3.LUT R18, R60, 0xffff, RZ, 0xc0, !PT ;  /* 0x0000ffff3c127812 */ /* 0x000fe400078ec0ff */
[----:B0-----:R-:W-:Y:S01]  /*4c7b0*/  LOP3.LUT R10, R43, 0xffff, RZ, 0xc0, !PT ;  /* 0x0000ffff2b0a7812 */ /* 0x001fe200078ec0ff */
[----:B------:R-:W4:Y:S01]  /*4c7c0*/  LDL.LU R56, [R1+0x129c] ;  /* 0x00129c0001387983 */ /* 0x000f220000300800 */
[----:B------:R-:W-:Y:S02]  /*4c7d0*/  PRMT R41, R9, 0x3340, R41 ;  /* 0x0000334009297816 */ /* 0x000fe40000000029 */
[----:B-1----:R-:W-:Y:S01]  /*4c7e0*/  PRMT R8, R18, 0x3340, R1 ;  /* 0x0000334012087816 */ /* 0x002fe20000000001 */
[----:B------:R-:W4:Y:S01]  /*4c7f0*/  LDL.LU R34, [R1+0x11e4] ;  /* 0x0011e40001227983 */ /* 0x000f220000300800 */
[----:B------:R-:W-:-:S02]  /*4c800*/  PRMT R9, R11, 0x3340, R10 ;  /* 0x000033400b097816 */ /* 0x000fc4000000000a */
[----:B------:R-:W-:Y:S01]  /*4c810*/  LOP3.LUT R14, R23, 0xffff, RZ, 0xc0, !PT ;  /* 0x0000ffff170e7812 */ /* 0x000fe200078ec0ff */
[----:B------:R-:W4:Y:S01]  /*4c820*/  LDL.LU R61, [R1+0x1288] ;  /* 0x00128800013d7983 */ /* 0x000f220000300800 */
[----:B------:R-:W-:Y:S02]  /*4c830*/  LOP3.LUT R13, R25, 0xffff, RZ, 0xc0, !PT ;  /* 0x0000ffff190d7812 */ /* 0x000fe400078ec0ff */
[----:B------:R-:W-:Y:S01]  /*4c840*/  PRMT R50, R9, 0x5410, R8 ;  /* 0x0000541009327816 */ /* 0x000fe20000000008 */
[----:B------:R-:W4:Y:S01]  /*4c850*/  LDL.LU R53, [R1+0x117c] ;  /* 0x00117c0001357983 */ /* 0x000f220000300800 */
[----:B------:R-:W-:Y:S02]  /*4c860*/  PRMT R8, R12, 0x3340, R1 ;  /* 0x000033400c087816 */ /* 0x000fe40000000001 */
[----:B------:R-:W-:Y:S01]  /*4c870*/  PRMT R9, R14, 0x3340, R13 ;  /* 0x000033400e097816 */ /* 0x000fe2000000000d */
[----:B------:R-:W4:Y:S03]  /*4c880*/  LDL.LU R52, [R1+0x1280] ;  /* 0x0012800001347983 */ /* 0x000f260000300800 */
[----:B------:R-:W-:Y:S01]  /*4c890*/  PRMT R51, R9, 0x5410, R8 ;  /* 0x0000541009337816 */ /* 0x000fe20000000008 */
[----:B------:R-:W4:Y:S01]  /*4c8a0*/  LDL.LU R38, [R1+0x13d8] ;  /* 0x0013d80001267983 */ /* 0x000f220000300800 */
[----:B------:R-:W-:-:S02]  /*4c8b0*/  PRMT R8, R22, 0x3340, R1 ;  /* 0x0000334016087816 */ /* 0x000fc40000000001 */
[----:B------:R-:W-:Y:S01]  /*4c8c0*/  PRMT R9, R16, 0x3340, R15 ;  /* 0x0000334010097816 */ /* 0x000fe2000000000f */
[----:B------:R-:W4:Y:S03]  /*4c8d0*/  LDL.LU R27, [R1+0x12a4] ;  /* 0x0012a400011b7983 */ /* 0x000f260000300800 */
[----:B------:R-:W-:Y:S01]  /*4c8e0*/  PRMT R48, R9, 0x5410, R8 ;  /* 0x0000541009307816 */ /* 0x000fe20000000008 */
[----:B------:R-:W4:Y:S01]  /*4c8f0*/  LDL.LU R23, [R1+0x1350] ;  /* 0x0013500001177983 */ /* 0x000f220000300800 */
[----:B------:R-:W-:Y:S02]  /*4c900*/  PRMT R8, R19, 0x3340, R1 ;  /* 0x0000334013087816 */ /* 0x000fe40000000001 */
[----:B------:R-:W-:Y:S02]  /*4c910*/  PRMT R9, R21, 0x3340, R20 ;  /* 0x0000334015097816 */ /* 0x000fe40000000014 */
[----:B------:R-:W-:-:S02]  /*4c920*/  SHF.R.U32.HI R31, RZ, 0x8, R10 ;  /* 0x00000008ff1f7819 */ /* 0x000fc4000001160a */
[----:B------:R-:W-:Y:S02]  /*4c930*/  PRMT R49, R9, 0x5410, R8 ;  /* 0x0000541009317816 */ /* 0x000fe40000000008 */
[----:B------:R-:W-:Y:S02]  /*4c940*/  SHF.R.U32.HI R8, RZ, 0x8, R11 ;  /* 0x00000008ff087819 */ /* 0x000fe4000001160b */
[----:B------:R-:W-:Y:S02]  /*4c950*/  LOP3.LUT R31, R31, 0xffff, RZ, 0xc0, !PT ;  /* 0x0000ffff1f1f7812 */ /* 0x000fe400078ec0ff */
[----:B------:R-:W-:Y:S02]  /*4c960*/  LOP3.LUT R8, R8, 0xffff, RZ, 0xc0, !PT ;  /* 0x0000ffff08087812 */ /* 0x000fe400078ec0ff */
[----:B------:R-:W-:Y:S02]  /*4c970*/  SHF.R.U32.HI R32, RZ, 0x8, R13 ;  /* 0x00000008ff207819 */ /* 0x000fe4000001160d */
[----:B------:R-:W-:-:S02]  /*4c980*/  PRMT R31, R8, 0x3340, R31 ;  /* 0x00003340081f7816 */ /* 0x000fc4000000001f */
[----:B------:R-:W-:Y:S02]  /*4c990*/  SHF.R.U32.HI R8, RZ, 0x8, R14 ;  /* 0x00000008ff087819 */ /* 0x000fe4000001160e */
[----:B------:R-:W-:Y:S02]  /*4c9a0*/  LOP3.LUT R32, R32, 0xffff, RZ, 0xc0, !PT ;  /* 0x0000ffff20207812 */ /* 0x000fe400078ec0ff */
[----:B------:R-:W-:Y:S02]  /*4c9b0*/  LOP3.LUT R8, R8, 0xffff, RZ, 0xc0, !PT ;  /* 0x0000ffff08087812 */ /* 0x000fe400078ec0ff */
[----:B------:R-:W-:Y:S02]  /*4c9c0*/  SHF.R.U32.HI R35, RZ, 0x8, R15 ;  /* 0x00000008ff237819 */ /* 0x000fe4000001160f */
[----:B------:R-:W-:Y:S02]  /*4c9d0*/  PRMT R32, R8, 0x3340, R32 ;  /* 0x0000334008207816 */ /* 0x000fe40000000020 */
[----:B------:R-:W-:-:S02]  /*4c9e0*/  SHF.R.U32.HI R8, RZ, 0x8, R16 ;  /* 0x00000008ff087819 */ /* 0x000fc40000011610 */
[----:B------:R-:W-:Y:S02]  /*4c9f0*/  LOP3.LUT R35, R35, 0xffff, RZ, 0xc0, !PT ;  /* 0x0000ffff23237812 */ /* 0x000fe400078ec0ff */
[----:B------:R-:W-:Y:S02]  /*4ca00*/  LOP3.LUT R8, R8, 0xffff, RZ, 0xc0, !PT ;  /* 0x0000ffff08087812 */ /* 0x000fe400078ec0ff */
[----:B------:R-:W-:Y:S02]  /*4ca10*/  SHF.R.U32.HI R30, RZ, 0x8, R20 ;  /* 0x00000008ff1e7819 */ /* 0x000fe40000011614 */
[----:B------:R-:W-:Y:S02]  /*4ca20*/  PRMT R35, R8, 0x3340, R35 ;  /* 0x0000334008237816 */ /* 0x000fe40000000023 */
[----:B------:R-:W-:Y:S02]  /*4ca30*/  SHF.R.U32.HI R8, RZ, 0x8, R21 ;  /* 0x00000008ff087819 */ /* 0x000fe40000011615 */
[----:B------:R-:W-:-:S02]  /*4ca40*/  LOP3.LUT R30, R30, 0xffff, RZ, 0xc0, !PT ;  /* 0x0000ffff1e1e7812 */ /* 0x000fc400078ec0ff */
[----:B------:R-:W-:Y:S02]  /*4ca50*/  LOP3.LUT R8, R8, 0xffff, RZ, 0xc0, !PT ;  /* 0x0000ffff08087812 */ /* 0x000fe400078ec0ff */
[----:B------:R-:W-:Y:S02]  /*4ca60*/  SHF.R.U32.HI R28, RZ, 0x8, R12 ;  /* 0x00000008ff1c7819 */ /* 0x000fe4000001160c */
[----:B------:R-:W-:Y:S02]  /*4ca70*/  PRMT R30, R8, 0x3340, R30 ;  /* 0x00003340081e7816 */ /* 0x000fe4000000001e */
[----:B---3--:R-:W-:Y:S02]  /*4ca80*/  PRMT R9, R40, 0x5410, R24 ;  /* 0x0000541028097816 */ /* 0x008fe40000000018 */
[----:B------:R-:W-:-:S03]  /*4ca90*/  PRMT R8, R44, 0x5410, R42 ;  /* 0x000054102c087816 */ /* 0x000fc6000000002a */
[----:B------:R-:W-:Y:S01]  /*4caa0*/  STL [R1+0x1184], R9 ;  /* 0x0011840901007387 */ /* 0x000fe20000100800 */
[----:B------:R-:W-:-:S03]  /*4cab0*/  LOP3.LUT R11, R45, 0xffff, RZ, 0xc0, !PT ;  /* 0x0000ffff2d0b7812 */ /* 0x000fc600078ec0ff */
[----:B------:R0:W-:Y:S04]  /*4cac0*/  STL [R1+0x1188], R8 ;  /* 0x0011880801007387 */ /* 0x0001e80000100800 */
[----:B------:R-:W3:Y:S04]  /*4cad0*/  LDL.LU R33, [R1+0x11e0] ;  /* 0x0011e00001217983 */ /* 0x000ee80000300800 */
[----:B------:R-:W3:Y:S01]  /*4cae0*/  LDL.LU R60, [R1+0x1284] ;  /* 0x00128400013c7983 */ /* 0x000ee20000300800 */
[----:B--2---:R-:W-:-:S04]  /*4caf0*/  LOP3.LUT R12, R46, 0xffff, RZ, 0xc0, !PT ;  /* 0x0000ffff2e0c7812 */ /* 0x004fc800078ec0ff */
[----:B0-----:R-:W-:Y:S02]  /*4cb00*/  PRMT R8, R12, 0x3340, R1 ;  /* 0x000033400c087816 */ /* 0x001fe40000000001 */
[----:B----4-:R-:W-:-:S04]  /*4cb10*/  LOP3.LUT R10, R47, 0xffff, RZ, 0xc0, !PT ;  /* 0x0000ffff2f0a7812 */ /* 0x010fc800078ec0ff */
[----:B------:R-:W-:-:S04]  /*4cb20*/  PRMT R9, R11, 0x3340, R10 ;  /* 0x000033400b097816 */ /* 0x000fc8000000000a */
[----:B------:R-:W-:-:S05]  /*4cb30*/  PRMT R8, R9, 0x5410, R8 ;  /* 0x0000541009087816 */ /* 0x000fca0000000008 */
[----:B------:R0:W-:Y:S04]  /*4cb40*/  STL [R1+0x68], R8 ;  /* 0x0000680801007387 */ /* 0x0001e80000100800 */
[----:B------:R-:W2:Y:S04]  /*4cb50*/  LDL.LU R43, [R1+0x11dc] ;  /* 0x0011dc00012b7983 */ /* 0x000ea80000300800 */
[----:B------:R-:W2:Y:S04]  /*4cb60*/  LDL.LU R40, [R1+0x126c] ;  /* 0x00126c0001287983 */ /* 0x000ea80000300800 */
[----:B------:R-:W4:Y:S04]  /*4cb70*/  LDL.LU R42, [R1+0x11d0] ;  /* 0x0011d000012a7983 */ /* 0x000f280000300800 */
[----:B------:R-:W4:Y:S04]  /*4cb80*/  LDL.LU R44, [R1+0x125c] ;  /* 0x00125c00012c7983 */ /* 0x000f280000300800 */
[----:B------:R-:W4:Y:S04]  /*4cb90*/  LDL.LU R45, [R1+0x13b8] ;  /* 0x0013b800012d7983 */ /* 0x000f280000300800 */
[----:B------:R-:W4:Y:S01]  /*4cba0*/  LDL.LU R46, [R1+0x1264] ;  /* 0x00126400012e7983 */ /* 0x000f220000300800 */
[----:B0-----:R-:W-:-:S02]  /*4cbb0*/  SHF.R.U32.HI R8, RZ, 0x8, R11 ;  /* 0x00000008ff087819 */ /* 0x001fc4000001160b */
[----:B------:R-:W-:Y:S01]  /*4cbc0*/  SHF.R.U32.HI R36, RZ, 0x8, R10 ;  /* 0x00000008ff247819 */ /* 0x000fe2000001160a */
[----:B------:R-:W4:Y:S01]  /*4cbd0*/  LDL.LU R47, [R1+0x131c] ;  /* 0x00131c00012f7983 */ /* 0x000f220000300800 */
[----:B------:R-:W-:Y:S02]  /*4cbe0*/  LOP3.LUT R8, R8, 0xffff, RZ, 0xc0, !PT ;  /* 0x0000ffff08087812 */ /* 0x000fe400078ec0ff */
[----:B------:R-:W-:Y:S02]  /*4cbf0*/  LOP3.LUT R36, R36, 0xffff, RZ, 0xc0, !PT ;  /* 0x0000ffff24247812 */ /* 0x000fe400078ec0ff */
[----:B------:R-:W-:Y:S02]  /*4cc00*/  PRMT R10, R56, 0x5410, R57 ;  /* 0x00005410380a7816 */ /* 0x000fe40000000039 */
[----:B------:R-:W-:Y:S02]  /*4cc10*/  PRMT R36, R8, 0x3340, R36 ;  /* 0x0000334008247816 */ /* 0x000fe40000000024 */
[----:B------:R-:W-:Y:S01]  /*4cc20*/  PRMT R9, R61, 0x5410, R34 ;  /* 0x000054103d097816 */ /* 0x000fe20000000022 */
[----:B------:R0:W-:Y:S01]  /*4cc30*/  STL [R1+0x1174], R10 ;  /* 0x0011740a01007387 */ /* 0x0001e20000100800 */
[----:B------:R-:W-:-:S02]  /*4cc40*/  PRMT R8, R52, 0x5410, R53 ;  /* 0x0000541034087816 */ /* 0x000fc40000000035 */
[----:B------:R-:W-:Y:S02]  /*4cc50*/  LOP3.LUT R11, R38, 0xffff, RZ, 0xc0, !PT ;  /* 0x0000ffff260b7812 */ /* 0x000fe400078ec0ff */
[----:B------:R-:W-:Y:S01]  /*4cc60*/  LOP3.LUT R13, R27, 0xffff, RZ, 0xc0, !PT ;  /* 0x0000ffff1b0d7812 */ /* 0x000fe200078ec0ff */
[----:B------:R1:W-:Y:S01]  /*4cc70*/  STL [R1+0x1178], R9 ;  /* 0x0011780901007387 */ /* 0x0003e20000100800 */
[----:B0-----:R-:W-:-:S03]  /*4cc80*/  LOP3.LUT R10, R23, 0xffff, RZ, 0xc0, !PT ;  /* 0x0000ffff170a7812 */ /* 0x001fc600078ec0ff */
[----:B------:R0:W-:Y:S01]  /*4cc90*/  STL [R1+0x117c], R8 ;  /* 0x00117c0801007387 */ /* 0x0001e20000100800 */
[----:B-1----:R-:W-:Y:S02]  /*4cca0*/  PRMT R9, R11, 0x3340, R10 ;  /* 0x000033400b097816 */ /* 0x002fe4000000000a */
[----:B0-----:R-:W-:-:S04]  /*4ccb0*/  PRMT R8, R13, 0x3340, R1 ;  /* 0x000033400d087816 */ /* 0x001fc80000000001 */
[----:B------:R-:W-:Y:S02]  /*4ccc0*/  PRMT R8, R9, 0x5410, R8 ;  /* 0x0000541009087816 */ /* 0x000fe40000000008 */
[----:B------:R-:W-:-:S03]  /*4ccd0*/  SHF.R.U32.HI R9, RZ, 0x8, R11 ;  /* 0x00000008ff097819 */ /* 0x000fc6000001160b */
[----:B------:R0:W-:Y:S01]  /*4cce0*/  STL [R1+0x64], R8 ;  /* 0x0000640801007387 */ /* 0x0001e20000100800 */
[----:B------:R-:W-:Y:S02]  /*4ccf0*/  LOP3.LUT R9, R9, 0xffff, RZ, 0xc0, !PT ;  /* 0x0000ffff09097812 */ /* 0x000fe400078ec0ff */
[----:B0-----:R-:W-:-:S04]  /*4cd00*/  SHF.R.U32.HI R8, RZ, 0x8, R10 ;  /* 0x00000008ff087819 */ /* 0x001fc8000001160a */
[----:B------:R-:W-:-:S04]  /*4cd10*/  LOP3.LUT R8, R8, 0xffff, RZ, 0xc0, !PT ;  /* 0x0000ffff08087812 */ /* 0x000fc800078ec0ff */
[----:B------:R-:W-:Y:S02]  /*4cd20*/  PRMT R53, R9, 0x3340, R8 ;  /* 0x0000334009357816 */ /* 0x000fe40000000008 */
[----:B---3--:R-:W-:-:S05]  /*4cd30*/  PRMT R10, R60, 0x5410, R33 ;  /* 0x000054103c0a7816 */ /* 0x008fca0000000021 */
[----:B------:R0:W-:Y:S01]  /*4cd40*/  STL [R1+0x834], R10 ;  /* 0x0008340a01007387 */ /* 0x0001e20000100800 */
[----:B--2---:R-:W-:Y:S02]  /*4cd50*/  PRMT R9, R40, 0x5410, R43 ;  /* 0x0000541028097816 */ /* 0x004fe4000000002b */
[----:B----4-:R-:W-:-:S03]  /*4cd60*/  PRMT R8, R44, 0x5410, R42 ;  /* 0x000054102c087816 */ /* 0x010fc6000000002a */
[----:B------:R-:W-:Y:S04]  /*4cd70*/  STL [R1+0x838], R9 ;  /* 0x0008380901007387 */ /* 0x000fe80000100800 */
[----:B------:R1:W-:Y:S01]  /*4cd80*/  STL [R1+0x1170], R8 ;  /* 0x0011700801007387 */ /* 0x0003e20000100800 */
[----:B0-----:R-:W-:-:S03]  /*4cd90*/  LOP3.LUT R10, R46, 0xffff, RZ, 0xc0, !PT ;  /* 0x0000ffff2e0a7812 */ /* 0x001fc600078ec0ff */
[----:B------:R-:W2:Y:S04]  /*4cda0*/  LDL.LU R20, [R1+0x11d4] ;  /* 0x0011d40001147983 */ /* 0x000ea80000300800 */
[----:B------:R-:W2:Y:S01]  /*4cdb0*/  LDL.LU R46, [R1+0x1260] ;  /* 0x00126000012e7983 */ /* 0x000ea20000300800 */
[----:B------:R-:W-:-:S03]  /*4cdc0*/  SHF.R.U32.HI R26, RZ, 0x8, R18 ;  /* 0x00000008ff1a7819 */ /* 0x000fc60000011612 */
[----:B------:R-:W3:Y:S01]  /*4cdd0*/  LDL.LU R15, [R1+0x11cc] ;  /* 0x0011cc00010f7983 */ /* 0x000ee20000300800 */
[----:B------:R-:W-:-:S03]  /*4cde0*/  SHF.R.U32.HI R29, RZ, 0x8, R17 ;  /* 0x00000008ff1d7819 */ /* 0x000fc60000011611 */
[----:B------:R-:W3:Y:S04]  /*4cdf0*/  LDL.LU R16, [R1+0x124c] ;  /* 0x00124c0001107983 */ /* 0x000ee80000300800 */
[----:B------:R-:W4:Y:S04]  /*4ce00*/  LDL.LU R18, [R1+0x11c4] ;  /* 0x0011c40001127983 */ /* 0x000f280000300800 */
[----:B------:R-:W4:Y:S04]  /*4ce10*/  LDL.LU R14, [R1+0x123c] ;  /* 0x00123c00010e7983 */ /* 0x000f280000300800 */
[----:B------:R-:W4:Y:S04]  /*4ce20*/  LDL.LU R17, [R1+0x13c4] ;  /* 0x0013c40001117983 */ /* 0x000f280000300800 */
[----:B------:R-:W4:Y:S04]  /*4ce30*/  LDL.LU R27, [R1+0x1278] ;  /* 0x00127800011b7983 */ /* 0x000f280000300800 */
[----:B------:R-:W4:Y:S01]  /*4ce40*/  LDL.LU R52, [R1+0x1334] ;  /* 0x0013340001347983 */ /* 0x000f220000300800 */
[----:B------:R-:W-:-:S02]  /*4ce50*/  SHF.R.U32.HI R23, RZ, 0x8, R12 ;  /* 0x00000008ff177819 */ /* 0x000fc4000001160c */
[----:B------:R-:W-:Y:S01]  /*4ce60*/  LOP3.LUT R12, R45, 0xffff, RZ, 0xc0, !PT ;  /* 0x0000ffff2d0c7812 */ /* 0x000fe200078ec0ff */
[----:B------:R-:W4:Y:S01]  /*4ce70*/  LDL.LU R57, [R1+0x11c8] ;  /* 0x0011c80001397983 */ /* 0x000f220000300800 */
[----:B------:R-:W-:Y:S02]  /*4ce80*/  LOP3.LUT R11, R47, 0xffff, RZ, 0xc0, !PT ;  /* 0x0000ffff2f0b7812 */ /* 0x000fe400078ec0ff */
[----:B-1----:R-:W-:Y:S01]  /*4ce90*/  PRMT R8, R10, 0x3340, R1 ;  /* 0x000033400a087816 */ /* 0x002fe20000000001 */
[----:B------:R-:W4:Y:S01]  /*4cea0*/  LDL.LU R56, [R1+0x1248] ;  /* 0x0012480001387983 */ /* 0x000f220000300800 */
[----:B------:R-:W-:-:S04]  /*4ceb0*/  PRMT R9, R12, 0x3340, R11 ;  /* 0x000033400c097816 */ /* 0x000fc8000000000b */
[----:B------:R-:W-:-:S05]  /*4cec0*/  PRMT R8, R9, 0x5410, R8 ;  /* 0x0000541009087816 */ /* 0x000fca0000000008 */
[----:B------:R0:W-:Y:S04]  /*4ced0*/  STL [R1+0x60], R8 ;  /* 0x0000600801007387 */ /* 0x0001e80000100800 */
[----:B------:R-:W4:Y:S04]  /*4cee0*/  LDL.LU R34, [R1+0x11c0] ;  /* 0x0011c00001227983 */ /* 0x000f280000300800 */
[----:B------:R-:W4:Y:S04]  /*4cef0*/  LDL.LU R61, [R1+0x1238] ;  /* 0x00123800013d7983 */ /* 0x000f280000300800 */
[----:B------:R-:W4:Y:S04]  /*4cf00*/  LDL.LU R38, [R1+0x11b8] ;  /* 0x0011b80001267983 */ /* 0x000f280000300800 */
[----:B------:R-:W4:Y:S04]  /*4cf10*/  LDL.LU R33, [R1+0x1234] ;  /* 0x0012340001217983 */ /* 0x000f280000300800 */
[----:B------:R-:W4:Y:S04]  /*4cf20*/  LDL.LU R60, [R1+0x11c] ;  /* 0x00011c00013c7983 */ /* 0x000f280000300800 */
[----:B------:R-:W4:Y:S04]  /*4cf30*/  LDL.LU R43, [R1+0x1228] ;  /* 0x00122800012b7983 */ /* 0x000f280000300800 */
[----:B------:R-:W4:Y:S01]  /*4cf40*/  LDL.LU R40, [R1+0x13e4] ;  /* 0x0013e40001287983 */ /* 0x000f220000300800 */
[----:B0-----:R-:W-:-:S03]  /*4cf50*/  SHF.R.U32.HI R8, RZ, 0x8, R12 ;  /* 0x00000008ff087819 */ /* 0x001fc6000001160c */
[----:B------:R-:W4:Y:S01]  /*4cf60*/  LDL.LU R42, [R1+0x12f4] ;  /* 0x0012f400012a7983 */ /* 0x000f220000300800 */
[----:B------:R-:W-:-:S03]  /*4cf70*/  SHF.R.U32.HI R37, RZ, 0x8, R11 ;  /* 0x00000008ff257819 */ /* 0x000fc6000001160b */
[----:B------:R-:W4:Y:S01]  /*4cf80*/  LDL.LU R44, [R1+0x13a0] ;  /* 0x0013a000012c7983 */ /* 0x000f220000300800 */
[----:B------:R-:W-:Y:S02]  /*4cf90*/  LOP3.LUT R8, R8, 0xffff, RZ, 0xc0, !PT ;  /* 0x0000ffff08087812 */ /* 0x000fe400078ec0ff */
[----:B------:R-:W-:Y:S01]  /*4cfa0*/  LOP3.LUT R37, R37, 0xffff, RZ, 0xc0, !PT ;  /* 0x0000ffff25257812 */ /* 0x000fe200078ec0ff */
[----:B------:R-:W4:Y:S03]  /*4cfb0*/  LDL.LU R45, [R1+0x13e8] ;  /* 0x0013e800012d7983 */ /* 0x000f260000300800 */
[----:B------:R-:W-:Y:S01]  /*4cfc0*/  PRMT R37, R8, 0x3340, R37 ;  /* 0x0000334008257816 */ /* 0x000fe20000000025 */
[----:B------:R-:W4:Y:S01]  /*4cfd0*/  LDL.LU R47, [R1+0x12f8] ;  /* 0x0012f800012f7983 */ /* 0x000f220000300800 */
[----:B--2---:R-:W-:-:S03]  /*4cfe0*/  PRMT R8, R46, 0x5410, R20 ;  /* 0x000054102e087816 */ /* 0x004fc60000000014 */
[----:B------:R-:W2:Y:S01]  /*4cff0*/  LDL.LU R46, [R1+0x13a8] ;  /* 0x0013a800012e7983 */ /* 0x000ea20000300800 */
[----:B------:R-:W-:-:S03]  /*4d000*/  SHF.R.U32.HI R21, RZ, 0x8, R10 ;  /* 0x00000008ff157819 */ /* 0x000fc6000001160a */
[----:B------:R4:W-:Y:S01]  /*4d010*/  STL [R1+0x83c], R8 ;  /* 0x00083c0801007387 */ /* 0x0009e20000100800 */
[----:B---3--:R-:W-:Y:S02]  /*4d020*/  PRMT R9, R16, 0x5410, R15 ;  /* 0x0000541010097816 */ /* 0x008fe4000000000f */
[----:B----4-:R-:W-:-:S03]  /*4d030*/  PRMT R8, R14, 0x5410, R18 ;  /* 0x000054100e087816 */ /* 0x010fc60000000012 */
[----:B------:R-:W-:Y:S01]  /*4d040*/  STL [R1+0x134], R9 ;  /* 0x0001340901007387 */ /* 0x000fe20000100800 */
[----:B------:R-:W-:-:S03]  /*4d050*/  LOP3.LUT R11, R17, 0xffff, RZ, 0xc0, !PT ;  /* 0x0000ffff110b7812 */ /* 0x000fc600078ec0ff */
[----:B------:R0:W-:Y:S01]  /*4d060*/  STL [R1+0x13c], R8 ;  /* 0x00013c0801007387 */ /* 0x0001e20000100800 */
[----:B------:R-:W-:Y:S02]  /*4d070*/  LOP3.LUT R27, R27, 0xffff, RZ, 0xc0, !PT ;  /* 0x0000ffff1b1b7812 */ /* 0x000fe400078ec0ff */
[----:B------:R-:W-:Y:S02]  /*4d080*/  LOP3.LUT R10, R52, 0xffff, RZ, 0xc0, !PT ;  /* 0x0000ffff340a7812 */ /* 0x000fe400078ec0ff */
[----:B0-----:R-:W-:Y:S02]  /*4d090*/  PRMT R8, R27, 0x3340, R1 ;  /* 0x000033401b087816 */ /* 0x001fe40000000001 */
[----:B------:R-:W-:-:S04]  /*4d0a0*/  PRMT R9, R11, 0x3340, R10 ;  /* 0x000033400b097816 */ /* 0x000fc8000000000a */
[----:B------:R-:W-:Y:S02]  /*4d0b0*/  PRMT R8, R9, 0x5410, R8 ;  /* 0x0000541009087816 */ /* 0x000fe40000000008 */
[----:B------:R-:W-:-:S03]  /*4d0c0*/  SHF.R.U32.HI R9, RZ, 0x8, R11 ;  /* 0x00000008ff097819 */ /* 0x000fc6000001160b */
[----:B------:R0:W-:Y:S01]  /*4d0d0*/  STL [R1+0x5c], R8 ;  /* 0x00005c0801007387 */ /* 0x0001e20000100800 */
[----:B------:R-:W-:Y:S02]  /*4d0e0*/  LOP3.LUT R9, R9, 0xffff, RZ, 0xc0, !PT ;  /* 0x0000ffff09097812 */ /* 0x000fe400078ec0ff */
[----:B0-----:R-:W-:-:S04]  /*4d0f0*/  SHF.R.U32.HI R8, RZ, 0x8, R10 ;  /* 0x00000008ff087819 */ /* 0x001fc8000001160a */
[----:B------:R-:W-:-:S04]  /*4d100*/  LOP3.LUT R8, R8, 0xffff, RZ, 0xc0, !PT ;  /* 0x0000ffff08087812 */ /* 0x000fc800078ec0ff */
[----:B------:R-:W-:Y:S02]  /*4d110*/  PRMT R52, R9, 0x3340, R8 ;  /* 0x0000334009347816 */ /* 0x000fe40000000008 */
[----:B------:R-:W-:Y:S02]  /*4d120*/  PRMT R8, R56, 0x5410, R57 ;  /* 0x0000541038087816 */ /* 0x000fe40000000039 */
[----:B------:R-:W-:Y:S02]  /*4d130*/  PRMT R10, R61, 0x5410, R34 ;  /* 0x000054103d0a7816 */ /* 0x000fe40000000022 */
[----:B------:R-:W-:Y:S01]  /*4d140*/  PRMT R9, R33, 0x5410, R38 ;  /* 0x0000541021097816 */ /* 0x000fe20000000026 */
[----:B------:R0:W-:Y:S04]  /*4d150*/  STL [R1+0x138], R8 ;  /* 0x0001380801007387 */ /* 0x0001e80000100800 */
[----:B------:R1:W-:Y:S01]  /*4d160*/  STL [R1+0x124], R10 ;  /* 0x0001240a01007387 */ /* 0x0003e20000100800 */
[----:B------:R-:W-:-:S02]  /*4d170*/  LOP3.LUT R12, R40, 0xffff, RZ, 0xc0, !PT ;  /* 0x0000ffff280c7812 */ /* 0x000fc400078ec0ff */
[----:B0-----:R-:W-:Y:S02]  /*4d180*/  PRMT R8, R43, 0x5410, R60 ;  /* 0x000054102b087816 */ /* 0x001fe4000000003c */
[----:B------:R-:W-:Y:S01]  /*4d190*/  LOP3.LUT R14, R42, 0xffff, RZ, 0xc0, !PT ;  /* 0x0000ffff2a0e7812 */ /* 0x000fe200078ec0ff */
[----:B------:R0:W-:Y:S01]  /*4d1a0*/  STL [R1+0x12c], R9 ;  /* 0x00012c0901007387 */ /* 0x0001e20000100800 */
[----:B-1----:R-:W-:-:S03]  /*4d1b0*/  LOP3.LUT R10, R44, 0xffff, RZ, 0xc0, !PT ;  /* 0x0000ffff2c0a7812 */ /* 0x002fc600078ec0ff */
[----:B------:R1:W-:Y:S01]  /*4d1c0*/  STL [R1+0x130], R8 ;  /* 0x0001300801007387 */ /* 0x0003e20000100800 */
[----:B------:R-:W-:-:S03]  /*4d1d0*/  SHF.R.U32.HI R25, RZ, 0x8, R19 ;  /* 0x00000008ff197819 */ /* 0x000fc60000011613 */
[----:B------:R-:W3:Y:S01]  /*4d1e0*/  LDL.LU R16, [R1+0x1230] ;  /* 0x0012300001107983 */ /* 0x000ee20000300800 */
[----:B0-----:R-:W-:Y:S02]  /*4d1f0*/  PRMT R9, R12, 0x3340, R10 ;  /* 0x000033400c097816 */ /* 0x001fe4000000000a */
[----:B------:R-:W-:Y:S01]  /*4d200*/  LOP3.LUT R15, R47, 0xffff, RZ, 0xc0, !PT ;  /* 0x0000ffff2f0f7812 */ /* 0x000fe200078ec0ff */
[----:B------:R-:W4:Y:S01]  /*4d210*/  LDL.LU R17, [R1+0x1180] ;  /* 0x0011800001117983 */ /* 0x000f220000300800 */
[----:B-1----:R-:W-:Y:S02]  /*4d220*/  PRMT R8, R14, 0x3340, R1 ;  /* 0x000033400e087816 */ /* 0x002fe40000000001 */
[----:B------:R-:W-:Y:S01]  /*4d230*/  SHF.R.U32.HI R24, RZ, 0x8, R22 ;  /* 0x00000008ff187819 */ /* 0x000fe20000011616 */
[----:B------:R-:W4:Y:S01]  /*4d240*/  LDL.LU R47, [R1+0x122c] ;  /* 0x00122c00012f7983 */ /* 0x000f220000300800 */
[----:B------:R-:W-:Y:S02]  /*4d250*/  PRMT R8, R9, 0x5410, R8 ;  /* 0x0000541009087816 */ /* 0x000fe40000000008 */
[----:B------:R-:W-:Y:S01]  /*4d260*/  SHF.R.U32.HI R19, RZ, 0x8, R13 ;  /* 0x00000008ff137819 */ /* 0x000fe2000001160d */
[----:B------:R-:W3:Y:S01]  /*4d270*/  LDL.LU R22, [R1+0x118] ;  /* 0x0001180001167983 */ /* 0x000ee20000300800 */
[----:B------:R-:W-:-:S03]  /*4d280*/  LOP3.LUT R13, R45, 0xffff, RZ, 0xc0, !PT ;  /* 0x0000ffff2d0d7812 */ /* 0x000fc600078ec0ff */
[----:B------:R-:W3:Y:S04]  /*4d290*/  LDL.LU R60, [R1+0x1224] ;  /* 0x00122400013c7983 */ /* 0x000ee80000300800 */
[----:B------:R0:W-:Y:S04]  /*4d2a0*/  STL [R1+0x58], R8 ;  /* 0x0000580801007387 */ /* 0x0001e80000100800 */
[----:B------:R-:W3:Y:S04]  /*4d2b0*/  LDL.LU R20, [R1+0x110] ;  /* 0x0001100001147983 */ /* 0x000ee80000300800 */
[----:B------:R-:W3:Y:S01]  /*4d2c0*/  LDL.LU R61, [R1+0x1218] ;  /* 0x00121800013d7983 */ /* 0x000ee20000300800 */
[----:B0-----:R-:W-:-:S03]  /*4d2d0*/  PRMT R8, R15, 0x3340, R1 ;  /* 0x000033400f087816 */ /* 0x001fc60000000001 */
        /* <DEDUP_REMOVED lines=9> */
[----:B--2---:R-:W-:-:S04]  /*4d370*/  LOP3.LUT R11, R46, 0xffff, RZ, 0xc0, !PT ;  /* 0x0000ffff2e0b7812 */ /* 0x004fc800078ec0ff */
[----:B------:R-:W-:-:S04]  /*4d380*/  PRMT R9, R13, 0x3340, R11 ;  /* 0x000033400d097816 */ /* 0x000fc8000000000b */
[----:B------:R-:W-:Y:S02]  /*4d390*/  PRMT R8, R9, 0x5410, R8 ;  /* 0x0000541009087816 */ /* 0x000fe40000000008 */
[----:B------:R-:W-:-:S03]  /*4d3a0*/  SHF.R.U32.HI R9, RZ, 0x8, R13 ;  /* 0x00000008ff097819 */ /* 0x000fc6000001160d */
[----:B------:R0:W-:Y:S04]  /*4d3b0*/  STL [R1+0x50], R8 ;  /* 0x0000500801007387 */ /* 0x0001e80000100800 */
[----:B------:R-:W2:Y:S04]  /*4d3c0*/  LDL.LU R42, [R1+0x1384] ;  /* 0x00138400012a7983 */ /* 0x000ea80000300800 */
[----:B------:R-:W2:Y:S01]  /*4d3d0*/  LDL.LU R13, [R1+0x11bc] ;  /* 0x0011bc00010d7983 */ /* 0x000ea20000300800 */
[----:B------:R-:W-:Y:S02]  /*4d3e0*/  SHF.R.U32.HI R46, RZ, 0x8, R10 ;  /* 0x00000008ff2e7819 */ /* 0x000fe4000001160a */
[----:B0-----:R-:W-:-:S02]  /*4d3f0*/  SHF.R.U32.HI R8, RZ, 0x8, R12 ;  /* 0x00000008ff087819 */ /* 0x001fc4000001160c */
[----:B------:R-:W-:Y:S02]  /*4d400*/  LOP3.LUT R46, R46, 0xffff, RZ, 0xc0, !PT ;  /* 0x0000ffff2e2e7812 */ /* 0x000fe400078ec0ff */
[----:B------:R-:W-:Y:S02]  /*4d410*/  LOP3.LUT R8, R8, 0xffff, RZ, 0xc0, !PT ;  /* 0x0000ffff08087812 */ /* 0x000fe400078ec0ff */
[----:B------:R-:W-:Y:S02]  /*4d420*/  SHF.R.U32.HI R33, RZ, 0x8, R11 ;  /* 0x00000008ff217819 */ /* 0x000fe4000001160b */
[----:B------:R-:W-:Y:S02]  /*4d430*/  PRMT R46, R8, 0x3340, R46 ;  /* 0x00003340082e7816 */ /* 0x000fe4000000002e */
[----:B------:R-:W-:Y:S02]  /*4d440*/  LOP3.LUT R9, R9, 0xffff, RZ, 0xc0, !PT ;  /* 0x0000ffff09097812 */ /* 0x000fe400078ec0ff */
[----:B------:R-:W-:-:S04]  /*4d450*/  LOP3.LUT R33, R33, 0xffff, RZ, 0xc0, !PT ;  /* 0x0000ffff21217812 */ /* 0x000fc800078ec0ff */
[----:B------:R-:W-:Y:S02]  /*4d460*/  PRMT R33, R9, 0x3340, R33 ;  /* 0x0000334009217816 */ /* 0x000fe40000000021 */
[----:B----4-:R-:W-:Y:S02]  /*4d470*/  PRMT R47, R47, 0x5410, R17 ;  /* 0x000054102f2f7816 */ /* 0x010fe40000000011 */
[----:B------:R-:W-:Y:S02]  /*4d480*/  SHF.R.U32.HI R17, RZ, 0x8, R15 ;  /* 0x00000008ff117819 */ /* 0x000fe4000001160f */
[----:B---3--:R-:W-:Y:S02]  /*4d490*/  PRMT R60, R60, 0x5410, R22 ;  /* 0x000054103c3c7816 */ /* 0x008fe40000000016 */
[----:B------:R-:W-:Y:S02]  /*4d4a0*/  PRMT R61, R61, 0x5410, R20 ;  /* 0x000054103d3d7816 */ /* 0x000fe40000000014 */
[----:B------:R-:W-:-:S02]  /*4d4b0*/  PRMT R20, R57, 0x5410, R18 ;  /* 0x0000541039147816 */ /* 0x000fc40000000012 */
[----:B------:R-:W-:Y:S02]  /*4d4c0*/  LOP3.LUT R12, R34, 0xffff, RZ, 0xc0, !PT ;  /* 0x0000ffff220c7812 */ /* 0x000fe400078ec0ff */
[----:B------:R-:W-:Y:S02]  /*4d4d0*/  PRMT R45, R45, 0x5410, R56 ;  /* 0x000054102d2d7816 */ /* 0x000fe40000000038 */
[----:B------:R-:W-:-:S04]  /*4d4e0*/  LOP3.LUT R10, R44, 0xffff, RZ, 0xc0, !PT ;  /* 0x0000ffff2c0a7812 */ /* 0x000fc800078ec0ff */
[----:B------:R-:W-:Y:S02]  /*4d4f0*/  PRMT R9, R12, 0x3340, R10 ;  /* 0x000033400c097816 */ /* 0x000fe4000000000a */
[----:B------:R-:W-:Y:S02]  /*4d500*/  LOP3.LUT R15, R40, 0xffff, RZ, 0xc0, !PT ;  /* 0x0000ffff280f7812 */ /* 0x000fe400078ec0ff */
[----:B--2---:R-:W-:Y:S02]  /*4d510*/  PRMT R8, R16, 0x5410, R13 ;  /* 0x0000541010087816 */ /* 0x004fe4000000000d */
[----:B------:R-:W-:Y:S02]  /*4d520*/  SHF.R.U32.HI R16, RZ, 0x8, R14 ;  /* 0x00000008ff107819 */ /* 0x000fe4000001160e */
[----:B------:R-:W-:Y:S01]  /*4d530*/  LOP3.LUT R14, R43, 0xffff, RZ, 0xc0, !PT ;  /* 0x0000ffff2b0e7812 */ /* 0x000fe200078ec0ff */
[----:B------:R0:W-:Y:S04]  /*4d540*/  STL [R1+0x128], R8 ;  /* 0x0001280801007387 */ /* 0x0001e80000100800 */
[----:B------:R-:W2:Y:S04]  /*4d550*/  LDL.LU R57, [R1+0xf8] ;  /* 0x0000f80001397983 */ /* 0x000ea80000300800 */
[----:B------:R-:W2:Y:S01]  /*4d560*/  LDL.LU R43, [R1+0x1204] ;  /* 0x00120400012b7983 */ /* 0x000ea20000300800 */
[----:B0-----:R-:W-:-:S03]  /*4d570*/  PRMT R8, R14, 0x3340, R1 ;  /* 0x000033400e087816 */ /* 0x001fc60000000001 */
[----:B------:R-:W3:Y:S01]  /*4d580*/  LDL.LU R56, [R1+0xf4] ;  /* 0x0000f40001387983 */ /* 0x000ee20000300800 */
[----:B------:R-:W-:-:S03]  /*4d590*/  PRMT R8, R9, 0x5410, R8 ;  /* 0x0000541009087816 */ /* 0x000fc60000000008 */
[----:B------:R-:W3:Y:S01]  /*4d5a0*/  LDL.LU R44, [R1+0x1200] ;  /* 0x00120000012c7983 */ /* 0x000ee20000300800 */
[----:B------:R-:W-:Y:S02]  /*4d5b0*/  LOP3.LUT R13, R38, 0xffff, RZ, 0xc0, !PT ;  /* 0x0000ffff260d7812 */ /* 0x000fe400078ec0ff */
[----:B------:R-:W-:Y:S01]  /*4d5c0*/  LOP3.LUT R11, R42, 0xffff, RZ, 0xc0, !PT ;  /* 0x0000ffff2a0b7812 */ /* 0x000fe200078ec0ff */
[----:B------:R-:W4:Y:S04]  /*4d5d0*/  LDL.LU R18, [R1+0x11fc] ;  /* 0x0011fc0001127983 */ /* 0x000f280000300800 */
[----:B------:R-:W4:Y:S01]  /*4d5e0*/  LDL.LU R22, [R1+0x11ec] ;  /* 0x0011ec0001167983 */ /* 0x000f220000300800 */
[----:B------:R-:W-:-:S03]  /*4d5f0*/  PRMT R9, R13, 0x3340, R11 ;  /* 0x000033400d097816 */ /* 0x000fc6000000000b */
[----:B------:R-:W4:Y:S04]  /*4d600*/  LDL.LU R40, [R1+0x104] ;  /* 0x0001040001287983 */ /* 0x000f280000300800 */
[----:B------:R-:W4:Y:S04]  /*4d610*/  LDL.LU R42, [R1+0x100] ;  /* 0x00010000012a7983 */ /* 0x000f280000300800 */
[----:B------:R0:W-:Y:S02]  /*4d620*/  STL [R1+0x54], R8 ;  /* 0x0000540801007387 */ /* 0x0001e40000100800 */
[----:B0-----:R-:W-:-:S04]  /*4d630*/  PRMT R8, R15, 0x3340, R1 ;  /* 0x000033400f087816 */ /* 0x001fc80000000001 */
[----:B------:R-:W-:Y:S02]  /*4d640*/  PRMT R8, R9, 0x5410, R8 ;  /* 0x0000541009087816 */ /* 0x000fe40000000008 */
[----:B------:R-:W-:Y:S02]  /*4d650*/  SHF.R.U32.HI R9, RZ, 0x8, R13 ;  /* 0x00000008ff097819 */ /* 0x000fe4000001160d */
[----:B------:R-:W4:Y:S04]  /*4d660*/  LDL.LU R13, [R1+0xec] ;  /* 0x0000ec00010d7983 */ /* 0x000f280000300800 */
[----:B------:R0:W-:Y:S02]  /*4d670*/  STL [R1+0x3c], R8 ;  /* 0x00003c0801007387 */ /* 0x0001e40000100800 */
[----:B0-----:R-:W-:-:S02]  /*4d680*/  SHF.R.U32.HI R8, RZ, 0x8, R12 ;  /* 0x00000008ff087819 */ /* 0x001fc4000001160c */
[----:B------:R-:W4:Y:S01]  /*4d690*/  LDL.LU R12, [R1+0xf0] ;  /* 0x0000f000010c7983 */ /* 0x000f220000300800 */
[----:B------:R-:W-:Y:S02]  /*4d6a0*/  SHF.R.U32.HI R38, RZ, 0x8, R10 ;  /* 0x00000008ff267819 */ /* 0x000fe4000001160a */
[----:B------:R-:W-:Y:S01]  /*4d6b0*/  SHF.R.U32.HI R34, RZ, 0x8, R11 ;  /* 0x00000008ff227819 */ /* 0x000fe2000001160b */
[----:B------:R-:W4:Y:S01]  /*4d6c0*/  LDL.LU R10, [R1+0xd8] ;  /* 0x0000d800010a7983 */ /* 0x000f220000300800 */
[----:B------:R-:W-:Y:S02]  /*4d6d0*/  LOP3.LUT R8, R8, 0xffff, RZ, 0xc0, !PT ;  /* 0x0000ffff08087812 */ /* 0x000fe400078ec0ff */
[----:B------:R-:W-:Y:S01]  /*4d6e0*/  LOP3.LUT R9, R9, 0xffff, RZ, 0xc0, !PT ;  /* 0x0000ffff09097812 */ /* 0x000fe200078ec0ff */
[----:B------:R-:W4:Y:S01]  /*4d6f0*/  LDL.LU R11, [R1+0xdc] ;  /* 0x0000dc00010b7983 */ /* 0x000f220000300800 */
[----:B------:R-:W-:Y:S02]  /*4d700*/  LOP3.LUT R38, R38, 0xffff, RZ, 0xc0, !PT ;  /* 0x0000ffff26267812 */ /* 0x000fe400078ec0ff */
[----:B------:R-:W-:-:S02]  /*4d710*/  LOP3.LUT R34, R34, 0xffff, RZ, 0xc0, !PT ;  /* 0x0000ffff22227812 */ /* 0x000fc400078ec0ff */
[----:B------:R-:W-:Y:S02]  /*4d720*/  PRMT R38, R8, 0x3340, R38 ;  /* 0x0000334008267816 */ /* 0x000fe40000000026 */
[----:B------:R-:W4:Y:S01]  /*4d730*/  LDL.LU R8, [R1+0x108] ;  /* 0x0001080001087983 */ /* 0x000f220000300800 */
[----:B------:R-:W-:-:S03]  /*4d740*/  PRMT R34, R9, 0x3340, R34 ;  /* 0x0000334009227816 */ /* 0x000fc60000000022 */
[----:B------:R-:W4:Y:S01]  /*4d750*/  LDL.LU R9, [R1+0xe4] ;  /* 0x0000e40001097983 */ /* 0x000f220000300800 */
[----:B--2---:R-:W-:-:S03]  /*4d760*/  PRMT R43, R43, 0x5410, R57 ;  /* 0x000054102b2b7816 */ /* 0x004fc60000000039 */
[----:B------:R-:W2:Y:S01]  /*4d770*/  LDL.LU R57, [R1+0x149c] ;  /* 0x00149c0001397983 */ /* 0x000ea20000300800 */
[----:B---3--:R-:W-:-:S03]  /*4d780*/  PRMT R44, R44, 0x5410, R56 ;  /* 0x000054102c2c7816 */ /* 0x008fc60000000038 */
[----:B------:R-:W3:Y:S01]  /*4d790*/  LDL.LU R56, [R1+0x1498] ;  /* 0x0014980001387983 */ /* 0x000ee20000300800 */
[----:B----4-:R-:W-:Y:S02]  /*4d7a0*/  PRMT R22, R22, 0x5410, R13 ;  /* 0x0000541016167816 */ /* 0x010fe4000000000d */
[----:B------:R-:W-:Y:S02]  /*4d7b0*/  SHF.R.U32.HI R13, RZ, 0x8, R27 ;  /* 0x00000008ff0d7819 */ /* 0x000fe4000001161b */
[----:B------:R-:W4:Y:S01]  /*4d7c0*/  LDL.LU R27, [R1+0x114] ;  /* 0x00011400011b7983 */ /* 0x000f220000300800 */
[----:B------:R-:W-:Y:S02]  /*4d7d0*/  PRMT R18, R18, 0x5410, R12 ;  /* 0x0000541012127816 */ /* 0x000fe4000000000c */
[----:B------:R-:W-:Y:S02]  /*4d7e0*/  SHF.R.U32.HI R12, RZ, 0x8, R39 ;  /* 0x00000008ff0c7819 */ /* 0x000fe40000011627 */
[----:B------:R-:W4:Y:S01]  /*4d7f0*/  LDL.LU R39, [R1+0xe8] ;  /* 0x0000e80001277983 */ /* 0x000f220000300800 */
[----:B------:R-:W-:-:S02]  /*4d800*/  LOP3.LUT R28, R28, 0xffff, RZ, 0xc0, !PT ;  /* 0x0000ffff1c1c7812 */ /* 0x000fc400078ec0ff */
[----:B------:R-:W-:Y:S02]  /*4d810*/  LOP3.LUT R26, R26, 0xffff, RZ, 0xc0, !PT ;  /* 0x0000ffff1a1a7812 */ /* 0x000fe400078ec0ff */
[----:B------:R-:W-:Y:S02]  /*4d820*/  LOP3.LUT R25, R25, 0xffff, RZ, 0xc0, !PT ;  /* 0x0000ffff19197812 */ /* 0x000fe400078ec0ff */
[----:B------:R-:W-:Y:S02]  /*4d830*/  LOP3.LUT R29, R29, 0xffff, RZ, 0xc0, !PT ;  /* 0x0000ffff1d1d7812 */ /* 0x000fe400078ec0ff */
[----:B------:R-:W-:Y:S02]  /*4d840*/  LOP3.LUT R24, R24, 0xffff, RZ, 0xc0, !PT ;  /* 0x0000ffff18187812 */ /* 0x000fe400078ec0ff */
[----:B------:R-:W-:Y:S02]  /*4d850*/  PRMT R28, R28, 0x3340, R1 ;  /* 0x000033401c1c7816 */ /* 0x000fe40000000001 */
[----:B------:R-:W-:-:S02]  /*4d860*/  SHF.R.U32.HI R15, RZ, 0x8, R15 ;  /* 0x00000008ff0f7819 */ /* 0x000fc4000001160f */
[----:B------:R-:W-:Y:S02]  /*4d870*/  PRMT R40, R40, 0x5410, R11 ;  /* 0x0000541028287816 */ /* 0x000fe4000000000b */
[----:B------:R-:W-:Y:S02]  /*4d880*/  PRMT R26, R26, 0x3340, R1 ;  /* 0x000033401a1a7816 */ /* 0x000fe40000000001 */
[----:B------:R-:W-:Y:S02]  /*4d890*/  LOP3.LUT R19, R19, 0xffff, RZ, 0xc0, !PT ;  /* 0x0000ffff13137812 */ /* 0x000fe400078ec0ff */
[----:B------:R-:W-:Y:S02]  /*4d8a0*/  LOP3.LUT R17, R17, 0xffff, RZ, 0xc0, !PT ;  /* 0x0000ffff11117812 */ /* 0x000fe400078ec0ff */
[----:B------:R-:W-:Y:S02]  /*4d8b0*/  PRMT R42, R42, 0x5410, R10 ;  /* 0x000054102a2a7816 */ /* 0x000fe4000000000a */
[----:B------:R-:W-:-:S02]  /*4d8c0*/  SHF.R.U32.HI R11, RZ, 0x8, R55 ;  /* 0x00000008ff0b7819 */ /* 0x000fc40000011637 */
[--C-:B------:R-:W-:Y:S01]  /*4d8d0*/  PRMT R25, R25, 0x3340, R1.reuse ;  /* 0x0000334019197816 */ /* 0x100fe20000000001 */
[----:B------:R-:W2:Y:S01]  /*4d8e0*/  LDL.LU R55, [R1+0x1494] ;  /* 0x0014940001377983 */ /* 0x000ea20000300800 */
[----:B------:R-:W-:Y:S02]  /*4d8f0*/  LOP3.LUT R23, R23, 0xffff, RZ, 0xc0, !PT ;  /* 0x0000ffff17177812 */ /* 0x000fe400078ec0ff */
[----:B------:R-:W-:Y:S02]  /*4d900*/  SHF.R.U32.HI R14, RZ, 0x8, R14 ;  /* 0x00000008ff0e7819 */ /* 0x000fe4000001160e */
[----:B------:R-:W-:Y:S02]  /*4d910*/  SHF.R.U32.HI R10, RZ, 0x8, R54 ;  /* 0x00000008ff0a7819 */ /* 0x000fe40000011636 */
[--C-:B------:R-:W-:Y:S01]  /*4d920*/  PRMT R29, R29, 0x3340, R1.reuse ;  /* 0x000033401d1d7816 */ /* 0x100fe20000000001 */
[----:B------:R-:W2:Y:S01]  /*4d930*/  LDL.LU R54, [R1+0x1490] ;  /* 0x0014900001367983 */ /* 0x000ea20000300800 */
[----:B------:R-:W-:-:S02]  /*4d940*/  PRMT R24, R24, 0x3340, R1 ;  /* 0x0000334018187816 */ /* 0x000fc40000000001 */
[----:B------:R-:W-:Y:S02]  /*4d950*/  LOP3.LUT R16, R16, 0xffff, RZ, 0xc0, !PT ;  /* 0x0000ffff10107812 */ /* 0x000fe400078ec0ff */
[----:B------:R-:W-:Y:S02]  /*4d960*/  LOP3.LUT R21, R21, 0xffff, RZ, 0xc0, !PT ;  /* 0x0000ffff15157812 */ /* 0x000fe400078ec0ff */
[----:B------:R-:W-:Y:S02]  /*4d970*/  LOP3.LUT R15, R15, 0xffff, RZ, 0xc0, !PT ;  /* 0x0000ffff0f0f7812 */ /* 0x000fe400078ec0ff */
[--C-:B------:R-:W-:Y:S02]  /*4d980*/  PRMT R19, R19, 0x3340, R1.reuse ;  /* 0x0000334013137816 */ /* 0x100fe40000000001 */
[----:B------:R-:W-:Y:S02]  /*4d990*/  PRMT R17, R17, 0x3340, R1 ;  /* 0x0000334011117816 */ /* 0x000fe40000000001 */
[----:B------:R-:W-:-:S02]  /*4d9a0*/  PRMT R32, R32, 0x5410, R28 ;  /* 0x0000541020207816 */ /* 0x000fc4000000001c */
[--C-:B------:R-:W-:Y:S02]  /*4d9b0*/  PRMT R23, R23, 0x3340, R1.reuse ;  /* 0x0000334017177816 */ /* 0x100fe40000000001 */
[----:B------:R-:W-:Y:S02]  /*4d9c0*/  LOP3.LUT R14, R14, 0xffff, RZ, 0xc0, !PT ;  /* 0x0000ffff0e0e7812 */ /* 0x000fe400078ec0ff */
[----:B------:R-:W-:Y:S02]  /*4d9d0*/  PRMT R31, R31, 0x5410, R26 ;  /* 0x000054101f1f7816 */ /* 0x000fe4000000001a */
[----:B------:R-:W-:Y:S02]  /*4d9e0*/  PRMT R16, R16, 0x3340, R1 ;  /* 0x0000334010107816 */ /* 0x000fe40000000001 */
[----:B------:R-:W-:Y:S02]  /*4d9f0*/  PRMT R41, R41, 0x5410, R29 ;  /* 0x0000541029297816 */ /* 0x000fe4000000001d */
[----:B------:R-:W-:-:S02]  /*4da00*/  PRMT R30, R30, 0x5410, R25 ;  /* 0x000054101e1e7816 */ /* 0x000fc40000000019 */
[--C-:B------:R-:W-:Y:S02]  /*4da10*/  PRMT R21, R21, 0x3340, R1.reuse ;  /* 0x0000334015157816 */ /* 0x100fe40000000001 */
[----:B------:R-:W-:Y:S02]  /*4da20*/  PRMT R15, R15, 0x3340, R1 ;  /* 0x000033400f0f7816 */ /* 0x000fe40000000001 */
[----:B------:R-:W-:Y:S02]  /*4da30*/  PRMT R29, R35, 0x5410, R24 ;  /* 0x00005410231d7816 */ /* 0x000fe40000000018 */
[----:B------:R-:W-:Y:S02]  /*4da40*/  PRMT R35, R53, 0x5410, R19 ;  /* 0x0000541035237816 */ /* 0x000fe40000000013 */
[----:B------:R-:W-:Y:S02]  /*4da50*/  PRMT R14, R14, 0x3340, R1 ;  /* 0x000033400e0e7816 */ /* 0x000fe40000000001 */
[----:B------:R-:W-:-:S02]  /*4da60*/  PRMT R36, R36, 0x5410, R23 ;  /* 0x0000541024247816 */ /* 0x000fc40000000017 */
[----:B------:R-:W-:Y:S02]  /*4da70*/  PRMT R33, R33, 0x5410, R17 ;  /* 0x0000541021217816 */ /* 0x000fe40000000011 */
[----:B------:R-:W-:Y:S02]  /*4da80*/  PRMT R23, R46, 0x5410, R16 ;  /* 0x000054102e177816 */ /* 0x000fe40000000010 */
[----:B------:R-:W-:Y:S02]  /*4da90*/  PRMT R37, R37, 0x5410, R21 ;  /* 0x0000541025257816 */ /* 0x000fe40000000015 */
[----:B------:R-:W-:Y:S02]  /*4daa0*/  PRMT R21, R34, 0x5410, R15 ;  /* 0x0000541022157816 */ /* 0x000fe4000000000f */
[----:B------:R-:W-:Y:S02]  /*4dab0*/  PRMT R19, R38, 0x5410, R14 ;  /* 0x0000541026137816 */ /* 0x000fe4000000000e */
[----:B----4-:R-:W-:-:S02]  /*4dac0*/  PRMT R27, R27, 0x5410, R39 ;  /* 0x000054101b1b7816 */ /* 0x010fc40000000027 */
[----:B------:R-:W-:Y:S02]  /*4dad0*/  PRMT R39, R8, 0x5410, R9 ;  /* 0x0000541008277816 */ /* 0x000fe40000000009 */
[----:B------:R-:W-:Y:S02]  /*4dae0*/  SHF.R.U32.HI R9, RZ, 0x8, R2 ;  /* 0x00000008ff097819 */ /* 0x000fe40000011602 */
[----:B------:R-:W-:Y:S01]  /*4daf0*/  SHF.R.U32.HI R8, RZ, 0x8, R0 ;  /* 0x00000008ff087819 */ /* 0x000fe20000011600 */
[----:B------:R-:W4:Y:S04]  /*4db00*/  LDL.LU R2, [R1+0x11f0] ;  /* 0x0011f00001027983 */ /* 0x000f280000300800 */
        /* <DEDUP_REMOVED lines=11> */
[----:B------:R-:W-:-:S02]  /*4dbc0*/  LOP3.LUT R13, R13, 0xffff, RZ, 0xc0, !PT ;  /* 0x0000ffff0d0d7812 */ /* 0x000fc400078ec0ff */
[----:B------:R-:W-:Y:S01]  /*4dbd0*/  LOP3.LUT R12, R12, 0xffff, RZ, 0xc0, !PT ;  /* 0x0000ffff0c0c7812 */ /* 0x000fe200078ec0ff */
[----:B------:R-:W3:Y:S01]  /*4dbe0*/  LDL.LU R14, [R1+0x1294] ;  /* 0x00129400010e7983 */ /* 0x000ee20000300800 */
[----:B------:R-:W-:Y:S02]  /*4dbf0*/  LOP3.LUT R10, R10, 0xffff, RZ, 0xc0, !PT ;  /* 0x0000ffff0a0a7812 */ /* 0x000fe400078ec0ff */
[----:B------:R-:W-:Y:S02]  /*4dc00*/  LOP3.LUT R11, R11, 0xffff, RZ, 0xc0, !PT ;  /* 0x0000ffff0b0b7812 */ /* 0x000fe400078ec0ff */
[--C-:B------:R-:W-:Y:S02]  /*4dc10*/  PRMT R13, R13, 0x3340, R1.reuse ;  /* 0x000033400d0d7816 */ /* 0x100fe40000000001 */
[----:B------:R-:W-:Y:S02]  /*4dc20*/  LOP3.LUT R9, R9, 0xffff, RZ, 0xc0, !PT ;  /* 0x0000ffff09097812 */ /* 0x000fe400078ec0ff */
[----:B------:R-:W-:-:S02]  /*4dc30*/  PRMT R12, R12, 0x3340, R1 ;  /* 0x000033400c0c7816 */ /* 0x000fc40000000001 */
[--C-:B------:R-:W-:Y:S02]  /*4dc40*/  PRMT R10, R10, 0x3340, R1.reuse ;  /* 0x000033400a0a7816 */ /* 0x100fe40000000001 */
[--C-:B------:R-:W-:Y:S02]  /*4dc50*/  PRMT R11, R11, 0x3340, R1.reuse ;  /* 0x000033400b0b7816 */ /* 0x100fe40000000001 */
[----:B------:R-:W-:Y:S02]  /*4dc60*/  PRMT R9, R9, 0x3340, R1 ;  /* 0x0000334009097816 */ /* 0x000fe40000000001 */
[----:B------:R-:W-:Y:S02]  /*4dc70*/  PRMT R34, R52, 0x5410, R13 ;  /* 0x0000541034227816 */ /* 0x000fe4000000000d */
[----:B------:R-:W3:Y:S04]  /*4dc80*/  LDL.LU R52, [R1+0x1488] ;  /* 0x0014880001347983 */ /* 0x000ee80000300800 */
[----:B------:R-:W3:Y:S01]  /*4dc90*/  LDL.LU R13, [R1+0x12e0] ;  /* 0x0012e000010d7983 */ /* 0x000ee20000300800 */
[----:B----4-:R-:W-:-:S02]  /*4dca0*/  PRMT R10, R2, 0x5410, R10 ;  /* 0x00005410020a7816 */ /* 0x010fc4000000000a */
[----:B--2---:R-:W-:Y:S02]  /*4dcb0*/  PRMT R9, R0, 0x5410, R9 ;  /* 0x0000541000097816 */ /* 0x004fe40000000009 */
[----:B---3--:R-:W-:Y:S02]  /*4dcc0*/  PRMT R46, R46, 0x5410, R11 ;  /* 0x000054102e2e7816 */ /* 0x008fe4000000000b */
[----:B------:R-:W-:Y:S02]  /*4dcd0*/  PRMT R38, R38, 0x5410, R12 ;  /* 0x0000541026267816 */ /* 0x000fe4000000000c */
[----:B------:R-:W2:Y:S04]  /*4dce0*/  LDL.LU R12, [R1+0x12e4] ;  /* 0x0012e400010c7983 */ /* 0x000ea80000300800 */
[----:B------:R-:W3:Y:S04]  /*4dcf0*/  LDL.LU R11, [R1+0x1270] ;  /* 0x00127000010b7983 */ /* 0x000ee80000300800 */
[----:B------:R-:W4:Y:S04]  /*4dd00*/  LDL.LU R2, [R1+0x1484] ;  /* 0x0014840001027983 */ /* 0x000f280000300800 */
[----:B------:R0:W-:Y:S04]  /*4dd10*/  STL [R1+0x120], R10 ;  /* 0x0001200a01007387 */ /* 0x0001e80000100800 */
[----:B0-----:R-:W3:Y:S04]  /*4dd20*/  LDL.LU R10, [R1+0x12b4] ;  /* 0x0012b400010a7983 */ /* 0x001ee80000300800 */
[----:B------:R-:W4:Y:S04]  /*4dd30*/  LDL.LU R0, [R1+0x1480] ;  /* 0x0014800001007983 */ /* 0x000f280000300800 */
[----:B------:R0:W-:Y:S04]  /*4dd40*/  STL [R1+0x830], R9 ;  /* 0x0008300901007387 */ /* 0x0001e80000100800 */
[----:B0-----:R-:W4:Y:S01]  /*4dd50*/  LDL.LU R9, [R1+0x11f8] ;  /* 0x0011f80001097983 */ /* 0x001f220000300800 */
[----:B------:R-:W-:-:S04]  /*4dd60*/  LOP3.LUT R8, R8, 0xffff, RZ, 0xc0, !PT ;  /* 0x0000ffff08087812 */ /* 0x000fc800078ec0ff */
[----:B------:R-:W-:Y:S02]  /*4dd70*/  PRMT R8, R8, 0x3340, R1 ;  /* 0x0000334008087816 */ /* 0x000fe40000000001 */
[----:B------:R-:W-:Y:S02]  /*4dd80*/  LOP3.LUT R16, R16, 0xffff, RZ, 0xc0, !PT ;  /* 0x0000ffff10107812 */ /* 0x000fe400078ec0ff */
[----:B------:R-:W-:Y:S02]  /*4dd90*/  LOP3.LUT R13, R13, 0xffff, RZ, 0xc0, !PT ;  /* 0x0000ffff0d0d7812 */ /* 0x000fe400078ec0ff */
[----:B------:R-:W-:Y:S02]  /*4dda0*/  LOP3.LUT R14, R14, 0xffff, RZ, 0xc0, !PT ;  /* 0x0000ffff0e0e7812 */ /* 0x000fe400078ec0ff */
[----:B------:R-:W-:Y:S02]  /*4ddb0*/  LOP3.LUT R15, R15, 0xffff, RZ, 0xc0, !PT ;  /* 0x0000ffff0f0f7812 */ /* 0x000fe400078ec0ff */
[----:B------:R-:W-:-:S02]  /*4ddc0*/  PRMT R24, R24, 0x4210, R16 ;  /* 0x0000421018187816 */ /* 0x000fc40000000010 */
[----:B------:R-:W-:Y:S02]  /*4ddd0*/  PRMT R16, R18, 0x5210, R16 ;  /* 0x0000521012107816 */ /* 0x000fe40000000010 */
[----:B--2---:R-:W-:Y:S02]  /*4dde0*/  LOP3.LUT R12, R12, 0xffff, RZ, 0xc0, !PT ;  /* 0x0000ffff0c0c7812 */ /* 0x004fe400078ec0ff */
[----:B---3--:R-:W-:-:S04]  /*4ddf0*/  LOP3.LUT R10, R10, 0xffff, RZ, 0xc0, !PT ;  /* 0x0000ffff0a0a7812 */ /* 0x008fc800078ec0ff */
[--C-:B------:R-:W-:Y:S02]  /*4de00*/  PRMT R28, R28, 0x4210, R10.reuse ;  /* 0x000042101c1c7816 */ /* 0x100fe4000000000a */
[----:B------:R-:W-:Y:S02]  /*4de10*/  PRMT R20, R20, 0x5210, R10 ;  /* 0x0000521014147816 */ /* 0x000fe4000000000a */
[----:B----4-:R-:W-:-:S05]  /*4de20*/  PRMT R8, R9, 0x5410, R8 ;  /* 0x0000541009087816 */ /* 0x010fca0000000008 */
[----:B------:R0:W-:Y:S01]  /*4de30*/  STL [R1+0x1180], R8 ;  /* 0x0011800801007387 */ /* 0x0001e20000100800 */
[----:B------:R-:W-:Y:S02]  /*4de40*/  PRMT R9, R50, 0x4210, R13 ;  /* 0x0000421032097816 */ /* 0x000fe4000000000d */
[----:B------:R-:W-:Y:S02]  /*4de50*/  PRMT R10, R49, 0x4210, R14 ;  /* 0x00004210310a7816 */ /* 0x000fe4000000000e */
[----:B0-----:R-:W-:Y:S02]  /*4de60*/  LOP3.LUT R8, R11, 0xffff, RZ, 0xc0, !PT ;  /* 0x0000ffff0b087812 */ /* 0x001fe400078ec0ff */
[----:B------:R-:W-:Y:S02]  /*4de70*/  PRMT R11, R48, 0x4210, R15 ;  /* 0x00004210300b7816 */ /* 0x000fe4000000000f */
[--C-:B------:R-:W-:Y:S02]  /*4de80*/  PRMT R26, R26, 0x4210, R8.reuse ;  /* 0x000042101a1a7816 */ /* 0x100fe40000000008 */
[----:B------:R-:W-:-:S02]  /*4de90*/  PRMT R18, R27, 0x5210, R8 ;  /* 0x000052101b127816 */ /* 0x000fc40000000008 */
[----:B------:R-:W-:Y:S02]  /*4dea0*/  PRMT R8, R51, 0x4210, R12 ;  /* 0x0000421033087816 */ /* 0x000fe4000000000c */
[----:B------:R-:W0:Y:S04]  /*4deb0*/  LDS.128 R48, [R0] ;  /* 0x0000000000307984 */ /* 0x000e280000000c00 */
[----:B0-----:R-:W-:Y:S04]  /*4dec0*/  STL.64 [R1], R48 ;  /* 0x0000003001007387 */ /* 0x001fe80000100a00 */
[----:B------:R0:W-:Y:S04]  /*4ded0*/  STL.64 [R1+0x8], R50 ;  /* 0x0000083201007387 */ /* 0x0001e80000100a00 */
[----:B0-----:R-:W2:Y:S04]  /*4dee0*/  LDL.LU.64 R50, [R1+0x1478] ;  /* 0x0014780001327983 */ /* 0x001ea80000300a00 */
[----:B------:R-:W3:Y:S01]  /*4def0*/  LDL.LU.64 R48, [R1+0x1470] ;  /* 0x0014700001307983 */ /* 0x000ee20000300a00 */
[----:B------:R-:W-:-:S04]  /*4df00*/  LOP3.LUT R17, R17, 0xffff, RZ, 0xc0, !PT ;  /* 0x0000ffff11117812 */ /* 0x000fc800078ec0ff */
[--C-:B------:R-:W-:Y:S02]  /*4df10*/  PRMT R25, R25, 0x4210, R17.reuse ;  /* 0x0000421019197816 */ /* 0x100fe40000000011 */
[----:B------:R-:W-:Y:S02]  /*4df20*/  PRMT R17, R22, 0x5210, R17 ;  /* 0x0000521016117816 */ /* 0x000fe40000000011 */
[----:B------:R-:W4:Y:S01]  /*4df30*/  LDL.LU R22, [R1+0x3c] ;  /* 0x00003c0001167983 */ /* 0x000f220000300800 */
[----:B------:R-:W-:-:S03]  /*4df40*/  NOP ;  /* 0x0000000000007918 */ /* 0x000fc60000000000 */
[----:B------:R-:W3:Y:S04]  /*4df50*/  LDL.LU R27, [R1+0x54] ;  /* 0x00005400011b7983 */ /* 0x000ee80000300800 */
[----:B------:R0:W-:Y:S04]  /*4df60*/  STL.64 [R1+0x1540], R46 ;  /* 0x0015402e01007387 */ /* 0x0001e80000100a00 */
[----:B0-----:R-:W3:Y:S04]  /*4df70*/  LDL.LU R46, [R1+0x50] ;  /* 0x00005000012e7983 */ /* 0x001ee80000300800 */
[----:B------:R-:W3:Y:S04]  /*4df80*/  LDL.LU R47, [R1+0x58] ;  /* 0x00005800012f7983 */ /* 0x000ee80000300800 */
[----:B------:R0:W-:Y:S04]  /*4df90*/  STL.64 [R1+0x1538], R44 ;  /* 0x0015382c01007387 */ /* 0x0001e80000100a00 */
[----:B0-----:R-:W3:Y:S04]  /*4dfa0*/  LDL.LU R44, [R1+0x12ac] ;  /* 0x0012ac00012c7983 */ /* 0x001ee80000300800 */
[----:B------:R-:W3:Y:S04]  /*4dfb0*/  LDL.LU R45, [R1+0x12a8] ;  /* 0x0012a800012d7983 */ /* 0x000ee80000300800 */
[----:B--2---:R0:W-:Y:S04]  /*4dfc0*/  STL [R1+0x1510], R51 ;  /* 0x0015103301007387 */ /* 0x0041e80000100800 */
[----:B0-----:R-:W2:Y:S04]  /*4dfd0*/  LDL.LU R51, [R1+0x1300] ;  /* 0x0013000001337983 */ /* 0x001ea80000300800 */
[----:B------:R0:W-:Y:S04]  /*4dfe0*/  STL [R1+0x150c], R52 ;  /* 0x00150c3401007387 */ /* 0x0001e80000100800 */
[----:B0-----:R-:W2:Y:S01]  /*4dff0*/  LDL.LU R52, [R1+0x1304] ;  /* 0x0013040001347983 */ /* 0x001ea20000300800 */
[----:B------:R-:W-:-:S02]  /*4e000*/  LOP3.LUT R2, R2, 0xbfffffff, RZ, 0xc0, !PT ;  /* 0xbfffffff02027812 */ /* 0x000fc400078ec0ff */
[----:B------:R-:W-:Y:S01]  /*4e010*/  LOP3.LUT R7, R7, 0xffffffef, RZ, 0xc0, !PT ;  /* 0xffffffef07077812 */ /* 0x000fe200078ec0ff */
[----:B------:R0:W-:Y:S01]  /*4e020*/  STSM.16.M88.4 [R0], R8 ;  /* 0x0000000800007844 */ /* 0x0001e20000000200 */
[----:B------:R-:W-:-:S03]  /*4e030*/  @P0 LOP3.LUT R2, R2, 0x40000000, RZ, 0xfc, !PT ;  /* 0x4000000002020812 */ /* 0x000fc600078efcff */
[----:B------:R-:W-:Y:S01]  /*4e040*/  STL [R1+0x1508], R53 ;  /* 0x0015083501007387 */ /* 0x000fe20000100800 */
[----:B------:R-:W-:-:S03]  /*4e050*/  LOP3.LUT P0, RZ, R2, 0x200, RZ, 0xc0, !PT ;  /* 0x0000020002ff7812 */ /* 0x000fc6000780c0ff */
[----:B------:R-:W-:Y:S04]  /*4e060*/  STL [R1+0x14fc], R54 ;  /* 0x0014fc3601007387 */ /* 0x000fe80000100800 */
[----:B------:R-:W-:Y:S01]  /*4e070*/  STL [R1+0x14f4], R3 ;  /* 0x0014f40301007387 */ /* 0x000fe20000100800 */
[----:B0-----:R-:W-:-:S03]  /*4e080*/  PRMT R8, R32, 0x5210, R12 ;  /* 0x0000521020087816 */ /* 0x001fc6000000000c */
[----:B------:R-:W-:Y:S01]  /*4e090*/  STL [R1+0x14f0], R55 ;  /* 0x0014f03701007387 */ /* 0x000fe20000100800 */
[----:B------:R-:W-:Y:S02]  /*4e0a0*/  PRMT R9, R31, 0x5210, R13 ;  /* 0x000052101f097816 */ /* 0x000fe4000000000d */
[----:B------:R-:W-:Y:S01]  /*4e0b0*/  PRMT R10, R30, 0x5210, R14 ;  /* 0x000052101e0a7816 */ /* 0x000fe2000000000e */
[----:B------:R-:W-:Y:S01]  /*4e0c0*/  STL [R1+0x14d0], R56 ;  /* 0x0014d03801007387 */ /* 0x000fe20000100800 */
[----:B------:R-:W-:Y:S01]  /*4e0d0*/  PRMT R11, R29, 0x5210, R15 ;  /* 0x000052101d0b7816 */ /* 0x000fe2000000000f */
[----:B------:R-:W-:Y:S02]  /*4e0e0*/  NOP ;  /* 0x0000000000007918 */ /* 0x000fe40000000000 */
[----:B------:R-:W0:Y:S01]  /*4e0f0*/  LDS.128 R12, [R0] ;  /* 0x00000000000c7984 */ /* 0x000e220000000c00 */
[----:B------:R-:W-:-:S03]  /*4e100*/  NOP ;  /* 0x0000000000007918 */ /* 0x000fc60000000000 */
[----:B------:R-:W-:Y:S01]  /*4e110*/  STL [R1+0x14b4], R57 ;  /* 0x0014b43901007387 */ /* 0x000fe20000100800 */
[----:B------:R-:W-:Y:S02]  /*4e120*/  @P0 LOP3.LUT R7, R7, 0x10, RZ, 0xfc, !PT ;  /* 0x0000001007070812 */ /* 0x000fe400078efcff */
[----:B------:R-:W-:Y:S01]  /*4e130*/  LOP3.LUT P0, RZ, R2, 0x10000, RZ, 0xc0, !PT ;  /* 0x0001000002ff7812 */ /* 0x000fe2000780c0ff */
[----:B------:R-:W-:Y:S01]  /*4e140*/  STL [R1+0x14b0], R6 ;  /* 0x0014b00601007387 */ /* 0x000fe20000100800 */
[----:B------:R-:W-:-:S03]  /*4e150*/  LOP3.LUT R7, R7, 0xffffffdf, RZ, 0xc0, !PT ;  /* 0xffffffdf07077812 */ /* 0x000fc600078ec0ff */
[----:B------:R3:W-:Y:S04]  /*4e160*/  STSM.16.M88.4 [R0], R8 ;  /* 0x0000000800007844 */ /* 0x0007e80000000200 */
[----:B------:R-:W-:Y:S04]  /*4e170*/  STL.64 [R1+0x1490], R4 ;  /* 0x0014900401007387 */ /* 0x000fe80000100a00 */
[----:B------:R-:W-:Y:S01]  /*4e180*/  STL.64 [R1+0x1470], R58 ;  /* 0x0014703a01007387 */ /* 0x000fe20000100a00 */
[----:B------:R-:W-:Y:S02]  /*4e190*/  @P0 LOP3.LUT R7, R7, 0x20, RZ, 0xfc, !PT ;  /* 0x0000002007070812 */ /* 0x000fe400078efcff */
[----:B------:R-:W-:-:S02]  /*4e1a0*/  LOP3.LUT P0, RZ, R2, 0x20000, RZ, 0xc0, !PT ;  /* 0x0002000002ff7812 */ /* 0x000fc4000780c0ff */
[----:B------:R-:W-:-:S11]  /*4e1b0*/  LOP3.LUT R7, R7, 0xffffffbf, RZ, 0xc0, !PT ;  /* 0xffffffbf07077812 */ /* 0x000fd600078ec0ff */
[----:B------:R-:W-:Y:S01]  /*4e1c0*/  @P0 LOP3.LUT R7, R7, 0x40, RZ, 0xfc, !PT ;  /* 0x0000004007070812 */ /* 0x000fe200078efcff */
[----:B0-----:R-:W-:Y:S01]  /*4e1d0*/  STL.64 [R1+0x110], R12 ;  /* 0x0001100c01007387 */ /* 0x001fe20000100a00 */
[----:B------:R-:W-:Y:S02]  /*4e1e0*/  LOP3.LUT P0, RZ, R2, 0x40000, RZ, 0xc0, !PT ;  /* 0x0004000002ff7812 */ /* 0x000fe4000780c0ff */
[----:B------:R-:W-:Y:S01]  /*4e1f0*/  LOP3.LUT R7, R7, 0xffffff7f, RZ, 0xc0, !PT ;  /* 0xffffff7f07077812 */ /* 0x000fe200078ec0ff */
[----:B------:R4:W-:Y:S04]  /*4e200*/  STL.64 [R1+0x118], R14 ;  /* 0x0001180e01007387 */ /* 0x0009e80000100a00 */
[----:B------:R-:W2:Y:S06]  /*4e210*/  LDL.LU R3, [R1+0x1318] ;  /* 0x0013180001037983 */ /* 0x000eac0000300800 */
[----:B------:R-:W-:-:S02]  /*4e220*/  @P0 LOP3.LUT R7, R7, 0x80, RZ, 0xfc, !PT ;  /* 0x0000008007070812 */ /* 0x000fc400078efcff */
[C---:B------:R-:W-:Y:S02]  /*4e230*/  LOP3.LUT P0, RZ, R2.reuse, 0x80000, RZ, 0xc0, !PT ;  /* 0x0008000002ff7812 */ /* 0x040fe4000780c0ff */
[----:B------:R-:W-:-:S04]  /*4e240*/  LOP3.LUT R2, R2, 0xdfffffff, RZ, 0xc0, !PT ;  /* 0xdfffffff02027812 */ /* 0x000fc800078ec0ff */
[----:B------:R-:W-:-:S04]  /*4e250*/  @P1 LOP3.LUT R2, R2, 0x20000000, RZ, 0xfc, !PT ;  /* 0x2000000002021812 */ /* 0x000fc800078efcff */
        /* <DEDUP_REMOVED lines=15> */
[----:B------:R-:W-:Y:S02]  /*4e350*/  LOP3.LUT P6, RZ, R2, 0x8000, RZ, 0xc0, !PT ;  /* 0x0000800002ff7812 */ /* 0x000fe400078cc0ff */
[----:B---3--:R-:W-:-:S04]  /*4e360*/  LOP3.LUT R10, R44, 0xffff, RZ, 0xc0, !PT ;  /* 0x0000ffff2c0a7812 */ /* 0x008fc800078ec0ff */
[----:B----4-:R-:W-:Y:S02]  /*4e370*/  PRMT R14, R22, 0x4210, R10 ;  /* 0x00004210160e7816 */ /* 0x010fe4000000000a */
[----:B------:R-:W3:Y:S01]  /*4e380*/  LDL.LU R22, [R1+0x1314] ;  /* 0x0013140001167983 */ /* 0x000ee20000300800 */
[----:B------:R-:W-:-:S03]  /*4e390*/  LOP3.LUT R11, R45, 0xffff, RZ, 0xc0, !PT ;  /* 0x0000ffff2d0b7812 */ /* 0x000fc600078ec0ff */
[----:B------:R-:W4:Y:S01]  /*4e3a0*/  LDL.LU R32, [R1+0x12c0] ;  /* 0x0012c00001207983 */ /* 0x000f220000300800 */
[----:B------:R-:W-:-:S03]  /*4e3b0*/  PRMT R15, R27, 0x4210, R11 ;  /* 0x000042101b0f7816 */ /* 0x000fc6000000000b */
[----:B------:R-:W4:Y:S04]  /*4e3c0*/  LDL.LU R58, [R1+0x12bc] ;  /* 0x0012bc00013a7983 */ /* 0x000f280000300800 */
[----:B------:R-:W4:Y:S04]  /*4e3d0*/  LDL.LU R59, [R1+0x68] ;  /* 0x00006800013b7983 */ /* 0x000f280000300800 */
[----:B------:R-:W4:Y:S04]  /*4e3e0*/  LDL.LU R54, [R1+0x64] ;  /* 0x0000640001367983 */ /* 0x000f280000300800 */
[----:B------:R-:W4:Y:S04]  /*4e3f0*/  LDL.LU R53, [R1+0x60] ;  /* 0x0000600001357983 */ /* 0x000f280000300800 */
[----:B------:R-:W4:Y:S01]  /*4e400*/  LDL.LU R27, [R1+0x5c] ;  /* 0x00005c00011b7983 */ /* 0x000f220000300800 */
[----:B--2---:R-:W-:-:S02]  /*4e410*/  LOP3.LUT R9, R51, 0xffff, RZ, 0xc0, !PT ;  /* 0x0000ffff33097812 */ /* 0x004fc400078ec0ff */
[----:B------:R-:W-:Y:S02]  /*4e420*/  LOP3.LUT R8, R52, 0xffff, RZ, 0xc0, !PT ;  /* 0x0000ffff34087812 */ /* 0x000fe400078ec0ff */
[----:B------:R-:W-:Y:S02]  /*4e430*/  PRMT R13, R47, 0x4210, R9 ;  /* 0x000042102f0d7816 */ /* 0x000fe40000000009 */
[----:B------:R-:W-:Y:S01]  /*4e440*/  PRMT R12, R46, 0x4210, R8 ;  /* 0x000042102e0c7816 */ /* 0x000fe20000000008 */
[----:B------:R-:W-:Y:S01]  /*4e450*/  NOP ;  /* 0x0000000000007918 */ /* 0x000fe20000000000 */
[----:B------:R-:W0:Y:S01]  /*4e460*/  LDS.128 R44, [R0] ;  /* 0x00000000002c7984 */ /* 0x000e220000000c00 */
[----:B------:R-:W-:-:S03]  /*4e470*/  NOP ;  /* 0x0000000000007918 */ /* 0x000fc60000000000 */
[----:B------:R-:W-:Y:S01]  /*4e480*/  STSM.16.M88.4 [R0], R12 ;  /* 0x0000000c00007844 */ /* 0x000fe20000000200 */
[----:B------:R-:W-:-:S03]  /*4e490*/  NOP ;  /* 0x0000000000007918 */ /* 0x000fc60000000000 */
[----:B------:R-:W1:Y:S01]  /*4e4a0*/  LDS.128 R12, [R0] ;  /* 0x00000000000c7984 */ /* 0x000e620000000c00 */
[----:B------:R-:W-:Y:S02]  /*4e4b0*/  PRMT R8, R33, 0x5210, R8 ;  /* 0x0000521021087816 */ /* 0x000fe40000000008 */
[----:B------:R-:W-:Y:S02]  /*4e4c0*/  PRMT R9, R23, 0x5210, R9 ;  /* 0x0000521017097816 */ /* 0x000fe40000000009 */
[----:B------:R-:W-:Y:S02]  /*4e4d0*/  PRMT R10, R21, 0x5210, R10 ;  /* 0x00005210150a7816 */ /* 0x000fe4000000000a */
[----:B------:R-:W-:Y:S01]  /*4e4e0*/  PRMT R11, R19, 0x5210, R11 ;  /* 0x00005210130b7816 */ /* 0x000fe2000000000b */
[----:B------:R-:W-:Y:S01]  /*4e4f0*/  NOP ;  /* 0x0000000000007918 */ /* 0x000fe20000000000 */
[----:B0-----:R-:W-:Y:S01]  /*4e500*/  IMAD.MOV.U32 R51, RZ, RZ, R44 ;  /* 0x000000ffff337224 */ /* 0x001fe200078e002c */
[----:B------:R-:W-:Y:S01]  /*4e510*/  STL [R1+0x104], R45 ;  /* 0x0001042d01007387 */ /* 0x000fe20000100800 */
[----:B------:R-:W-:-:S03]  /*4e520*/  IMAD.MOV.U32 R52, RZ, RZ, R46 ;  /* 0x000000ffff347224 */ /* 0x000fc600078e002e */
[----:B------:R0:W-:Y:S04]  /*4e530*/  STL [R1+0x10c], R47 ;  /* 0x00010c2f01007387 */ /* 0x0001e80000100800 */
[----:B0-----:R-:W2:Y:S04]  /*4e540*/  LDL.LU.64 R46, [R1+0x1540] ;  /* 0x00154000012e7983 */ /* 0x001ea80000300a00 */
[----:B------:R-:W2:Y:S04]  /*4e550*/  LDL.LU.64 R44, [R1+0x1538] ;  /* 0x00153800012c7983 */ /* 0x000ea80000300a00 */
[----:B------:R-:W-:Y:S04]  /*4e560*/  STL.64 [R1+0x1528], R50 ;  /* 0x0015283201007387 */ /* 0x000fe80000100a00 */
[----:B------:R-:W-:Y:S04]  /*4e570*/  STL.64 [R1+0x1520], R48 ;  /* 0x0015203001007387 */ /* 0x000fe80000100a00 */
[----:B-1----:R-:W-:Y:S04]  /*4e580*/  STL.64 [R1+0xf0], R12 ;  /* 0x0000f00c01007387 */ /* 0x002fe80000100a00 */
[----:B------:R-:W-:Y:S04]  /*4e590*/  STL.64 [R1+0xf8], R14 ;  /* 0x0000f80e01007387 */ /* 0x000fe80000100a00 */
[----:B------:R-:W2:Y:S04]  /*4e5a0*/  LDL.LU R4, [R1+0x1330] ;  /* 0x0013300001047983 */ /* 0x000ea80000300800 */
[----:B------:R-:W2:Y:S04]  /*4e5b0*/  LDL.LU R5, [R1+0x132c] ;  /* 0x00132c0001057983 */ /* 0x000ea80000300800 */
[----:B------:R-:W2:Y:S04]  /*4e5c0*/  LDL.LU R6, [R1+0x12d8] ;  /* 0x0012d80001067983 */ /* 0x000ea80000300800 */
[----:B------:R-:W2:Y:S04]  /*4e5d0*/  LDL.LU R57, [R1+0x12d4] ;  /* 0x0012d40001397983 */ /* 0x000ea80000300800 */
[----:B------:R0:W-:Y:S01]  /*4e5e0*/  STSM.16.M88.4 [R0], R8 ;  /* 0x0000000800007844 */ /* 0x0001e20000000200 */
[----:B------:R-:W-:-:S03]  /*4e5f0*/  NOP ;  /* 0x0000000000007918 */ /* 0x000fc60000000000 */
[----:B------:R-:W2:Y:S04]  /*4e600*/  LDL.LU R56, [R1+0x78] ;  /* 0x0000780001387983 */ /* 0x000ea80000300800 */
[----:B------:R-:W2:Y:S04]  /*4e610*/  LDL.LU R55, [R1+0x74] ;  /* 0x0000740001377983 */ /* 0x000ea80000300800 */
[----:B------:R-:W1:Y:S01]  /*4e620*/  LDS.128 R48, [R0] ;  /* 0x0000000000307984 */ /* 0x000e620000000c00 */
[----:B0-----:R-:W-:-:S03]  /*4e630*/  LOP3.LUT R8, R3, 0xffff, RZ, 0xc0, !PT ;  /* 0x0000ffff03087812 */ /* 0x001fc600078ec0ff */
[----:B------:R-:W2:Y:S01]  /*4e640*/  LDL.LU R3, [R1+0x70] ;  /* 0x0000700001037983 */ /* 0x000ea20000300800 */
[----:B---3--:R-:W-:-:S03]  /*4e650*/  LOP3.LUT R9, R22, 0xffff, RZ, 0xc0, !PT ;  /* 0x0000ffff16097812 */ /* 0x008fc600078ec0ff */
[----:B------:R-:W3:Y:S01]  /*4e660*/  LDL.LU R22, [R1+0x6c] ;  /* 0x00006c0001167983 */ /* 0x000ee20000300800 */
[----:B----4-:R-:W-:Y:S02]  /*4e670*/  LOP3.LUT R10, R32, 0xffff, RZ, 0xc0, !PT ;  /* 0x0000ffff200a7812 */ /* 0x010fe400078ec0ff */
[----:B------:R-:W-:Y:S02]  /*4e680*/  LOP3.LUT R11, R58, 0xffff, RZ, 0xc0, !PT ;  /* 0x0000ffff3a0b7812 */ /* 0x000fe400078ec0ff */
[----:B------:R-:W-:Y:S02]  /*4e690*/  PRMT R12, R59, 0x4210, R8 ;  /* 0x000042103b0c7816 */ /* 0x000fe40000000008 */
[----:B------:R-:W-:Y:S02]  /*4e6a0*/  PRMT R13, R54, 0x4210, R9 ;  /* 0x00004210360d7816 */ /* 0x000fe40000000009 */
[----:B------:R-:W4:Y:S01]  /*4e6b0*/  LDL.LU R54, [R1+0x12dc] ;  /* 0x0012dc0001367983 */ /* 0x000f220000300800 */
[----:B------:R-:W-:-:S02]  /*4e6c0*/  PRMT R14, R53, 0x4210, R10 ;  /* 0x00004210350e7816 */ /* 0x000fc4000000000a */
[----:B------:R-:W-:Y:S01]  /*4e6d0*/  PRMT R15, R27, 0x4210, R11 ;  /* 0x000042101b0f7816 */ /* 0x000fe2000000000b */
[----:B------:R-:W-:Y:S01]  /*4e6e0*/  NOP ;  /* 0x0000000000007918 */ /* 0x000fe20000000000 */
[----:B-1----:R-:W-:Y:S04]  /*4e6f0*/  STL.64 [R1+0xe0], R48 ;  /* 0x0000e03001007387 */ /* 0x002fe80000100a00 */
[----:B------:R-:W-:Y:S04]  /*4e700*/  STSM.16.M88.4 [R0], R12 ;  /* 0x0000000c00007844 */ /* 0x000fe80000000200 */
[----:B------:R-:W-:Y:S01]  /*4e710*/  STL.64 [R1+0xe8], R50 ;  /* 0x0000e83201007387 */ /* 0x000fe20000100a00 */
[----:B------:R-:W-:-:S03]  /*4e720*/  NOP ;  /* 0x0000000000007918 */ /* 0x000fc60000000000 */
[----:B------:R-:W0:Y:S01]  /*4e730*/  LDS.128 R48, [R0] ;  /* 0x0000000000307984 */ /* 0x000e220000000c00 */
[----:B------:R-:W-:-:S03]  /*4e740*/  PRMT R8, R36, 0x5210, R8 ;  /* 0x0000521024087816 */ /* 0x000fc60000000008 */
[----:B0-----:R-:W-:Y:S04]  /*4e750*/  STL [R1+0xd4], R49 ;  /* 0x0000d43101007387 */ /* 0x001fe80000100800 */
[----:B------:R-:W-:Y:S04]  /*4e760*/  STL.64 [R1+0xd8], R50 ;  /* 0x0000d83201007387 */ /* 0x000fe80000100a00 */
[----:B------:R-:W4:Y:S01]  /*4e770*/  LDL.LU R27, [R1+0x7c] ;  /* 0x00007c00011b7983 */ /* 0x000f220000300800 */
[----:B------:R-:W-:Y:S02]  /*4e780*/  PRMT R9, R35, 0x5210, R9 ;  /* 0x0000521023097816 */ /* 0x000fe40000000009 */
[----:B------:R-:W-:-:S02]  /*4e790*/  PRMT R10, R37, 0x5210, R10 ;  /* 0x00005210250a7816 */ /* 0x000fc4000000000a */
[----:B------:R-:W-:Y:S01]  /*4e7a0*/  PRMT R11, R34, 0x5210, R11 ;  /* 0x00005210220b7816 */ /* 0x000fe2000000000b */
[----:B------:R-:W-:-:S04]  /*4e7b0*/  NOP ;  /* 0x0000000000007918 */ /* 0x000fc80000000000 */
[----:B------:R2:W-:Y:S01]  /*4e7c0*/  STSM.16.M88.4 [R0], R8 ;  /* 0x0000000800007844 */ /* 0x0005e20000000200 */
[----:B------:R-:W-:Y:S01]  /*4e7d0*/  IMAD.MOV.U32 R53, RZ, RZ, R48 ;  /* 0x000000ffff357224 */ /* 0x000fe200078e0030 */
[----:B------:R-:W-:-:S04]  /*4e7e0*/  NOP ;  /* 0x0000000000007918 */ /* 0x000fc80000000000 */
[----:B------:R-:W-:Y:S04]  /*4e7f0*/  STL.64 [R1+0x1518], R52 ;  /* 0x0015183401007387 */ /* 0x000fe80000100a00 */
[----:B------:R-:W0:Y:S01]  /*4e800*/  LDS.128 R32, [R0] ;  /* 0x0000000000207984 */ /* 0x000e220000000c00 */
[----:B--2---:R-:W-:Y:S02]  /*4e810*/  LOP3.LUT R8, R4, 0xffff, RZ, 0xc0, !PT ;  /* 0x0000ffff04087812 */ /* 0x004fe400078ec0ff */
[----:B------:R-:W-:Y:S02]  /*4e820*/  LOP3.LUT R9, R5, 0xffff, RZ, 0xc0, !PT ;  /* 0x0000ffff05097812 */ /* 0x000fe400078ec0ff */
[----:B------:R-:W-:Y:S02]  /*4e830*/  LOP3.LUT R10, R6, 0xffff, RZ, 0xc0, !PT ;  /* 0x0000ffff060a7812 */ /* 0x000fe400078ec0ff */
[----:B------:R-:W-:-:S02]  /*4e840*/  LOP3.LUT R11, R57, 0xffff, RZ, 0xc0, !PT ;  /* 0x0000ffff390b7812 */ /* 0x000fc400078ec0ff */
[----:B------:R-:W2:Y:S01]  /*4e850*/  LDL.LU R57, [R1+0x1344] ;  /* 0x0013440001397983 */ /* 0x000ea20000300800 */
[----:B------:R-:W-:Y:S02]  /*4e860*/  PRMT R12, R56, 0x4210, R8 ;  /* 0x00004210380c7816 */ /* 0x000fe40000000008 */
[--C-:B------:R-:W-:Y:S02]  /*4e870*/  PRMT R13, R55, 0x4210, R9.reuse ;  /* 0x00004210370d7816 */ /* 0x100fe40000000009 */
[----:B------:R-:W-:Y:S02]  /*4e880*/  PRMT R14, R3, 0x4210, R10 ;  /* 0x00004210030e7816 */ /* 0x000fe4000000000a */
[----:B------:R-:W-:Y:S02]  /*4e890*/  PRMT R8, R39, 0x5210, R8 ;  /* 0x0000521027087816 */ /* 0x000fe40000000008 */
[----:B------:R-:W-:Y:S02]  /*4e8a0*/  PRMT R9, R40, 0x5210, R9 ;  /* 0x0000521028097816 */ /* 0x000fe40000000009 */
[----:B------:R-:W-:-:S02]  /*4e8b0*/  PRMT R10, R42, 0x5210, R10 ;  /* 0x000052102a0a7816 */ /* 0x000fc4000000000a */
[----:B---3--:R-:W-:Y:S01]  /*4e8c0*/  PRMT R15, R22, 0x4210, R11 ;  /* 0x00004210160f7816 */ /* 0x008fe2000000000b */
[----:B------:R-:W-:-:S04]  /*4e8d0*/  NOP ;  /* 0x0000000000007918 */ /* 0x000fc80000000000 */
[----:B------:R-:W-:Y:S01]  /*4e8e0*/  STSM.16.M88.4 [R0], R12 ;  /* 0x0000000c00007844 */ /* 0x000fe20000000200 */
[----:B------:R-:W-:-:S03]  /*4e8f0*/  NOP ;  /* 0x0000000000007918 */ /* 0x000fc60000000000 */
[----:B------:R-:W1:Y:S04]  /*4e900*/  LDS.128 R12, [R0] ;  /* 0x00000000000c7984 */ /* 0x000e680000000c00 */
[----:B------:R-:W3:Y:S04]  /*4e910*/  LDL.LU R22, [R1+0x12f0] ;  /* 0x0012f00001167983 */ /* 0x000ee80000300800 */
[----:B------:R-:W3:Y:S04]  /*4e920*/  LDL.LU R55, [R1+0x12ec] ;  /* 0x0012ec0001377983 */ /* 0x000ee80000300800 */
[----:B0-----:R0:W-:Y:S04]  /*4e930*/  STL.64 [R1+0xc0], R32 ;  /* 0x0000c02001007387 */ /* 0x0011e80000100a00 */
[----:B------:R-:W-:Y:S01]  /*4e940*/  STL.64 [R1+0xc8], R34 ;  /* 0x0000c82201007387 */ /* 0x000fe20000100a00 */
[----:B------:R-:W-:Y:S01]  /*4e950*/  PRMT R11, R41, 0x5210, R11 ;  /* 0x00005210290b7816 */ /* 0x000fe2000000000b */
[----:B------:R-:W-:-:S04]  /*4e960*/  NOP ;  /* 0x0000000000007918 */ /* 0x000fc80000000000 */
[----:B------:R-:W-:Y:S01]  /*4e970*/  STSM.16.M88.4 [R0], R8 ;  /* 0x0000000800007844 */ /* 0x000fe20000000200 */
[----:B------:R-:W-:-:S03]  /*4e980*/  NOP ;  /* 0x0000000000007918 */ /* 0x000fc60000000000 */
[----:B------:R-:W4:Y:S04]  /*4e990*/  LDS.128 R8, [R0] ;  /* 0x0000000000087984 */ /* 0x000f280000000c00 */
[----:B-1----:R-:W-:Y:S04]  /*4e9a0*/  STL.64 [R1+0xb0], R12 ;  /* 0x0000b00c01007387 */ /* 0x002fe80000100a00 */
[----:B------:R-:W-:Y:S04]  /*4e9b0*/  STL [R1+0xb8], R14 ;  /* 0x0000b80e01007387 */ /* 0x000fe80000100800 */
[----:B------:R-:W3:Y:S04]  /*4e9c0*/  LDL.LU R31, [R1+0x140c] ;  /* 0x00140c00011f7983 */ /* 0x000ee80000300800 */
[----:B0-----:R-:W3:Y:S04]  /*4e9d0*/  LDL.LU R32, [R1+0x1408] ;  /* 0x0014080001207983 */ /* 0x001ee80000300800 */
[----:B------:R-:W3:Y:S01]  /*4e9e0*/  LDL.LU R56, [R1+0x80] ;  /* 0x0000800001387983 */ /* 0x000ee20000300800 */
[----:B------:R-:W-:-:S05]  /*4e9f0*/  IMAD.MOV.U32 R3, RZ, RZ, R15 ;  /* 0x000000ffff037224 */ /* 0x000fca00078e000f */
[----:B------:R0:W-:Y:S04]  /*4ea00*/  STL [R1+0x14f8], R3 ;  /* 0x0014f80301007387 */ /* 0x0001e80000100800 */
[----:B----4-:R-:W-:Y:S04]  /*4ea10*/  STL.64 [R1+0xa8], R10 ;  /* 0x0000a80a01007387 */ /* 0x010fe80000100a00 */
[----:B------:R-:W4:Y:S04]  /*4ea20*/  LDL.LU R58, [R1+0x1358] ;  /* 0x00135800013a7983 */ /* 0x000f280000300800 */
[----:B------:R-:W4:Y:S04]  /*4ea30*/  LDL.LU R4, [R1+0x1354] ;  /* 0x0013540001047983 */ /* 0x000f280000300800 */
[----:B------:R-:W4:Y:S01]  /*4ea40*/  LDL.LU R5, [R1+0x1310] ;  /* 0x0013100001057983 */ /* 0x000f220000300800 */
[----:B------:R-:W-:Y:S01]  /*4ea50*/  LOP3.LUT R19, R54, 0xffff, RZ, 0xc0, !PT ;  /* 0x0000ffff36137812 */ /* 0x000fe200078ec0ff */
[----:B0-----:R-:W-:-:S02]  /*4ea60*/  IMAD.MOV.U32 R3, RZ, RZ, R9 ;  /* 0x000000ffff037224 */ /* 0x001fc400078e0009 */
[----:B------:R-:W4:Y:S01]  /*4ea70*/  LDL.LU R6, [R1+0x130c] ;  /* 0x00130c0001067983 */ /* 0x000f220000300800 */
[----:B------:R-:W-:Y:S01]  /*4ea80*/  PRMT R27, R27, 0x4210, R19 ;  /* 0x000042101b1b7816 */ /* 0x000fe20000000013 */
[----:B------:R-:W-:-:S04]  /*4ea90*/  NOP ;  /* 0x0000000000007918 */ /* 0x000fc80000000000 */
[----:B------:R-:W-:Y:S01]  /*4eaa0*/  STSM.16.M88.4 [R0], R24 ;  /* 0x0000001800007844 */ /* 0x000fe20000000200 */
[----:B------:R-:W-:Y:S01]  /*4eab0*/  IMAD.MOV.U32 R54, RZ, RZ, R8 ;  /* 0x000000ffff367224 */ /* 0x000fe200078e0008 */
[----:B------:R-:W-:Y:S02]  /*4eac0*/  NOP ;  /* 0x0000000000007918 */ /* 0x000fe40000000000 */
[----:B------:R-:W0:Y:S01]  /*4ead0*/  LDS.128 R8, [R0] ;  /* 0x0000000000087984 */ /* 0x000e220000000c00 */
[----:B------:R-:W-:Y:S01]  /*4eae0*/  PRMT R19, R38, 0x5210, R19 ;  /* 0x0000521026137816 */ /* 0x000fe20000000013 */
[----:B------:R-:W-:Y:S01]  /*4eaf0*/  NOP ;  /* 0x0000000000007918 */ /* 0x000fe20000000000 */
[----:B--2---:R-:W-:-:S03]  /*4eb00*/  LOP3.LUT R21, R57, 0xffff, RZ, 0xc0, !PT ;  /* 0x0000ffff39157812 */ /* 0x004fc600078ec0ff */
[----:B------:R-:W-:Y:S01]  /*4eb10*/  STSM.16.M88.4 [R0], R16 ;  /* 0x0000001000007844 */ /* 0x000fe20000000200 */
[----:B------:R-:W-:-:S03]  /*4eb20*/  NOP ;  /* 0x0000000000007918 */ /* 0x000fc60000000000 */
[----:B0-----:R-:W-:Y:S04]  /*4eb30*/  STL [R1+0x90], R8 ;  /* 0x0000900801007387 */ /* 0x001fe80000100800 */
[----:B------:R-:W-:Y:S04]  /*4eb40*/  STL.64 [R1+0x98], R10 ;  /* 0x0000980a01007387 */ /* 0x000fe80000100a00 */
[----:B------:R-:W2:Y:S04]  /*4eb50*/  LDL.LU R50, [R1+0x141c] ;  /* 0x00141c0001327983 */ /* 0x000ea80000300800 */
[----:B------:R-:W2:Y:S04]  /*4eb60*/  LDL.LU R51, [R1+0x1418] ;  /* 0x0014180001337983 */ /* 0x000ea80000300800 */
[----:B------:R-:W2:Y:S04]  /*4eb70*/  LDL.LU R59, [R1+0x1414] ;  /* 0x00141400013b7983 */ /* 0x000ea80000300800 */
[----:B------:R-:W2:Y:S01]  /*4eb80*/  LDL.LU R57, [R1+0x119c] ;  /* 0x00119c0001397983 */ /* 0x000ea20000300800 */
[----:B---3--:R-:W-:Y:S01]  /*4eb90*/  LOP3.LUT R23, R55, 0xffff, RZ, 0xc0, !PT ;  /* 0x0000ffff37177812 */ /* 0x008fe200078ec0ff */
[----:B------:R-:W-:-:S02]  /*4eba0*/  IMAD.MOV.U32 R55, RZ, RZ, R9 ;  /* 0x000000ffff377224 */ /* 0x000fc400078e0009 */
[----:B------:R-:W0:Y:S01]  /*4ebb0*/  LDS.128 R8, [R0] ;  /* 0x0000000000087984 */ /* 0x000e220000000c00 */
[----:B------:R-:W-:-:S03]  /*4ebc0*/  LOP3.LUT R22, R22, 0xffff, RZ, 0xc0, !PT ;  /* 0x0000ffff16167812 */ /* 0x000fc600078ec0ff */
[----:B------:R-:W-:Y:S01]  /*4ebd0*/  STL.64 [R1+0x1500], R54 ;  /* 0x0015003601007387 */ /* 0x000fe20000100a00 */
[----:B------:R-:W-:Y:S02]  /*4ebe0*/  PRMT R29, R31, 0x4210, R21 ;  /* 0x000042101f1d7816 */ /* 0x000fe40000000015 */
[----:B------:R-:W-:Y:S02]  /*4ebf0*/  PRMT R30, R32, 0x4210, R22 ;  /* 0x00004210201e7816 */ /* 0x000fe40000000016 */
[----:B------:R-:W-:Y:S01]  /*4ec00*/  PRMT R31, R56, 0x4210, R23 ;  /* 0x00004210381f7816 */ /* 0x000fe20000000017 */
[----:B------:R-:W-:-:S04]  /*4ec10*/  NOP ;  /* 0x0000000000007918 */ /* 0x000fc80000000000 */
[----:B------:R-:W-:Y:S04]  /*4ec20*/  STSM.16.M88.4 [R0], R28 ;  /* 0x0000001c00007844 */ /* 0x000fe80000000200 */
[----:B0-----:R-:W-:Y:S04]  /*4ec30*/  STL.64 [R1+0x80], R8 ;  /* 0x0000800801007387 */ /* 0x001fe80000100a00 */
[----:B------:R-:W-:Y:S01]  /*4ec40*/  STL.64 [R1+0x88], R10 ;  /* 0x0000880a01007387 */ /* 0x000fe20000100a00 */
[----:B------:R-:W-:-:S03]  /*4ec50*/  NOP ;  /* 0x0000000000007918 */ /* 0x000fc60000000000 */
[----:B------:R-:W0:Y:S01]  /*4ec60*/  LDS.128 R8, [R0] ;  /* 0x0000000000087984 */ /* 0x000e220000000c00 */
[----:B----4-:R-:W-:Y:S02]  /*4ec70*/  LOP3.LUT R12, R58, 0xffff, RZ, 0xc0, !PT ;  /* 0x0000ffff3a0c7812 */ /* 0x010fe400078ec0ff */
[----:B------:R-:W-:Y:S02]  /*4ec80*/  LOP3.LUT R13, R4, 0xffff, RZ, 0xc0, !PT ;  /* 0x0000ffff040d7812 */ /* 0x000fe400078ec0ff */
[----:B------:R-:W-:Y:S01]  /*4ec90*/  LOP3.LUT R14, R5, 0xffff, RZ, 0xc0, !PT ;  /* 0x0000ffff050e7812 */ /* 0x000fe200078ec0ff */
[----:B0-----:R2:W-:Y:S04]  /*4eca0*/  STL.64 [R1+0x70], R8 ;  /* 0x0000700801007387 */ /* 0x0015e80000100a00 */
[----:B------:R0:W-:Y:S04]  /*4ecb0*/  STL [R1+0x7c], R11 ;  /* 0x00007c0b01007387 */ /* 0x0001e80000100800 */
[----:B------:R-:W3:Y:S04]  /*4ecc0*/  LDL.LU R33, [R1+0x1374] ;  /* 0x0013740001217983 */ /* 0x000ee80000300800 */
[----:B------:R-:W4:Y:S04]  /*4ecd0*/  LDL.LU R48, [R1+0x1370] ;  /* 0x0013700001307983 */ /* 0x000f280000300800 */
[----:B------:R-:W4:Y:S04]  /*4ece0*/  LDL.LU R49, [R1+0x1324] ;  /* 0x0013240001317983 */ /* 0x000f280000300800 */
[----:B------:R-:W4:Y:S04]  /*4ecf0*/  LDL.LU R32, [R1+0x1320] ;  /* 0x0013200001207983 */ /* 0x000f280000300800 */
[----:B------:R-:W4:Y:S04]  /*4ed00*/  LDL.LU R58, [R1+0x142c] ;  /* 0x00142c00013a7983 */ /* 0x000f280000300800 */
[----:B------:R-:W4:Y:S04]  /*4ed10*/  LDL.LU R4, [R1+0x1428] ;  /* 0x0014280001047983 */ /* 0x000f280000300800 */
[----:B------:R-:W4:Y:S01]  /*4ed20*/  LDL.LU R5, [R1+0x1424] ;  /* 0x0014240001057983 */ /* 0x000f220000300800 */
[----:B------:R-:W-:-:S02]  /*4ed30*/  PRMT R21, R45, 0x5210, R21 ;  /* 0x000052102d157816 */ /* 0x000fc40000000015 */
[----:B------:R-:W-:Y:S02]  /*4ed40*/  PRMT R22, R43, 0x5210, R22 ;  /* 0x000052102b167816 */ /* 0x000fe40000000016 */
[----:B------:R-:W-:Y:S01]  /*4ed50*/  PRMT R23, R44, 0x5210, R23 ;  /* 0x000052102c177816 */ /* 0x000fe20000000017 */
[----:B------:R-:W-:-:S04]  /*4ed60*/  NOP ;  /* 0x0000000000007918 */ /* 0x000fc80000000000 */
[----:B------:R-:W-:Y:S01]  /*4ed70*/  STSM.16.M88.4 [R0], R20 ;  /* 0x0000001400007844 */ /* 0x000fe20000000200 */
[----:B------:R-:W-:-:S03]  /*4ed80*/  NOP ;  /* 0x0000000000007918 */ /* 0x000fc60000000000 */
[----:B------:R-:W1:Y:S01]  /*4ed90*/  LDS.128 R16, [R0] ;  /* 0x0000000000107984 */ /* 0x000e620000000c00 */
[----:B------:R-:W-:Y:S01]  /*4eda0*/  LOP3.LUT R15, R6, 0xffff, RZ, 0xc0, !PT ;  /* 0x0000ffff060f7812 */ /* 0x000fe200078ec0ff */
[----:B------:R-:W-:Y:S01]  /*4edb0*/  IMAD.MOV.U32 R56, RZ, RZ, R10 ;  /* 0x000000ffff387224 */ /* 0x000fe200078e000a */
[----:B--2---:R-:W-:Y:S01]  /*4edc0*/  PRMT R8, R50, 0x4210, R12 ;  /* 0x0000421032087816 */ /* 0x004fe2000000000c */
[----:B------:R-:W2:Y:S01]  /*4edd0*/  LDL.LU R6, [R1+0x11a0] ;  /* 0x0011a00001067983 */ /* 0x000ea20000300800 */
[----:B------:R-:W-:Y:S02]  /*4ede0*/  PRMT R9, R51, 0x4210, R13 ;  /* 0x0000421033097816 */ /* 0x000fe4000000000d */
[----:B------:R-:W-:Y:S02]  /*4edf0*/  PRMT R10, R59, 0x4210, R14 ;  /* 0x000042103b0a7816 */ /* 0x000fe4000000000e */
[----:B0-----:R-:W-:Y:S01]  /*4ee00*/  PRMT R11, R57, 0x4210, R15 ;  /* 0x00004210390b7816 */ /* 0x001fe2000000000f */
[----:B------:R-:W-:-:S04]  /*4ee10*/  NOP ;  /* 0x0000000000007918 */ /* 0x000fc80000000000 */
[----:B------:R0:W-:Y:S04]  /*4ee20*/  STSM.16.M88.4 [R0], R8 ;  /* 0x0000000800007844 */ /* 0x0001e80000000200 */
[----:B-1----:R-:W-:Y:S04]  /*4ee30*/  STL.64 [R1+0x60], R16 ;  /* 0x0000601001007387 */ /* 0x002fe80000100a00 */
[----:B------:R-:W-:Y:S01]  /*4ee40*/  STL.64 [R1+0x68], R18 ;  /* 0x0000681201007387 */ /* 0x000fe20000100a00 */
[----:B------:R-:W-:-:S03]  /*4ee50*/  NOP ;  /* 0x0000000000007918 */ /* 0x000fc60000000000 */
[----:B------:R-:W1:Y:S01]  /*4ee60*/  LDS.128 R16, [R0] ;  /* 0x0000000000107984 */ /* 0x000e620000000c00 */
[----:B0-----:R-:W-:Y:S02]  /*4ee70*/  PRMT R8, R47, 0x5210, R12 ;  /* 0x000052102f087816 */ /* 0x001fe4000000000c */
[----:B------:R-:W-:Y:S02]  /*4ee80*/  PRMT R9, R60, 0x5210, R13 ;  /* 0x000052103c097816 */ /* 0x000fe4000000000d */
[----:B------:R-:W-:Y:S02]  /*4ee90*/  PRMT R10, R61, 0x5210, R14 ;  /* 0x000052103d0a7816 */ /* 0x000fe4000000000e */
[----:B------:R-:W-:Y:S01]  /*4eea0*/  PRMT R11, R46, 0x5210, R15 ;  /* 0x000052102e0b7816 */ /* 0x000fe2000000000f */
[----:B------:R-:W-:-:S04]  /*4eeb0*/  NOP ;  /* 0x0000000000007918 */ /* 0x000fc80000000000 */
[----:B------:R-:W-:Y:S01]  /*4eec0*/  STSM.16.M88.4 [R0], R8 ;  /* 0x0000000800007844 */ /* 0x000fe20000000200 */
[----:B------:R-:W-:-:S03]  /*4eed0*/  NOP ;  /* 0x0000000000007918 */ /* 0x000fc60000000000 */
[----:B------:R-:W0:Y:S04]  /*4eee0*/  LDS.128 R8, [R0] ;  /* 0x0000000000087984 */ /* 0x000e280000000c00 */
[----:B-1----:R1:W-:Y:S04]  /*4eef0*/  STL [R1+0x54], R17 ;  /* 0x0000541101007387 */ /* 0x0023e80000100800 */
[----:B------:R0:W-:Y:S04]  /*4ef00*/  STL [R1+0x58], R18 ;  /* 0x0000581201007387 */ /* 0x0001e80000100800 */
[----:B------:R-:W2:Y:S04]  /*4ef10*/  LDL.LU R37, [R1+0x124] ;  /* 0x0001240001257983 */ /* 0x000ea80000300800 */
[----:B------:R-:W2:Y:S04]  /*4ef20*/  LDL.LU R35, [R1+0x12c] ;  /* 0x00012c0001237983 */ /* 0x000ea80000300800 */
[----:B------:R-:W2:Y:S04]  /*4ef30*/  LDL.LU R50, [R1+0x130] ;  /* 0x0001300001327983 */ /* 0x000ea80000300800 */
[----:B------:R-:W2:Y:S01]  /*4ef40*/  LDL.LU R51, [R1+0x128] ;  /* 0x0001280001337983 */ /* 0x000ea20000300800 */
[----:B------:R-:W-:-:S05]  /*4ef50*/  IMAD.MOV.U32 R57, RZ, RZ, R19 ;  /* 0x000000ffff397224 */ /* 0x000fca00078e0013 */
[----:B------:R0:W-:Y:S04]  /*4ef60*/  STL [R1+0x14c0], R57 ;  /* 0x0014c03901007387 */ /* 0x0001e80000100800 */
[----:B------:R-:W2:Y:S01]  /*4ef70*/  LDL.LU R36, [R1+0x138c] ;  /* 0x00138c0001247983 */ /* 0x000ea20000300800 */
[----:B---3--:R-:W-:-:S03]  /*4ef80*/  LOP3.LUT R12, R33, 0xffff, RZ, 0xc0, !PT ;  /* 0x0000ffff210c7812 */ /* 0x008fc600078ec0ff */
[----:B------:R-:W3:Y:S01]  /*4ef90*/  LDL.LU R33, [R1+0x1388] ;  /* 0x0013880001217983 */ /* 0x000ee20000300800 */
[----:B----4-:R-:W-:-:S03]  /*4efa0*/  LOP3.LUT R13, R48, 0xffff, RZ, 0xc0, !PT ;  /* 0x0000ffff300d7812 */ /* 0x010fc600078ec0ff */
[----:B------:R-:W4:Y:S01]  /*4efb0*/  LDL.LU R48, [R1+0x133c] ;  /* 0x00133c0001307983 */ /* 0x000f220000300800 */
[----:B------:R-:W-:-:S03]  /*4efc0*/  LOP3.LUT R14, R49, 0xffff, RZ, 0xc0, !PT ;  /* 0x0000ffff310e7812 */ /* 0x000fc600078ec0ff */
[----:B------:R-:W4:Y:S01]  /*4efd0*/  LDL.LU R49, [R1+0x1338] ;  /* 0x0013380001317983 */ /* 0x000f220000300800 */
[----:B------:R-:W-:-:S03]  /*4efe0*/  LOP3.LUT R15, R32, 0xffff, RZ, 0xc0, !PT ;  /* 0x0000ffff200f7812 */ /* 0x000fc600078ec0ff */
[----:B------:R-:W4:Y:S04]  /*4eff0*/  LDL.LU R32, [R1+0x1438] ;  /* 0x0014380001207983 */ /* 0x000f280000300800 */
[----:B0-----:R-:W-:Y:S01]  /*4f000*/  STL [R1+0x38], R10 ;  /* 0x0000380a01007387 */ /* 0x001fe20000100800 */
[----:B-1----:R-:W-:-:S03]  /*4f010*/  PRMT R17, R4, 0x4210, R13 ;  /* 0x0000421004117816 */ /* 0x002fc6000000000d */
[----:B------:R-:W4:Y:S01]  /*4f020*/  LDL.LU R4, [R1+0x1434] ;  /* 0x0014340001047983 */ /* 0x000f220000300800 */
[----:B------:R-:W-:-:S03]  /*4f030*/  PRMT R18, R5, 0x4210, R14 ;  /* 0x0000421005127816 */ /* 0x000fc6000000000e */
[----:B------:R-:W4:Y:S04]  /*4f040*/  LDL.LU R53, [R1+0x1430] ;  /* 0x0014300001357983 */ /* 0x000f280000300800 */
[----:B------:R-:W4:Y:S01]  /*4f050*/  LDL.LU R5, [R1+0x11a4] ;  /* 0x0011a40001057983 */ /* 0x000f220000300800 */
[----:B------:R-:W-:Y:S01]  /*4f060*/  IMAD.MOV.U32 R59, RZ, RZ, R16 ;  /* 0x000000ffff3b7224 */ /* 0x000fe200078e0010 */
[----:B------:R-:W-:Y:S01]  /*4f070*/  PRMT R16, R58, 0x4210, R12 ;  /* 0x000042103a107816 */ /* 0x000fe2000000000c */
[----:B------:R-:W-:Y:S02]  /*4f080*/  IMAD.MOV.U32 R57, RZ, RZ, R9 ;  /* 0x000000ffff397224 */ /* 0x000fe400078e0009 */
[----:B------:R-:W-:-:S03]  /*4f090*/  IMAD.MOV.U32 R58, RZ, RZ, R8 ;  /* 0x000000ffff3a7224 */ /* 0x000fc600078e0008 */
[----:B------:R-:W-:Y:S04]  /*4f0a0*/  STL.64 [R1+0x14d8], R56 ;  /* 0x0014d83801007387 */ /* 0x000fe80000100a00 */
[----:B------:R-:W-:Y:S04]  /*4f0b0*/  STL.64 [R1+0x14c8], R58 ;  /* 0x0014c83a01007387 */ /* 0x000fe80000100a00 */
[----:B------:R-:W4:Y:S01]  /*4f0c0*/  LDL.LU R34, [R1+0x134] ;  /* 0x0001340001227983 */ /* 0x000f220000300800 */
[----:B--2---:R-:W-:Y:S01]  /*4f0d0*/  PRMT R19, R6, 0x4210, R15 ;  /* 0x0000421006137816 */ /* 0x004fe2000000000f */
[----:B------:R-:W-:-:S04]  /*4f0e0*/  NOP ;  /* 0x0000000000007918 */ /* 0x000fc80000000000 */
[----:B------:R-:W-:Y:S01]  /*4f0f0*/  STSM.16.M88.4 [R0], R16 ;  /* 0x0000001000007844 */ /* 0x000fe20000000200 */
[----:B------:R-:W-:Y:S01]  /*4f100*/  IMAD.MOV.U32 R6, RZ, RZ, R11 ;  /* 0x000000ffff067224 */ /* 0x000fe200078e000b */
[----:B------:R-:W-:Y:S02]  /*4f110*/  NOP ;  /* 0x0000000000007918 */ /* 0x000fe40000000000 */
[----:B------:R-:W0:Y:S01]  /*4f120*/  LDS.128 R8, [R0] ;  /* 0x0000000000087984 */ /* 0x000e220000000c00 */
[----:B------:R-:W-:-:S03]  /*4f130*/  PRMT R13, R37, 0x5210, R13 ;  /* 0x00005210250d7816 */ /* 0x000fc6000000000d */
[----:B------:R-:W2:Y:S01]  /*4f140*/  LDL.LU R37, [R1+0x13c] ;  /* 0x00013c0001257983 */ /* 0x000ea20000300800 */
[----:B------:R-:W-:-:S03]  /*4f150*/  PRMT R14, R50, 0x5210, R14 ;  /* 0x00005210320e7816 */ /* 0x000fc6000000000e */
[----:B------:R-:W2:Y:S01]  /*4f160*/  LDL.LU R50, [R1+0x138] ;  /* 0x0001380001327983 */ /* 0x000ea20000300800 */
[----:B------:R-:W-:-:S03]  /*4f170*/  PRMT R15, R51, 0x5210, R15 ;  /* 0x00005210330f7816 */ /* 0x000fc6000000000f */
[----:B------:R-:W2:Y:S01]  /*4f180*/  LDL.LU R51, [R1+0x120] ;  /* 0x0001200001337983 */ /* 0x000ea20000300800 */
[----:B------:R-:W-:Y:S01]  /*4f190*/  PRMT R12, R35, 0x5210, R12 ;  /* 0x00005210230c7816 */ /* 0x000fe2000000000c */
[----:B------:R-:W-:Y:S02]  /*4f1a0*/  NOP ;  /* 0x0000000000007918 */ /* 0x000fe40000000000 */
[----:B0-----:R-:W-:Y:S01]  /*4f1b0*/  STL.64 [R1+0x14b8], R8 ;  /* 0x0014b80801007387 */ /* 0x001fe20000100a00 */
[----:B------:R-:W-:-:S03]  /*4f1c0*/  LOP3.LUT R20, R36, 0xffff, RZ, 0xc0, !PT ;  /* 0x0000ffff24147812 */ /* 0x000fc600078ec0ff */
[----:B------:R-:W-:Y:S04]  /*4f1d0*/  STL.64 [R1+0x14a0], R10 ;  /* 0x0014a00a01007387 */ /* 0x000fe80000100a00 */
[----:B------:R-:W2:Y:S04]  /*4f1e0*/  LDL.LU R35, [R1+0x139c] ;  /* 0x00139c0001237983 */ /* 0x000ea80000300800 */
[----:B------:R-:W2:Y:S01]  /*4f1f0*/  LDL.LU R36, [R1+0x1398] ;  /* 0x0013980001247983 */ /* 0x000ea20000300800 */
[----:B---3--:R-:W-:-:S03]  /*4f200*/  LOP3.LUT R21, R33, 0xffff, RZ, 0xc0, !PT ;  /* 0x0000ffff21157812 */ /* 0x008fc600078ec0ff */
[----:B------:R-:W3:Y:S01]  /*4f210*/  LDL.LU R33, [R1+0x134c] ;  /* 0x00134c0001217983 */ /* 0x000ee20000300800 */
[----:B----4-:R-:W-:-:S03]  /*4f220*/  LOP3.LUT R22, R48, 0xffff, RZ, 0xc0, !PT ;  /* 0x0000ffff30167812 */ /* 0x010fc600078ec0ff */
[----:B------:R-:W4:Y:S01]  /*4f230*/  LDL.LU R48, [R1+0x1348] ;  /* 0x0013480001307983 */ /* 0x000f220000300800 */
[----:B------:R-:W-:-:S03]  /*4f240*/  LOP3.LUT R23, R49, 0xffff, RZ, 0xc0, !PT ;  /* 0x0000ffff31177812 */ /* 0x000fc600078ec0ff */
[----:B------:R-:W4:Y:S01]  /*4f250*/  LDL.LU R49, [R1+0x1444] ;  /* 0x0014440001317983 */ /* 0x000f220000300800 */
[----:B------:R-:W-:-:S03]  /*4f260*/  PRMT R16, R32, 0x4210, R20 ;  /* 0x0000421020107816 */ /* 0x000fc60000000014 */
[----:B------:R-:W4:Y:S01]  /*4f270*/  LDL.LU R32, [R1+0x1440] ;  /* 0x0014400001207983 */ /* 0x000f220000300800 */
[----:B------:R-:W-:-:S03]  /*4f280*/  PRMT R17, R4, 0x4210, R21 ;  /* 0x0000421004117816 */ /* 0x000fc60000000015 */
[----:B------:R-:W4:Y:S01]  /*4f290*/  LDL.LU R4, [R1+0x143c] ;  /* 0x00143c0001047983 */ /* 0x000f220000300800 */
[----:B------:R-:W-:-:S03]  /*4f2a0*/  PRMT R19, R5, 0x4210, R23 ;  /* 0x0000421005137816 */ /* 0x000fc60000000017 */
[----:B------:R-:W4:Y:S04]  /*4f2b0*/  LDL.LU R5, [R1+0x11a8] ;  /* 0x0011a80001057983 */ /* 0x000f280000300800 */
[----:B------:R-:W-:Y:S01]  /*4f2c0*/  STSM.16.M88.4 [R0], R12 ;  /* 0x0000000c00007844 */ /* 0x000fe20000000200 */
[----:B------:R-:W-:-:S03]  /*4f2d0*/  NOP ;  /* 0x0000000000007918 */ /* 0x000fc60000000000 */
[----:B------:R-:W0:Y:S01]  /*4f2e0*/  LDS.128 R12, [R0] ;  /* 0x00000000000c7984 */ /* 0x000e220000000c00 */
[----:B------:R-:W-:Y:S01]  /*4f2f0*/  PRMT R18, R53, 0x4210, R22 ;  /* 0x0000421035127816 */ /* 0x000fe20000000016 */
[----:B------:R-:W-:Y:S01]  /*4f300*/  NOP ;  /* 0x0000000000007918 */ /* 0x000fe20000000000 */
[----:B------:R-:W-:-:S03]  /*4f310*/  PRMT R20, R34, 0x5210, R20 ;  /* 0x0000521022147816 */ /* 0x000fc60000000014 */
[----:B------:R-:W-:Y:S01]  /*4f320*/  STSM.16.M88.4 [R0], R16 ;  /* 0x0000001000007844 */ /* 0x000fe20000000200 */
[----:B------:R-:W-:-:S03]  /*4f330*/  NOP ;  /* 0x0000000000007918 */ /* 0x000fc60000000000 */
[----:B------:R-:W1:Y:S04]  /*4f340*/  LDS.128 R16, [R0] ;  /* 0x0000000000107984 */ /* 0x000e680000000c00 */
[----:B0-----:R-:W-:Y:S04]  /*4f350*/  STL.64 [R1+0x14e0], R12 ;  /* 0x0014e00c01007387 */ /* 0x001fe80000100a00 */
[----:B------:R-:W-:Y:S04]  /*4f360*/  STL.64 [R1+0x14a8], R14 ;  /* 0x0014a80e01007387 */ /* 0x000fe80000100a00 */
[----:B------:R-:W4:Y:S01]  /*4f370*/  LDL.LU R34, [R1+0x834] ;  /* 0x0008340001227983 */ /* 0x000f220000300800 */
[----:B--2---:R-:W-:-:S03]  /*4f380*/  PRMT R22, R37, 0x5210, R22 ;  /* 0x0000521025167816 */ /* 0x004fc60000000016 */
[----:B------:R-:W2:Y:S01]  /*4f390*/  LDL.LU R37, [R1+0x838] ;  /* 0x0008380001257983 */ /* 0x000ea20000300800 */
[----:B------:R-:W-:-:S03]  /*4f3a0*/  PRMT R21, R50, 0x5210, R21 ;  /* 0x0000521032157816 */ /* 0x000fc60000000015 */
[----:B------:R-:W2:Y:S01]  /*4f3b0*/  LDL.LU R50, [R1+0x1170] ;  /* 0x0011700001327983 */ /* 0x000ea20000300800 */
[----:B------:R-:W-:Y:S01]  /*4f3c0*/  PRMT R23, R51, 0x5210, R23 ;  /* 0x0000521033177816 */ /* 0x000fe20000000017 */
[----:B------:R-:W-:Y:S02]  /*4f3d0*/  NOP ;  /* 0x0000000000007918 */ /* 0x000fe40000000000 */
[----:B------:R-:W2:Y:S04]  /*4f3e0*/  LDL.LU R51, [R1+0x83c] ;  /* 0x00083c0001337983 */ /* 0x000ea80000300800 */
[----:B-1----:R-:W-:Y:S04]  /*4f3f0*/  STL.64 [R1+0x1498], R16 ;  /* 0x0014981001007387 */ /* 0x002fe80000100a00 */
[----:B------:R-:W-:Y:S01]  /*4f400*/  STL.64 [R1+0x1478], R18 ;  /* 0x0014781201007387 */ /* 0x000fe20000100a00 */
[----:B------:R-:W-:-:S02]  /*4f410*/  LOP3.LUT R28, R35, 0xffff, RZ, 0xc0, !PT ;  /* 0x0000ffff231c7812 */ /* 0x000fc400078ec0ff */
[----:B------:R-:W-:Y:S02]  /*4f420*/  LOP3.LUT R29, R36, 0xffff, RZ, 0xc0, !PT ;  /* 0x0000ffff241d7812 */ /* 0x000fe400078ec0ff */
[----:B------:R-:W2:Y:S04]  /*4f430*/  LDL.LU R36, [R1+0x13b4] ;  /* 0x0013b40001247983 */ /* 0x000ea80000300800 */
[----:B------:R-:W2:Y:S01]  /*4f440*/  LDL.LU R35, [R1+0x13b0] ;  /* 0x0013b00001237983 */ /* 0x000ea20000300800 */
[----:B---3--:R-:W-:-:S03]  /*4f450*/  LOP3.LUT R30, R33, 0xffff, RZ, 0xc0, !PT ;  /* 0x0000ffff211e7812 */ /* 0x008fc600078ec0ff */
[----:B------:R-:W3:Y:S01]  /*4f460*/  LDL.LU R33, [R1+0x1364] ;  /* 0x0013640001217983 */ /* 0x000ee20000300800 */
[----:B----4-:R-:W-:Y:S02]  /*4f470*/  LOP3.LUT R31, R48, 0xffff, RZ, 0xc0, !PT ;  /* 0x0000ffff301f7812 */ /* 0x010fe400078ec0ff */
[----:B------:R-:W-:Y:S02]  /*4f480*/  PRMT R25, R32, 0x4210, R29 ;  /* 0x0000421020197816 */ /* 0x000fe4000000001d */
[----:B------:R-:W4:Y:S01]  /*4f490*/  LDL.LU R32, [R1+0x135c] ;  /* 0x00135c0001207983 */ /* 0x000f220000300800 */
[----:B------:R-:W-:-:S03]  /*4f4a0*/  PRMT R26, R4, 0x4210, R30 ;  /* 0x00004210041a7816 */ /* 0x000fc6000000001e */
[----:B------:R-:W4:Y:S04]  /*4f4b0*/  LDL.LU R4, [R1+0x1450] ;  /* 0x0014500001047983 */ /* 0x000f280000300800 */
[----:B------:R-:W4:Y:S01]  /*4f4c0*/  LDL.LU R48, [R1+0x144c] ;  /* 0x00144c0001307983 */ /* 0x000f220000300800 */
[----:B------:R-:W-:-:S03]  /*4f4d0*/  PRMT R27, R5, 0x4210, R31 ;  /* 0x00004210051b7816 */ /* 0x000fc6000000001f */
[----:B------:R-:W4:Y:S04]  /*4f4e0*/  LDL.LU R5, [R1+0x1448] ;  /* 0x0014480001057983 */ /* 0x000f280000300800 */
[----:B------:R-:W-:Y:S01]  /*4f4f0*/  STSM.16.M88.4 [R0], R20 ;  /* 0x0000001400007844 */ /* 0x000fe20000000200 */
[----:B------:R-:W-:-:S03]  /*4f500*/  NOP ;  /* 0x0000000000007918 */ /* 0x000fc60000000000 */
[----:B------:R-:W0:Y:S01]  /*4f510*/  LDS.128 R20, [R0] ;  /* 0x0000000000147984 */ /* 0x000e220000000c00 */
[----:B------:R-:W-:Y:S01]  /*4f520*/  PRMT R24, R49, 0x4210, R28 ;  /* 0x0000421031187816 */ /* 0x000fe2000000001c */
[----:B------:R-:W-:Y:S02]  /*4f530*/  NOP ;  /* 0x0000000000007918 */ /* 0x000fe40000000000 */
[----:B------:R-:W4:Y:S04]  /*4f540*/  LDL.LU R49, [R1+0x11ac] ;  /* 0x0011ac0001317983 */ /* 0x000f280000300800 */
[----:B------:R-:W-:Y:S01]  /*4f550*/  STSM.16.M88.4 [R0], R24 ;  /* 0x0000001800007844 */ /* 0x000fe20000000200 */
[----:B------:R-:W-:-:S03]  /*4f560*/  NOP ;  /* 0x0000000000007918 */ /* 0x000fc60000000000 */
[----:B------:R-:W1:Y:S04]  /*4f570*/  LDS.128 R24, [R0] ;  /* 0x0000000000187984 */ /* 0x000e680000000c00 */
[----:B0-----:R-:W-:Y:S04]  /*4f580*/  STL.64 [R1+0x14e8], R20 ;  /* 0x0014e81401007387 */ /* 0x001fe80000100a00 */
[----:B------:R0:W-:Y:S01]  /*4f590*/  STL.64 [R1+0x1480], R22 ;  /* 0x0014801601007387 */ /* 0x0001e20000100a00 */
[----:B------:R-:W-:Y:S02]  /*4f5a0*/  PRMT R29, R34, 0x5210, R29 ;  /* 0x00005210221d7816 */ /* 0x000fe4000000001d */
[----:B--2---:R-:W-:-:S02]  /*4f5b0*/  PRMT R30, R50, 0x5210, R30 ;  /* 0x00005210321e7816 */ /* 0x004fc4000000001e */
[----:B------:R-:W2:Y:S01]  /*4f5c0*/  LDL.LU R50, [R1+0x1174] ;  /* 0x0011740001327983 */ /* 0x000ea20000300800 */
[----:B------:R-:W-:-:S03]  /*4f5d0*/  PRMT R31, R51, 0x5210, R31 ;  /* 0x00005210331f7816 */ /* 0x000fc6000000001f */
[----:B------:R-:W2:Y:S04]  /*4f5e0*/  LDL.LU R51, [R1+0x1178] ;  /* 0x0011780001337983 */ /* 0x000ea80000300800 */
[----:B------:R-:W2:Y:S04]  /*4f5f0*/  LDL.LU R54, [R1+0x117c] ;  /* 0x00117c0001367983 */ /* 0x000ea80000300800 */
[----:B------:R-:W2:Y:S04]  /*4f600*/  LDL.LU R55, [R1+0x830] ;  /* 0x0008300001377983 */ /* 0x000ea80000300800 */
[----:B-1----:R-:W-:Y:S01]  /*4f610*/  STL.64 [R1+0x1488], R26 ;  /* 0x0014881a01007387 */ /* 0x002fe20000100a00 */
[----:B------:R-:W-:-:S03]  /*4f620*/  LOP3.LUT R36, R36, 0xffff, RZ, 0xc0, !PT ;  /* 0x0000ffff24247812 */ /* 0x000fc600078ec0ff */
[----:B------:R1:W-:Y:S04]  /*4f630*/  STL.64 [R1+0x1530], R24 ;  /* 0x0015301801007387 */ /* 0x0003e80000100a00 */
[----:B------:R-:W2:Y:S04]  /*4f640*/  LDL.LU R52, [R1+0x13c0] ;  /* 0x0013c00001347983 */ /* 0x000ea80000300800 */
[----:B------:R-:W2:Y:S01]  /*4f650*/  LDL.LU R53, [R1+0x13bc] ;  /* 0x0013bc0001357983 */ /* 0x000ea20000300800 */
[----:B---3--:R-:W-:Y:S02]  /*4f660*/  LOP3.LUT R38, R33, 0xffff, RZ, 0xc0, !PT ;  /* 0x0000ffff21267812 */ /* 0x008fe400078ec0ff */
[----:B----4-:R-:W-:-:S02]  /*4f670*/  LOP3.LUT R39, R32, 0xffff, RZ, 0xc0, !PT ;  /* 0x0000ffff20277812 */ /* 0x010fc400078ec0ff */
[----:B------:R-:W-:Y:S02]  /*4f680*/  PRMT R32, R4, 0x4210, R36 ;  /* 0x0000421004207816 */ /* 0x000fe40000000024 */
[----:B------:R-:W3:Y:S01]  /*4f690*/  LDL.LU R4, [R1+0x137c] ;  /* 0x00137c0001047983 */ /* 0x000ee20000300800 */
[----:B------:R-:W-:-:S03]  /*4f6a0*/  PRMT R34, R5, 0x4210, R38 ;  /* 0x0000421005227816 */ /* 0x000fc60000000026 */
[----:B------:R-:W4:Y:S01]  /*4f6b0*/  LDL.LU R5, [R1+0x1378] ;  /* 0x0013780001057983 */ /* 0x000f220000300800 */
[----:B------:R-:W-:Y:S01]  /*4f6c0*/  PRMT R28, R37, 0x5210, R28 ;  /* 0x00005210251c7816 */ /* 0x000fe2000000001c */
[----:B------:R-:W-:Y:S01]  /*4f6d0*/  NOP ;  /* 0x0000000000007918 */ /* 0x000fe20000000000 */
[----:B------:R-:W-:Y:S01]  /*4f6e0*/  LOP3.LUT R37, R35, 0xffff, RZ, 0xc0, !PT ;  /* 0x0000ffff23257812 */ /* 0x000fe200078ec0ff */
[----:B------:R-:W4:Y:S04]  /*4f6f0*/  LDL.LU R40, [R1+0x145c] ;  /* 0x00145c0001287983 */ /* 0x000f280000300800 */
[----:B------:R-:W4:Y:S01]  /*4f700*/  LDL.LU R41, [R1+0x1458] ;  /* 0x0014580001297983 */ /* 0x000f220000300800 */
[----:B------:R-:W-:-:S03]  /*4f710*/  PRMT R33, R48, 0x4210, R37 ;  /* 0x0000421030217816 */ /* 0x000fc60000000025 */
[----:B------:R-:W4:Y:S01]  /*4f720*/  LDL.LU R42, [R1+0x1454] ;  /* 0x00145400012a7983 */ /* 0x000f220000300800 */
[----:B------:R-:W-:-:S03]  /*4f730*/  PRMT R35, R49, 0x4210, R39 ;  /* 0x0000421031237816 */ /* 0x000fc60000000027 */
[----:B------:R-:W4:Y:S04]  /*4f740*/  LDL.LU R43, [R1+0x11b0] ;  /* 0x0011b000012b7983 */ /* 0x000f280000300800 */
[----:B------:R-:W4:Y:S04]  /*4f750*/  LDL.LU R48, [R1+0x1190] ;  /* 0x0011900001307983 */ /* 0x000f280000300800 */
[----:B------:R-:W4:Y:S01]  /*4f760*/  LDL.LU R49, [R1+0x118c] ;  /* 0x00118c0001317983 */ /* 0x000f220000300800 */
[----:B--2---:R-:W-:-:S03]  /*4f770*/  PRMT R36, R50, 0x5210, R36 ;  /* 0x0000521032247816 */ /* 0x004fc60000000024 */
[----:B------:R-:W2:Y:S01]  /*4f780*/  LDL.LU R50, [R1+0x1184] ;  /* 0x0011840001327983 */ /* 0x000ea20000300800 */
[----:B------:R-:W-:-:S03]  /*4f790*/  PRMT R38, R51, 0x5210, R38 ;  /* 0x0000521033267816 */ /* 0x000fc60000000026 */
[----:B------:R-:W2:Y:S01]  /*4f7a0*/  LDL.LU R51, [R1+0x1188] ;  /* 0x0011880001337983 */ /* 0x000ea20000300800 */
[----:B------:R-:W-:-:S03]  /*4f7b0*/  PRMT R37, R54, 0x5210, R37 ;  /* 0x0000521036257816 */ /* 0x000fc60000000025 */
[----:B------:R-:W2:Y:S01]  /*4f7c0*/  LDL.LU R61, [R1+0x13cc] ;  /* 0x0013cc00013d7983 */ /* 0x000ea20000300800 */
[----:B------:R-:W-:-:S03]  /*4f7d0*/  PRMT R39, R55, 0x5210, R39 ;  /* 0x0000521037277816 */ /* 0x000fc60000000027 */
[----:B------:R-:W2:Y:S04]  /*4f7e0*/  LDL.LU R57, [R1+0x13c8] ;  /* 0x0013c80001397983 */ /* 0x000ea80000300800 */
[----:B------:R-:W1:Y:S04]  /*4f7f0*/  LDL.LU R54, [R1+0x1394] ;  /* 0x0013940001367983 */ /* 0x000e680000300800 */
[----:B------:R-:W2:Y:S01]  /*4f800*/  LDL.LU R55, [R1+0x1390] ;  /* 0x0013900001377983 */ /* 0x000ea20000300800 */
[----:B------:R-:W-:-:S03]  /*4f810*/  LOP3.LUT R44, R52, 0xffff, RZ, 0xc0, !PT ;  /* 0x0000ffff342c7812 */ /* 0x000fc600078ec0ff */
[----:B------:R-:W2:Y:S01]  /*4f820*/  LDL.LU R52, [R1+0x1468] ;  /* 0x0014680001347983 */ /* 0x000ea20000300800 */
[----:B------:R-:W-:-:S03]  /*4f830*/  LOP3.LUT R45, R53, 0xffff, RZ, 0xc0, !PT ;  /* 0x0000ffff352d7812 */ /* 0x000fc600078ec0ff */
[----:B------:R-:W2:Y:S01]  /*4f840*/  LDL.LU R53, [R1+0x1464] ;  /* 0x0014640001357983 */ /* 0x000ea20000300800 */
[----:B---3--:R-:W-:-:S03]  /*4f850*/  LOP3.LUT R46, R4, 0xffff, RZ, 0xc0, !PT ;  /* 0x0000ffff042e7812 */ /* 0x008fc600078ec0ff */
[----:B------:R-:W3:Y:S01]  /*4f860*/  LDL.LU R4, [R1+0x1460] ;  /* 0x0014600001047983 */ /* 0x000ee20000300800 */
[----:B----4-:R-:W-:-:S03]  /*4f870*/  LOP3.LUT R47, R5, 0xffff, RZ, 0xc0, !PT ;  /* 0x0000ffff052f7812 */ /* 0x010fc600078ec0ff */
[----:B------:R-:W4:Y:S01]  /*4f880*/  LDL.LU R5, [R1+0x11b4] ;  /* 0x0011b40001057983 */ /* 0x000f220000300800 */
[----:B------:R-:W-:Y:S02]  /*4f890*/  PRMT R40, R40, 0x4210, R44 ;  /* 0x0000421028287816 */ /* 0x000fe4000000002c */
[----:B------:R-:W-:Y:S02]  /*4f8a0*/  PRMT R41, R41, 0x4210, R45 ;  /* 0x0000421029297816 */ /* 0x000fe4000000002d */
[----:B------:R-:W-:Y:S02]  /*4f8b0*/  PRMT R42, R42, 0x4210, R46 ;  /* 0x000042102a2a7816 */ /* 0x000fe4000000002e */
[----:B------:R-:W-:Y:S02]  /*4f8c0*/  PRMT R43, R43, 0x4210, R47 ;  /* 0x000042102b2b7816 */ /* 0x000fe4000000002f */
[----:B------:R-:W-:Y:S02]  /*4f8d0*/  PRMT R45, R48, 0x5210, R45 ;  /* 0x00005210302d7816 */ /* 0x000fe4000000002d */
[----:B------:R-:W3:Y:S01]  /*4f8e0*/  LDL.LU R48, [R1+0x11d8] ;  /* 0x0011d80001307983 */ /* 0x000ee20000300800 */
[----:B------:R-:W-:-:S03]  /*4f8f0*/  PRMT R44, R49, 0x5210, R44 ;  /* 0x00005210312c7816 */ /* 0x000fc6000000002c */
[----:B------:R-:W-:Y:S01]  /*4f900*/  STSM.16.M88.4 [R0], R28 ;  /* 0x0000001c00007844 */ /* 0x000fe20000000200 */
[----:B------:R-:W-:-:S03]  /*4f910*/  NOP ;  /* 0x0000000000007918 */ /* 0x000fc60000000000 */
[----:B------:R-:W-:Y:S01]  /*4f920*/  LDS.128 R28, [R0] ;  /* 0x00000000001c7984 */ /* 0x000fe20000000c00 */
[----:B------:R-:W-:-:S03]  /*4f930*/  NOP ;  /* 0x0000000000007918 */ /* 0x000fc60000000000 */
[----:B------:R-:W-:Y:S01]  /*4f940*/  STSM.16.M88.4 [R0], R32 ;  /* 0x0000002000007844 */ /* 0x000fe20000000200 */
[----:B------:R-:W-:-:S03]  /*4f950*/  NOP ;  /* 0x0000000000007918 */ /* 0x000fc60000000000 */
[----:B------:R-:W-:Y:S01]  /*4f960*/  LDS.128 R32, [R0] ;  /* 0x0000000000207984 */ /* 0x000fe20000000c00 */
[----:B------:R-:W-:Y:S01]  /*4f970*/  NOP ;  /* 0x0000000000007918 */ /* 0x000fe20000000000 */
[----:B--2---:R-:W-:Y:S02]  /*4f980*/  PRMT R46, R50, 0x5210, R46 ;  /* 0x00005210322e7816 */ /* 0x004fe4000000002e */
[----:B------:R-:W2:Y:S04]  /*4f990*/  LDL.LU R50, [R1+0x1194] ;  /* 0x0011940001327983 */ /* 0x000ea80000300800 */
[----:B------:R-:W2:Y:S01]  /*4f9a0*/  LDL.LU R49, [R1+0x1198] ;  /* 0x0011980001317983 */ /* 0x000ea20000300800 */
[----:B------:R-:W-:-:S03]  /*4f9b0*/  PRMT R47, R51, 0x5210, R47 ;  /* 0x00005210332f7816 */ /* 0x000fc6000000002f */
[----:B------:R-:W2:Y:S04]  /*4f9c0*/  LDL.LU R51, [R1+0x1180] ;  /* 0x0011800001337983 */ /* 0x000ea80000300800 */
[----:B------:R-:W2:Y:S04]  /*4f9d0*/  LDL.LU R17, [R1+0x150] ;  /* 0x0001500001117983 */ /* 0x000ea80000300800 */
[----:B0-----:R-:W2:Y:S04]  /*4f9e0*/  LDL.LU.64 R22, [R1+0xf70] ;  /* 0x000f700001167983 */ /* 0x001ea80000300a00 */
[----:B------:R-:W2:Y:S04]  /*4f9f0*/  LDL.LU.64 R20, [R1+0xf68] ;  /* 0x000f680001147983 */ /* 0x000ea80000300a00 */
[----:B------:R-:W2:Y:S01]  /*4fa00*/  LDL.LU.64 R18, [R1+0xf60] ;  /* 0x000f600001127983 */ /* 0x000ea20000300a00 */
[----:B------:R-:W-:-:S03]  /*4fa10*/  LOP3.LUT R16, R55, 0xffff, RZ, 0xc0, !PT ;  /* 0x0000ffff37107812 */ /* 0x000fc600078ec0ff */
[----:B------:R-:W2:Y:S04]  /*4fa20*/  LDL.LU.64 R14, [R1+0xf30] ;  /* 0x000f3000010e7983 */ /* 0x000ea80000300a00 */
[----:B------:R-:W2:Y:S04]  /*4fa30*/  LDL.LU.64 R12, [R1+0xf58] ;  /* 0x000f5800010c7983 */ /* 0x000ea80000300a00 */
[----:B------:R-:W2:Y:S01]  /*4fa40*/  LDL.LU.64 R10, [R1+0xf50] ;  /* 0x000f5000010a7983 */ /* 0x000ea20000300a00 */
[----:B-1----:R-:W-:-:S03]  /*4fa50*/  LOP3.LUT R25, R54, 0xffff, RZ, 0xc0, !PT ;  /* 0x0000ffff36197812 */ /* 0x002fc600078ec0ff */
[----:B------:R-:W-:Y:S01]  /*4fa60*/  STSM.16.M88.4 [R0], R36 ;  /* 0x0000002400007844 */ /* 0x000fe20000000200 */
[----:B------:R-:W-:-:S03]  /*4fa70*/  NOP ;  /* 0x0000000000007918 */ /* 0x000fc60000000000 */
[----:B------:R-:W-:Y:S01]  /*4fa80*/  LDS.128 R36, [R0] ;  /* 0x0000000000247984 */ /* 0x000fe20000000c00 */
[----:B------:R-:W-:Y:S01]  /*4fa90*/  NOP ;  /* 0x0000000000007918 */ /* 0x000fe20000000000 */
[----:B------:R-:W-:Y:S02]  /*4faa0*/  LOP3.LUT R61, R61, 0xffff, RZ, 0xc0, !PT ;  /* 0x0000ffff3d3d7812 */ /* 0x000fe400078ec0ff */
[----:B------:R-:W-:Y:S01]  /*4fab0*/  STSM.16.M88.4 [R0], R40 ;  /* 0x0000002800007844 */ /* 0x000fe20000000200 */
[----:B------:R-:W-:Y:S01]  /*4fac0*/  LOP3.LUT R24, R57, 0xffff, RZ, 0xc0, !PT ;  /* 0x0000ffff39187812 */ /* 0x000fe200078ec0ff */
[----:B------:R-:W-:Y:S02]  /*4fad0*/  NOP ;  /* 0x0000000000007918 */ /* 0x000fe40000000000 */
[----:B------:R-:W-:Y:S01]  /*4fae0*/  LDS.128 R40, [R0] ;  /* 0x0000000000287984 */ /* 0x000fe20000000c00 */
[----:B------:R-:W-:Y:S01]  /*4faf0*/  NOP ;  /* 0x0000000000007918 */ /* 0x000fe20000000000 */
[----:B------:R-:W-:-:S02]  /*4fb00*/  PRMT R52, R52, 0x4210, R61 ;  /* 0x0000421034347816 */ /* 0x000fc4000000003d */
[----:B------:R-:W-:Y:S01]  /*4fb10*/  STSM.16.M88.4 [R0], R44 ;  /* 0x0000002c00007844 */ /* 0x000fe20000000200 */
[----:B------:R-:W-:Y:S01]  /*4fb20*/  PRMT R53, R53, 0x4210, R24 ;  /* 0x0000421035357816 */ /* 0x000fe20000000018 */
[----:B------:R-:W-:Y:S02]  /*4fb30*/  NOP ;  /* 0x0000000000007918 */ /* 0x000fe40000000000 */
[----:B------:R-:W-:Y:S01]  /*4fb40*/  LDS.128 R44, [R0] ;  /* 0x00000000002c7984 */ /* 0x000fe20000000c00 */
[----:B----4-:R-:W-:-:S03]  /*4fb50*/  PRMT R55, R5, 0x4210, R16 ;  /* 0x0000421005377816 */ /* 0x010fc60000000010 */
[----:B------:R-:W4:Y:S01]  /*4fb60*/  LDL.LU R5, [R1+0x140] ;  /* 0x0001400001057983 */ /* 0x000f220000300800 */
[----:B---3--:R-:W-:Y:S01]  /*4fb70*/  PRMT R54, R4, 0x4210, R25 ;  /* 0x0000421004367816 */ /* 0x008fe20000000019 */
[----:B------:R-:W-:Y:S02]  /*4fb80*/  NOP ;  /* 0x0000000000007918 */ /* 0x000fe40000000000 */
[----:B------:R-:W3:Y:S04]  /*4fb90*/  LDL.LU R4, [R1+0x154] ;  /* 0x0001540001047983 */ /* 0x000ee80000300800 */
[----:B------:R-:W3:Y:S04]  /*4fba0*/  LDL.LU.64 R8, [R1+0xf48] ;  /* 0x000f480001087983 */ /* 0x000ee80000300a00 */
[----:B------:R-:W3:Y:S04]  /*4fbb0*/  LDL.LU.64 R58, [R1+0xf00] ;  /* 0x000f0000013a7983 */ /* 0x000ee80000300a00 */
[----:B------:R-:W3:Y:S04]  /*4fbc0*/  LDL.LU.64 R56, [R1+0xf40] ;  /* 0x000f400001387983 */ /* 0x000ee80000300a00 */
[----:B------:R0:W-:Y:S04]  /*4fbd0*/  STSM.16.M88.4 [R0], R52 ;  /* 0x0000003400007844 */ /* 0x0001e80000000200 */
[----:B0-----:R-:W3:Y:S04]  /*4fbe0*/  LDL.LU.64 R54, [R1+0xf28] ;  /* 0x000f280001367983 */ /* 0x001ee80000300a00 */
[----:B------:R-:W3:Y:S01]  /*4fbf0*/  LDL.LU.64 R52, [R1+0xf18] ;  /* 0x000f180001347983 */ /* 0x000ee20000300a00 */
[----:B------:R-:W-:-:S02]  /*4fc00*/  PRMT R48, R48, 0x5210, R61 ;  /* 0x0000521030307816 */ /* 0x000fc4000000003d */
[----:B--2---:R-:W-:Y:S02]  /*4fc10*/  PRMT R50, R50, 0x5210, R25 ;  /* 0x0000521032327816 */ /* 0x004fe40000000019 */
[----:B------:R-:W-:Y:S01]  /*4fc20*/  PRMT R49, R49, 0x5210, R24 ;  /* 0x0000521031317816 */ /* 0x000fe20000000018 */
[----:B------:R-:W-:Y:S01]  /*4fc30*/  NOP ;  /* 0x0000000000007918 */ /* 0x000fe20000000000 */
[----:B------:R-:W-:Y:S01]  /*4fc40*/  PRMT R51, R51, 0x5210, R16 ;  /* 0x0000521033337816 */ /* 0x000fe20000000010 */
[----:B------:R-:W0:Y:S01]  /*4fc50*/  LDS.128 R24, [R0] ;  /* 0x0000000000187984 */ /* 0x000e220000000c00 */
[----:B------:R-:W-:Y:S01]  /*4fc60*/  PRMT R61, R17, 0x7770, RZ ;  /* 0x00007770113d7816 */ /* 0x000fe200000000ff */
[----:B------:R-:W-:Y:S02]  /*4fc70*/  NOP ;  /* 0x0000000000007918 */ /* 0x000fe40000000000 */
[----:B------:R-:W-:Y:S01]  /*4fc80*/  STSM.16.M88.4 [R0], R48 ;  /* 0x0000003000007844 */ /* 0x000fe20000000200 */
[----:B------:R-:W-:-:S03]  /*4fc90*/  NOP ;  /* 0x0000000000007918 */ /* 0x000fc60000000000 */
[----:B------:R1:W-:Y:S01]  /*4fca0*/  @P0 STG.E.U8 desc[UR40][R22.64], R61 ;  /* 0x0000003d16000986 */ /* 0x0003e2000c101128 */
[----:B------:R-:W-:Y:S02]  /*4fcb0*/  LOP3.LUT P0, RZ, R7, 0x80, RZ, 0xc0, !PT ;  /* 0x0000008007ff7812 */ /* 0x000fe4000780c0ff */
[----:B-1----:R-:W-:-:S11]  /*4fcc0*/  PRMT R61, R17, 0x7771, RZ ;  /* 0x00007771113d7816 */ /* 0x002fd600000000ff */
[----:B------:R1:W-:Y:S01]  /*4fcd0*/  @P0 STG.E.U8 desc[UR40][R20.64], R61 ;  /* 0x0000003d14000986 */ /* 0x0003e2000c101128 */
[----:B------:R-:W-:Y:S02]  /*4fce0*/  LOP3.LUT P0, RZ, R7, 0x40, RZ, 0xc0, !PT ;  /* 0x0000004007ff7812 */ /* 0x000fe4000780c0ff */
[----:B-1----:R-:W-:-:S11]  /*4fcf0*/  PRMT R61, R17, 0x7772, RZ ;  /* 0x00007772113d7816 */ /* 0x002fd600000000ff */
[----:B------:R1:W-:Y:S01]  /*4fd00*/  @P0 STG.E.U8 desc[UR40][R18.64], R61 ;  /* 0x0000003d12000986 */ /* 0x0003e2000c101128 */
[----:B------:R-:W-:Y:S02]  /*4fd10*/  LOP3.LUT P0, RZ, R7, 0x20, RZ, 0xc0, !PT ;  /* 0x0000002007ff7812 */ /* 0x000fe4000780c0ff */
[----:B-1----:R-:W-:-:S11]  /*4fd20*/  PRMT R61, R17, 0x7773, RZ ;  /* 0x00007773113d7816 */ /* 0x002fd600000000ff */
[----:B------:R-:W-:Y:S01]  /*4fd30*/  @P0 STG.E.U8 desc[UR40][R14.64], R61 ;  /* 0x0000003d0e000986 */ /* 0x000fe2000c101128 */
[----:B------:R-:W-:-:S03]  /*4fd40*/  LOP3.LUT P0, RZ, R7, 0x10, RZ, 0xc0, !PT ;  /* 0x0000001007ff7812 */ /* 0x000fc6000780c0ff */
[----:B0-----:R0:W-:Y:S04]  /*4fd50*/  STL.64 [R1+0x120], R24 ;  /* 0x0001201801007387 */ /* 0x0011e80000100a00 */
[----:B------:R-:W-:Y:S04]  /*4fd60*/  STL.64 [R1+0x128], R26 ;  /* 0x0001281a01007387 */ /* 0x000fe80000100a00 */
[----:B0-----:R-:W2:Y:S04]  /*4fd70*/  LDL.LU.64 R24, [R1+0x1530] ;  /* 0x0015300001187983 */ /* 0x001ea80000300a00 */
[----:B------:R-:W2:Y:S04]  /*4fd80*/  LDL.LU.64 R50, [R1+0x1528] ;  /* 0x0015280001327983 */ /* 0x000ea80000300a00 */
[----:B------:R-:W2:Y:S01]  /*4fd90*/  LDL.LU.64 R48, [R1+0x1520] ;  /* 0x0015200001307983 */ /* 0x000ea20000300a00 */
[----:B----4-:R-:W-:-:S05]  /*4fda0*/  PRMT R61, R5, 0x7770, RZ ;  /* 0x00007770053d7816 */ /* 0x010fca00000000ff */
[----:B------:R0:W-:Y:S02]  /*4fdb0*/  @P6 STG.E.U8 desc[UR40][R12.64], R61 ;  /* 0x0000003d0c006986 */ /* 0x0001e4000c101128 */
[----:B0-----:R-:W-:-:S05]  /*4fdc0*/  PRMT R61, R5, 0x7771, RZ ;  /* 0x00007771053d7816 */ /* 0x001fca00000000ff */
[----:B------:R0:W-:Y:S02]  /*4fdd0*/  @P5 STG.E.U8 desc[UR40][R10.64], R61 ;  /* 0x0000003d0a005986 */ /* 0x0001e4000c101128 */
[----:B0-----:R-:W-:-:S05]  /*4fde0*/  PRMT R61, R5, 0x7772, RZ ;  /* 0x00007772053d7816 */ /* 0x001fca00000000ff */
[----:B---3--:R0:W-:Y:S02]  /*4fdf0*/  @P4 STG.E.U8 desc[UR40][R8.64], R61 ;  /* 0x0000003d08004986 */ /* 0x0081e4000c101128 */
[----:B0-----:R-:W-:-:S05]  /*4fe00*/  PRMT R61, R5, 0x7773, RZ ;  /* 0x00007773053d7816 */ /* 0x001fca00000000ff */
[----:B------:R0:W-:Y:S02]  /*4fe10*/  @P3 STG.E.U8 desc[UR40][R58.64], R61 ;  /* 0x0000003d3a003986 */ /* 0x0001e4000c101128 */
[----:B0-----:R-:W-:-:S05]  /*4fe20*/  PRMT R61, R4, 0x7770, RZ ;  /* 0x00007770043d7816 */ /* 0x001fca00000000ff */
[----:B------:R0:W-:Y:S02]  /*4fe30*/  @P2 STG.E.U8 desc[UR40][R56.64], R61 ;  /* 0x0000003d38002986 */ /* 0x0001e4000c101128 */
[----:B0-----:R-:W-:-:S05]  /*4fe40*/  PRMT R61, R4, 0x7771, RZ ;  /* 0x00007771043d7816 */ /* 0x001fca00000000ff */
[----:B------:R0:W-:Y:S02]  /*4fe50*/  @P1 STG.E.U8 desc[UR40][R54.64], R61 ;  /* 0x0000003d36001986 */ /* 0x0001e4000c101128 */
[----:B0-----:R-:W-:-:S05]  /*4fe60*/  PRMT R61, R4, 0x7772, RZ ;  /* 0x00007772043d7816 */ /* 0x001fca00000000ff */
[----:B------:R0:W-:Y:S04]  /*4fe70*/  @P0 STG.E.U8 desc[UR40][R52.64], R61 ;  /* 0x0000003d34000986 */ /* 0x0001e8000c101128 */
[----:B0-----:R-:W3:Y:S04]  /*4fe80*/  LDL.LU.64 R52, [R1+0xee8] ;  /* 0x000ee80001347983 */ /* 0x001ee80000300a00 */
[----:B------:R-:W4:Y:S04]  /*4fe90*/  LDL.LU.64 R10, [R1+0xf20] ;  /* 0x000f2000010a7983 */ /* 0x000f280000300a00 */
[----:B------:R-:W4:Y:S04]  /*4fea0*/  LDL.LU.64 R8, [R1+0xf10] ;  /* 0x000f100001087983 */ /* 0x000f280000300a00 */
[----:B------:R-:W4:Y:S04]  /*4feb0*/  LDL.LU.64 R58, [R1+0xee0] ;  /* 0x000ee000013a7983 */ /* 0x000f280000300a00 */
[----:B------:R-:W4:Y:S04]  /*4fec0*/  LDL.LU R5, [R1+0x144] ;  /* 0x0001440001057983 */ /* 0x000f280000300800 */
[----:B------:R-:W4:Y:S04]  /*4fed0*/  LDL.LU.64 R56, [R1+0xed0] ;  /* 0x000ed00001387983 */ /* 0x000f280000300a00 */
[----:B------:R-:W4:Y:S01]  /*4fee0*/  LDL.LU R14, [R1+0x158] ;  /* 0x00015800010e7983 */ /* 0x000f220000300800 */
[----:B------:R-:W-:-:S03]  /*4fef0*/  LOP3.LUT P3, RZ, R2, 0x100, RZ, 0xc0, !PT ;  /* 0x0000010002ff7812 */ /* 0x000fc6000786c0ff */
[----:B------:R-:W4:Y:S01]  /*4ff00*/  LDL.LU.64 R54, [R1+0xec8] ;  /* 0x000ec80001367983 */ /* 0x000f220000300a00 */
[----:B------:R-:W-:Y:S02]  /*4ff10*/  PRMT R61, R4, 0x7773, RZ ;  /* 0x00007773043d7816 */ /* 0x000fe400000000ff */
[C---:B------:R-:W-:Y:S02]  /*4ff20*/  LOP3.LUT P2, RZ, R2.reuse, 0x80, RZ, 0xc0, !PT ;  /* 0x0000008002ff7812 */ /* 0x040fe4000784c0ff */
[----:B------:R-:W-:Y:S02]  /*4ff30*/  LOP3.LUT P1, RZ, R2, 0x40, RZ, 0xc0, !PT ;  /* 0x0000004002ff7812 */ /* 0x000fe4000782c0ff */
[----:B------:R-:W-:Y:S02]  /*4ff40*/  LOP3.LUT R60, R60, 0xefffffff, RZ, 0xc0, !PT ;  /* 0xefffffff3c3c7812 */ /* 0x000fe400078ec0ff */
[----:B------:R-:W-:Y:S02]  /*4ff50*/  LOP3.LUT R7, R7, 0xfffffffe, RZ, 0xc0, !PT ;  /* 0xfffffffe07077812 */ /* 0x000fe400078ec0ff */
[----:B--2---:R-:W-:-:S13]  /*4ff60*/  LOP3.LUT P6, RZ, R48, 0x10000000, RZ, 0xc0, !PT ;  /* 0x1000000030ff7812 */ /* 0x004fda00078cc0ff */
[----:B------:R-:W-:Y:S02]  /*4ff70*/  @P6 LOP3.LUT R60, R60, 0x10000000, RZ, 0xfc, !PT ;  /* 0x100000003c3c6812 */ /* 0x000fe400078efcff */
[----:B------:R-:W-:Y:S02]  /*4ff80*/  LOP3.LUT P6, RZ, R48, 0x20000000, RZ, 0xc0, !PT ;  /* 0x2000000030ff7812 */ /* 0x000fe400078cc0ff */
[----:B------:R-:W-:Y:S01]  /*4ff90*/  LOP3.LUT R60, R60, 0xdfffffff, RZ, 0xc0, !PT ;  /* 0xdfffffff3c3c7812 */ /* 0x000fe200078ec0ff */
[----:B---3--:R0:W-:Y:S04]  /*4ffa0*/  @P3 STG.E.U8 desc[UR40][R52.64], R61 ;  /* 0x0000003d34003986 */ /* 0x0081e8000c101128 */
[----:B0-----:R-:W2:Y:S04]  /*4ffb0*/  LDL.LU.64 R52, [R1+0xec0] ;  /* 0x000ec00001347983 */ /* 0x001ea80000300a00 */
[----:B------:R-:W3:Y:S04]  /*4ffc0*/  LDL.LU.64 R26, [R1+0xeb0] ;  /* 0x000eb000011a7983 */ /* 0x000ee80000300a00 */
[----:B------:R-:W3:Y:S04]  /*4ffd0*/  LDL.LU.64 R22, [R1+0xe90] ;  /* 0x000e900001167983 */ /* 0x000ee80000300a00 */
[----:B------:R-:W3:Y:S04]  /*4ffe0*/  LDL.LU R15, [R1+0x148] ;  /* 0x00014800010f7983 */ /* 0x000ee80000300800 */
[----:B------:R-:W3:Y:S04]  /*4fff0*/  LDL.LU.64 R20, [R1+0xe88] ;  /* 0x000e880001147983 */ /* 0x000ee80000300a00 */
[----:B------:R-:W3:Y:S04]  /*50000*/  LDL.LU.64 R18, [R1+0xe80] ;  /* 0x000e800001127983 */ /* 0x000ee80000300a00 */
[----:B------:R-:W3:Y:S01]  /*50010*/  LDL.LU.64 R16, [R1+0xe70] ;  /* 0x000e700001107983 */ /* 0x000ee20000300a00 */
[----:B----4-:R-:W-:-:S03]  /*50020*/  PRMT R61, R5, 0x7770, RZ ;  /* 0x00007770053d7816 */ /* 0x010fc600000000ff */
[----:B------:R-:W4:Y:S04]  /*50030*/  LDL.LU R4, [R1+0x15c] ;  /* 0x00015c0001047983 */ /* 0x000f280000300800 */
[----:B------:R-:W4:Y:S04]  /*50040*/  LDL.LU.64 R12, [R1+0xe50] ;  /* 0x000e5000010c7983 */ /* 0x000f280000300a00 */
[----:B------:R0:W-:Y:S02]  /*50050*/  @P2 STG.E.U8 desc[UR40][R10.64], R61 ;  /* 0x0000003d0a002986 */ /* 0x0001e4000c101128 */
[----:B0-----:R-:W-:-:S02]  /*50060*/  PRMT R61, R5, 0x7771, RZ ;  /* 0x00007771053d7816 */ /* 0x001fc400000000ff */
[----:B------:R-:W4:Y:S04]  /*50070*/  LDL.LU.64 R10, [R1+0xe48] ;  /* 0x000e4800010a7983 */ /* 0x000f280000300a00 */
[----:B------:R0:W-:Y:S04]  /*50080*/  @P1 STG.E.U8 desc[UR40][R8.64], R61 ;  /* 0x0000003d08001986 */ /* 0x0001e8000c101128 */
[----:B0-----:R-:W4:Y:S01]  /*50090*/  LDL.LU.64 R8, [R1+0xe40] ;  /* 0x000e400001087983 */ /* 0x001f220000300a00 */
[----:B------:R-:W-:Y:S02]  /*500a0*/  @P6 LOP3.LUT R60, R60, 0x20000000, RZ, 0xfc, !PT ;  /* 0x200000003c3c6812 */ /* 0x000fe400078efcff */
[----:B------:R-:W-:-:S02]  /*500b0*/  LOP3.LUT P6, RZ, R48, 0x40000000, RZ, 0xc0, !PT ;  /* 0x4000000030ff7812 */ /* 0x000fc400078cc0ff */
        /* <DEDUP_REMOVED lines=10> */
[C---:B------:R-:W-:Y:S02]  /*50160*/  LOP3.LUT P6, RZ, R2.reuse, 0x4, RZ, 0xc0, !PT ;  /* 0x0000000402ff7812 */ /* 0x040fe400078cc0ff */
[----:B------:R-:W-:Y:S02]  /*50170*/  LOP3.LUT R7, R7, 0xfffffffb, RZ, 0xc0, !PT ;  /* 0xfffffffb07077812 */ /* 0x000fe400078ec0ff */
[----:B------:R-:W-:-:S09]  /*50180*/  LOP3.LUT P0, RZ, R2, 0x20, RZ, 0xc0, !PT ;  /* 0x0000002002ff7812 */ /* 0x000fd2000780c0ff */
[----:B------:R-:W-:Y:S02]  /*50190*/  @P6 LOP3.LUT R7, R7, 0x4, RZ, 0xfc, !PT ;  /* 0x0000000407076812 */ /* 0x000fe400078efcff */
[----:B------:R-:W-:Y:S02]  /*501a0*/  LOP3.LUT P6, RZ, R2, 0x8, RZ, 0xc0, !PT ;  /* 0x0000000802ff7812 */ /* 0x000fe400078cc0ff */
[----:B------:R-:W-:Y:S02]  /*501b0*/  LOP3.LUT R7, R7, 0xfffffff7, RZ, 0xc0, !PT ;  /* 0xfffffff707077812 */ /* 0x000fe400078ec0ff */
[----:B------:R-:W-:-:S09]  /*501c0*/  PRMT R61, R5, 0x7772, RZ ;  /* 0x00007772053d7816 */ /* 0x000fd200000000ff */
[----:B------:R-:W-:Y:S02]  /*501d0*/  @P6 LOP3.LUT R7, R7, 0x8, RZ, 0xfc, !PT ;  /* 0x0000000807076812 */ /* 0x000fe400078efcff */
[----:B------:R-:W-:Y:S01]  /*501e0*/  LOP3.LUT P6, RZ, R2, 0x10, RZ, 0xc0, !PT ;  /* 0x0000001002ff7812 */ /* 0x000fe200078cc0ff */
[----:B------:R0:W-:Y:S02]  /*501f0*/  @P0 STG.E.U8 desc[UR40][R58.64], R61 ;  /* 0x0000003d3a000986 */ /* 0x0001e4000c101128 */
[----:B0-----:R-:W-:Y:S02]  /*50200*/  PRMT R61, R5, 0x7773, RZ ;  /* 0x00007773053d7816 */ /* 0x001fe400000000ff */
[----:B------:R-:W4:Y:S08]  /*50210*/  LDL.LU.64 R58, [R1+0xe30] ;  /* 0x000e3000013a7983 */ /* 0x000f300000300a00 */
[----:B------:R0:W-:Y:S01]  /*50220*/  @P6 STG.E.U8 desc[UR40][R56.64], R61 ;  /* 0x0000003d38006986 */ /* 0x0001e2000c101128 */
[----:B------:R-:W-:-:S03]  /*50230*/  LOP3.LUT P6, RZ, R7, 0x8, RZ, 0xc0, !PT ;  /* 0x0000000807ff7812 */ /* 0x000fc600078cc0ff */
[----:B------:R-:W4:Y:S01]  /*50240*/  LDL.LU R5, [R1+0x14c] ;  /* 0x00014c0001057983 */ /* 0x000f220000300800 */
[----:B0-----:R-:W-:-:S03]  /*50250*/  PRMT R61, R14, 0x7770, RZ ;  /* 0x000077700e3d7816 */ /* 0x001fc600000000ff */
[----:B------:R-:W4:Y:S06]  /*50260*/  LDL.LU.64 R56, [R1+0xe08] ;  /* 0x000e080001387983 */ /* 0x000f2c0000300a00 */
[----:B------:R0:W-:Y:S01]  /*50270*/  @P6 STG.E.U8 desc[UR40][R54.64], R61 ;  /* 0x0000003d36006986 */ /* 0x0001e2000c101128 */
[----:B------:R-:W-:Y:S02]  /*50280*/  LOP3.LUT P6, RZ, R7, 0x4, RZ, 0xc0, !PT ;  /* 0x0000000407ff7812 */ /* 0x000fe400078cc0ff */
[----:B0-----:R-:W-:Y:S01]  /*50290*/  PRMT R61, R14, 0x7771, RZ ;  /* 0x000077710e3d7816 */ /* 0x001fe200000000ff */
[----:B------:R-:W4:Y:S01]  /*502a0*/  LDL.LU.64 R54, [R1+0xe00] ;  /* 0x000e000001367983 */ /* 0x000f220000300a00 */
[----:B------:R-:W-:-:S02]  /*502b0*/  LOP3.LUT P5, RZ, R48, 0x8000000, RZ, 0xc0, !PT ;  /* 0x0800000030ff7812 */ /* 0x000fc400078ac0ff */
[----:B------:R-:W-:-:S07]  /*502c0*/  LOP3.LUT P4, RZ, R48, 0x4000000, RZ, 0xc0, !PT ;  /* 0x0400000030ff7812 */ /* 0x000fce000788c0ff */
[----:B--2---:R0:W-:Y:S01]  /*502d0*/  @P6 STG.E.U8 desc[UR40][R52.64], R61 ;  /* 0x0000003d34006986 */ /* 0x0041e2000c101128 */
[C---:B------:R-:W-:Y:S02]  /*502e0*/  LOP3.LUT P6, RZ, R7.reuse, 0x2, RZ, 0xc0, !PT ;  /* 0x0000000207ff7812 */ /* 0x040fe400078cc0ff */
[----:B0-----:R-:W-:Y:S01]  /*502f0*/  PRMT R61, R14, 0x7772, RZ ;  /* 0x000077720e3d7816 */ /* 0x001fe200000000ff */
[----:B------:R-:W2:Y:S10]  /*50300*/  LDL.LU.64 R52, [R1+0xdf8] ;  /* 0x000df80001347983 */ /* 0x000eb40000300a00 */
[----:B---3--:R-:W-:Y:S01]  /*50310*/  @P6 STG.E.U8 desc[UR40][R26.64], R61 ;  /* 0x0000003d1a006986 */ /* 0x008fe2000c101128 */
[----:B------:R-:W-:-:S02]  /*50320*/  LOP3.LUT P6, RZ, R7, 0x1, RZ, 0xc0, !PT ;  /* 0x0000000107ff7812 */ /* 0x000fc400078cc0ff */
[----:B------:R-:W-:-:S11]  /*50330*/  PRMT R7, R14, 0x7773, RZ ;  /* 0x000077730e077816 */ /* 0x000fd600000000ff */
[----:B------:R0:W-:Y:S01]  /*50340*/  @P6 STG.E.U8 desc[UR40][R22.64], R7 ;  /* 0x0000000716006986 */ /* 0x0001e2000c101128 */
[----:B------:R-:W-:Y:S02]  /*50350*/  LOP3.LUT P6, RZ, R60, 0x80000000, RZ, 0xc0, !PT ;  /* 0x800000003cff7812 */ /* 0x000fe400078cc0ff */
[----:B0-----:R-:W-:-:S11]  /*50360*/  PRMT R7, R15, 0x7770, RZ ;  /* 0x000077700f077816 */ /* 0x001fd600000000ff */
        /* <DEDUP_REMOVED lines=9> */
[----:B----4-:R0:W-:Y:S02]  /*50400*/  @P6 STG.E.U8 desc[UR40][R12.64], R7 ;  /* 0x000000070c006986 */ /* 0x0101e4000c101128 */
[----:B0-----:R-:W-:-:S05]  /*50410*/  PRMT R7, R4, 0x7770, RZ ;  /* 0x0000777004077816 */ /* 0x001fca00000000ff */
[----:B------:R0:W-:Y:S02]  /*50420*/  @P5 STG.E.U8 desc[UR40][R10.64], R7 ;  /* 0x000000070a005986 */ /* 0x0001e4000c101128 */
[----:B0-----:R-:W-:-:S05]  /*50430*/  PRMT R7, R4, 0x7771, RZ ;  /* 0x0000777104077816 */ /* 0x001fca00000000ff */
[----:B------:R0:W-:Y:S04]  /*50440*/  @P4 STG.E.U8 desc[UR40][R8.64], R7 ;  /* 0x0000000708004986 */ /* 0x0001e8000c101128 */
[----:B0-----:R-:W3:Y:S01]  /*50450*/  LDL.LU.64 R8, [R1+0xde8] ;  /* 0x000de80001087983 */ /* 0x001ee20000300a00 */
[C---:B------:R-:W-:Y:S02]  /*50460*/  LOP3.LUT P3, RZ, R48.reuse, 0x2000000, RZ, 0xc0, !PT ;  /* 0x0200000030ff7812 */ /* 0x040fe4000786c0ff */
[----:B------:R-:W-:Y:S01]  /*50470*/  LOP3.LUT P2, RZ, R48, 0x1000000, RZ, 0xc0, !PT ;  /* 0x0100000030ff7812 */ /* 0x000fe2000784c0ff */
[----:B------:R-:W4:Y:S01]  /*50480*/  LDL.LU.64 R12, [R1+0xdd8] ;  /* 0x000dd800010c7983 */ /* 0x000f220000300a00 */
[----:B------:R-:W-:Y:S02]  /*50490*/  PRMT R7, R4, 0x7772, RZ ;  /* 0x0000777204077816 */ /* 0x000fe400000000ff */
[----:B------:R-:W-:-:S07]  /*504a0*/  LOP3.LUT P1, RZ, R48, 0x800000, RZ, 0xc0, !PT ;  /* 0x0080000030ff7812 */ /* 0x000fce000782c0ff */
[----:B------:R0:W-:Y:S02]  /*504b0*/  @P3 STG.E.U8 desc[UR40][R58.64], R7 ;  /* 0x000000073a003986 */ /* 0x0001e4000c101128 */
[----:B0-----:R-:W-:-:S05]  /*504c0*/  PRMT R7, R4, 0x7773, RZ ;  /* 0x0000777304077816 */ /* 0x001fca00000000ff */
[----:B------:R0:W-:Y:S02]  /*504d0*/  @P2 STG.E.U8 desc[UR40][R56.64], R7 ;  /* 0x0000000738002986 */ /* 0x0001e4000c101128 */
[----:B0-----:R-:W-:-:S05]  /*504e0*/  PRMT R7, R5, 0x7770, RZ ;  /* 0x0000777005077816 */ /* 0x001fca00000000ff */
[----:B------:R0:W-:Y:S04]  /*504f0*/  @P1 STG.E.U8 desc[UR40][R54.64], R7 ;  /* 0x0000000736001986 */ /* 0x0001e8000c101128 */
[----:B0-----:R-:W4:Y:S04]  /*50500*/  LDL.LU.64 R54, [R1+0xdd0] ;  /* 0x000dd00001367983 */ /* 0x001f280000300a00 */
[----:B------:R-:W4:Y:S04]  /*50510*/  LDL.LU.64 R10, [R1+0xdc8] ;  /* 0x000dc800010a7983 */ /* 0x000f280000300a00 */
[----:B------:R-:W4:Y:S04]  /*50520*/  LDL.LU.64 R58, [R1+0xdc0] ;  /* 0x000dc000013a7983 */ /* 0x000f280000300a00 */
[----:B------:R-:W4:Y:S01]  /*50530*/  LDL.LU R57, [R1+0x20] ;  /* 0x0000200001397983 */ /* 0x000f220000300800 */
[----:B------:R-:W-:-:S02]  /*50540*/  LOP3.LUT P0, RZ, R48, 0x400000, RZ, 0xc0, !PT ;  /* 0x0040000030ff7812 */ /* 0x000fc4000780c0ff */
[----:B------:R-:W-:Y:S02]  /*50550*/  PRMT R7, R5, 0x7771, RZ ;  /* 0x0000777105077816 */ /* 0x000fe400000000ff */
[----:B------:R-:W-:-:S09]  /*50560*/  LOP3.LUT P3, RZ, R48, 0x200000, RZ, 0xc0, !PT ;  /* 0x0020000030ff7812 */ /* 0x000fd2000786c0ff */
[----:B--2---:R0:W-:Y:S04]  /*50570*/  @P0 STG.E.U8 desc[UR40][R52.64], R7 ;  /* 0x0000000734000986 */ /* 0x0041e8000c101128 */
[----:B0-----:R-:W2:Y:S01]  /*50580*/  LDL.LU.64 R52, [R1+0xda8] ;  /* 0x000da80001347983 */ /* 0x001ea20000300a00 */
[----:B------:R-:W-:-:S05]  /*50590*/  PRMT R7, R5, 0x7772, RZ ;  /* 0x0000777205077816 */ /* 0x000fca00000000ff */
[----:B---3--:R0:W-:Y:S04]  /*505a0*/  @P3 STG.E.U8 desc[UR40][R8.64], R7 ;  /* 0x0000000708003986 */ /* 0x0081e8000c101128 */
[----:B0-----:R-:W3:Y:S01]  /*505b0*/  LDL.LU R8, [R1+0x10] ;  /* 0x0000100001087983 */ /* 0x001ee20000300800 */
[----:B------:R-:W-:-:S03]  /*505c0*/  PRMT R7, R5, 0x7773, RZ ;  /* 0x0000777305077816 */ /* 0x000fc600000000ff */
[----:B------:R-:W3:Y:S01]  /*505d0*/  LDL.LU.64 R4, [R1+0xda0] ;  /* 0x000da00001047983 */ /* 0x000ee20000300a00 */
[----:B------:R-:W-:Y:S02]  /*505e0*/  LOP3.LUT P6, RZ, R48, 0x200, RZ, 0xc0, !PT ;  /* 0x0000020030ff7812 */ /* 0x000fe400078cc0ff */
[----:B------:R-:W-:Y:S01]  /*505f0*/  LOP3.LUT R60, R60, 0xffefffff, RZ, 0xc0, !PT ;  /* 0xffefffff3c3c7812 */ /* 0x000fe200078ec0ff */
[----:B------:R-:W3:Y:S01]  /*50600*/  LDL.LU.64 R26, [R1+0xd98] ;  /* 0x000d9800011a7983 */ /* 0x000ee20000300a00 */
[----:B------:R-:W-:-:S03]  /*50610*/  LOP3.LUT P2, RZ, R48, 0x100000, RZ, 0xc0, !PT ;  /* 0x0010000030ff7812 */ /* 0x000fc6000784c0ff */
[----:B------:R-:W3:Y:S01]  /*50620*/  LDL.LU.64 R22, [R1+0xd90] ;  /* 0x000d900001167983 */ /* 0x000ee20000300a00 */
[----:B------:R-:W-:-:S03]  /*50630*/  LOP3.LUT P1, RZ, R48, 0x80000, RZ, 0xc0, !PT ;  /* 0x0008000030ff7812 */ /* 0x000fc6000782c0ff */
[----:B------:R-:W3:Y:S02]  /*50640*/  LDL.LU.64 R20, [R1+0xd88] ;  /* 0x000d880001147983 */ /* 0x000ee40000300a00 */
        /* <DEDUP_REMOVED lines=11> */
[----:B------:R-:W-:Y:S01]  /*50700*/  LOP3.LUT R60, R60, 0xfeffffff, RZ, 0xc0, !PT ;  /* 0xfeffffff3c3c7812 */ /* 0x000fe200078ec0ff */
[----:B----4-:R0:W-:Y:S10]  /*50710*/  @P2 STG.E.U8 desc[UR40][R12.64], R7 ;  /* 0x000000070c002986 */ /* 0x0101f4000c101128 */
[----:B------:R-:W-:-:S02]  /*50720*/  @P6 LOP3.LUT R60, R60, 0x1000000, RZ, 0xfc, !PT ;  /* 0x010000003c3c6812 */ /* 0x000fc400078efcff */
[----:B------:R-:W-:Y:S02]  /*50730*/  LOP3.LUT P6, RZ, R48, 0x4000, RZ, 0xc0, !PT ;  /* 0x0000400030ff7812 */ /* 0x000fe400078cc0ff */
[----:B------:R-:W-:Y:S02]  /*50740*/  LOP3.LUT R60, R60, 0xfdffffff, RZ, 0xc0, !PT ;  /* 0xfdffffff3c3c7812 */ /* 0x000fe400078ec0ff */
[----:B0-----:R-:W-:-:S05]  /*50750*/  PRMT R7, R57, 0x7770, RZ ;  /* 0x0000777039077816 */ /* 0x001fca00000000ff */
[----:B------:R0:W-:Y:S04]  /*50760*/  @P1 STG.E.U8 desc[UR40][R54.64], R7 ;  /* 0x0000000736001986 */ /* 0x0001e8000c101128 */
[----:B------:R-:W-:Y:S02]  /*50770*/  @P6 LOP3.LUT R60, R60, 0x2000000, RZ, 0xfc, !PT ;  /* 0x020000003c3c6812 */ /* 0x000fe400078efcff */
[----:B------:R-:W-:Y:S01]  /*50780*/  LOP3.LUT P6, RZ, R48, 0x8000, RZ, 0xc0, !PT ;  /* 0x0000800030ff7812 */ /* 0x000fe200078cc0ff */
[----:B0-----:R-:W4:Y:S01]  /*50790*/  LDL.LU R54, [R1+0x24] ;  /* 0x0000240001367983 */ /* 0x001f220000300800 */
[----:B------:R-:W-:-:S03]  /*507a0*/  LOP3.LUT R60, R60, 0xfbffffff, RZ, 0xc0, !PT ;  /* 0xfbffffff3c3c7812 */ /* 0x000fc600078ec0ff */
[----:B------:R-:W4:Y:S08]  /*507b0*/  LDL.LU.64 R18, [R1+0xd80] ;  /* 0x000d800001127983 */ /* 0x000f300000300a00 */
[----:B------:R-:W-:Y:S01]  /*507c0*/  @P6 LOP3.LUT R60, R60, 0x4000000, RZ, 0xfc, !PT ;  /* 0x040000003c3c6812 */ /* 0x000fe200078efcff */
[----:B------:R-:W4:Y:S01]  /*507d0*/  LDL.LU.64 R16, [R1+0xd78] ;  /* 0x000d780001107983 */ /* 0x000f220000300a00 */
[----:B------:R-:W-:-:S02]  /*507e0*/  LOP3.LUT P6, RZ, R48, 0x10000, RZ, 0xc0, !PT ;  /* 0x0001000030ff7812 */ /* 0x000fc400078cc0ff */
[----:B------:R-:W-:Y:S01]  /*507f0*/  LOP3.LUT P0, RZ, R48, 0x40000, RZ, 0xc0, !PT ;  /* 0x0004000030ff7812 */ /* 0x000fe2000780c0ff */
[----:B------:R-:W4:Y:S01]  /*50800*/  LDL.LU R55, [R1+0x14] ;  /* 0x0000140001377983 */ /* 0x000f220000300800 */
[----:B------:R-:W-:Y:S02]  /*50810*/  LOP3.LUT R60, R60, 0xf7ffffff, RZ, 0xc0, !PT ;  /* 0xf7ffffff3c3c7812 */ /* 0x000fe400078ec0ff */
[----:B------:R-:W-:Y:S01]  /*50820*/  PRMT R7, R57, 0x7771, RZ ;  /* 0x0000777139077816 */ /* 0x000fe200000000ff */
[----:B------:R-:W4:Y:S04]  /*50830*/  LDL.LU.64 R14, [R1+0xd68] ;  /* 0x000d6800010e7983 */ /* 0x000f280000300a00 */
[----:B------:R-:W4:Y:S02]  /*50840*/  LDL.LU.64 R12, [R1+0xd58] ;  /* 0x000d5800010c7983 */ /* 0x000f240000300a00 */
[----:B------:R-:W-:-:S02]  /*50850*/  @P6 LOP3.LUT R60, R60, 0x8000000, RZ, 0xfc, !PT ;  /* 0x080000003c3c6812 */ /* 0x000fc400078efcff */
[----:B------:R-:W-:Y:S01]  /*50860*/  LOP3.LUT P6, RZ, R48, 0x20000, RZ, 0xc0, !PT ;  /* 0x0002000030ff7812 */ /* 0x000fe200078cc0ff */
[----:B------:R0:W-:Y:S02]  /*50870*/  @P0 STG.E.U8 desc[UR40][R10.64], R7 ;  /* 0x000000070a000986 */ /* 0x0001e4000c101128 */
[----:B0-----:R-:W-:Y:S02]  /*50880*/  PRMT R7, R57, 0x7772, RZ ;  /* 0x0000777239077816 */ /* 0x001fe400000000ff */
[----:B------:R-:W4:Y:S08]  /*50890*/  LDL.LU.64 R10, [R1+0xd50] ;  /* 0x000d5000010a7983 */ /* 0x000f300000300a00 */
[----:B------:R0:W-:Y:S01]  /*508a0*/  @P6 STG.E.U8 desc[UR40][R58.64], R7 ;  /* 0x000000073a006986 */ /* 0x0001e2000c101128 */
[----:B------:R-:W-:-:S02]  /*508b0*/  LOP3.LUT P6, RZ, R60, 0x8000000, RZ, 0xc0, !PT ;  /* 0x080000003cff7812 */ /* 0x000fc400078cc0ff */
[----:B0-----:R-:W-:Y:S01]  /*508c0*/  PRMT R7, R57, 0x7773, RZ ;  /* 0x0000777339077816 */ /* 0x001fe200000000ff */
[----:B------:R-:W4:Y:S04]  /*508d0*/  LDL.LU.64 R58, [R1+0xd48] ;  /* 0x000d4800013a7983 */ /* 0x000f280000300a00 */
[----:B------:R-:W4:Y:S06]  /*508e0*/  LDL.LU.64 R56, [R1+0xd40] ;  /* 0x000d400001387983 */ /* 0x000f2c0000300a00 */
[----:B--2---:R0:W-:Y:S01]  /*508f0*/  @P6 STG.E.U8 desc[UR40][R52.64], R7 ;  /* 0x0000000734006986 */ /* 0x0041e2000c101128 */
[----:B------:R-:W-:-:S03]  /*50900*/  LOP3.LUT P6, RZ, R60, 0x4000000, RZ, 0xc0, !PT ;  /* 0x040000003cff7812 */ /* 0x000fc600078cc0ff */
[----:B0-----:R-:W2:Y:S04]  /*50910*/  LDL.LU.64 R52, [R1+0xd28] ;  /* 0x000d280001347983 */ /* 0x001ea80000300a00 */
[----:B------:R-:W2:Y:S01]  /*50920*/  LDL.LU R9, [R1+0x28] ;  /* 0x0000280001097983 */ /* 0x000ea20000300800 */
[----:B---3--:R-:W-:-:S05]  /*50930*/  PRMT R7, R8, 0x7770, RZ ;  /* 0x0000777008077816 */ /* 0x008fca00000000ff */
[----:B------:R0:W-:Y:S04]  /*50940*/  @P6 STG.E.U8 desc[UR40][R4.64], R7 ;  /* 0x0000000704006986 */ /* 0x0001e8000c101128 */
[----:B0-----:R-:W3:Y:S01]  /*50950*/  LDL.LU.64 R4, [R1+0xd20] ;  /* 0x000d200001047983 */ /* 0x001ee20000300a00 */
[----:B------:R-:W-:Y:S02]  /*50960*/  LOP3.LUT P6, RZ, R60, 0x2000000, RZ, 0xc0, !PT ;  /* 0x020000003cff7812 */ /* 0x000fe400078cc0ff */
        /* <DEDUP_REMOVED lines=9> */
[----:B------:R-:W-:Y:S02]  /*50a00*/  LOP3.LUT P5, RZ, R48, 0x100, RZ, 0xc0, !PT ;  /* 0x0000010030ff7812 */ /* 0x000fe400078ac0ff */
[----:B----4-:R-:W-:-:S09]  /*50a10*/  PRMT R7, R54, 0x7770, RZ ;  /* 0x0000777036077816 */ /* 0x010fd200000000ff */
[----:B------:R0:W-:Y:S01]  /*50a20*/  @P6 STG.E.U8 desc[UR40][R18.64], R7 ;  /* 0x0000000712006986 */ /* 0x0001e2000c101128 */
[----:B------:R-:W-:Y:S02]  /*50a30*/  LOP3.LUT P6, RZ, R60, 0x200000, RZ, 0xc0, !PT ;  /* 0x002000003cff7812 */ /* 0x000fe400078cc0ff */
[----:B0-----:R-:W-:-:S11]  /*50a40*/  PRMT R7, R54, 0x7771, RZ ;  /* 0x0000777136077816 */ /* 0x001fd600000000ff */
[----:B------:R0:W-:Y:S01]  /*50a50*/  @P6 STG.E.U8 desc[UR40][R16.64], R7 ;  /* 0x0000000710006986 */ /* 0x0001e2000c101128 */
[----:B------:R-:W-:Y:S02]  /*50a60*/  LOP3.LUT P6, RZ, R60, 0x100000, RZ, 0xc0, !PT ;  /* 0x001000003cff7812 */ /* 0x000fe400078cc0ff */
[----:B------:R-:W-:Y:S02]  /*50a70*/  LOP3.LUT P4, RZ, R48, 0x80, RZ, 0xc0, !PT ;  /* 0x0000008030ff7812 */ /* 0x000fe4000788c0ff */
[----:B0-----:R-:W-:-:S09]  /*50a80*/  PRMT R7, R54, 0x7772, RZ ;  /* 0x0000777236077816 */ /* 0x001fd200000000ff */
[----:B------:R0:W-:Y:S01]  /*50a90*/  @P6 STG.E.U8 desc[UR40][R14.64], R7 ;  /* 0x000000070e006986 */ /* 0x0001e2000c101128 */
[----:B------:R-:W-:Y:S02]  /*50aa0*/  LOP3.LUT P3, RZ, R48, 0x40, RZ, 0xc0, !PT ;  /* 0x0000004030ff7812 */ /* 0x000fe4000786c0ff */
[----:B0-----:R-:W-:-:S05]  /*50ab0*/  PRMT R7, R54, 0x7773, RZ ;  /* 0x0000777336077816 */ /* 0x001fca00000000ff */
        /* <DEDUP_REMOVED lines=9> */
[----:B------:R0:W-:Y:S02]  /*50b50*/  @P2 STG.E.U8 desc[UR40][R56.64], R7 ;  /* 0x0000000738002986 */ /* 0x0001e4000c101128 */
[----:B0-----:R-:W-:-:S05]  /*50b60*/  PRMT R7, R55, 0x7773, RZ ;  /* 0x0000777337077816 */ /* 0x001fca00000000ff */
[----:B--2---:R0:W-:Y:S02]  /*50b70*/  @P1 STG.E.U8 desc[UR40][R52.64], R7 ;  /* 0x0000000734001986 */ /* 0x0041e4000c101128 */
[----:B0-----:R-:W-:-:S05]  /*50b80*/  PRMT R7, R9, 0x7770, RZ ;  /* 0x0000777009077816 */ /* 0x001fca00000000ff */
[----:B---3--:R0:W-:Y:S04]  /*50b90*/  @P0 STG.E.U8 desc[UR40][R4.64], R7 ;  /* 0x0000000704000986 */ /* 0x0081e8000c101128 */
[----:B0-----:R-:W2:Y:S04]  /*50ba0*/  LDL.LU.64 R4, [R1+0xd18] ;  /* 0x000d180001047983 */ /* 0x001ea80000300a00 */
[----:B------:R-:W3:Y:S04]  /*50bb0*/  LDL.LU.64 R10, [R1+0xd08] ;  /* 0x000d0800010a7983 */ /* 0x000ee80000300a00 */
[----:B------:R-:W4:Y:S04]  /*50bc0*/  LDL.LU.64 R52, [R1+0xce8] ;  /* 0x000ce80001347983 */ /* 0x000f280000300a00 */
[----:B------:R-:W3:Y:S04]  /*50bd0*/  LDL.LU.64 R58, [R1+0xce0] ;  /* 0x000ce000013a7983 */ /* 0x000ee80000300a00 */
[----:B------:R-:W3:Y:S04]  /*50be0*/  LDL.LU.64 R56, [R1+0xcd8] ;  /* 0x000cd80001387983 */ /* 0x000ee80000300a00 */
[----:B------:R-:W3:Y:S04]  /*50bf0*/  LDL.LU.64 R54, [R1+0xcc0] ;  /* 0x000cc00001367983 */ /* 0x000ee80000300a00 */
[----:B------:R-:W3:Y:S01]  /*50c00*/  LDL.LU R18, [R1+0x18] ;  /* 0x0000180001127983 */ /* 0x000ee20000300800 */
[----:B------:R-:W-:-:S02]  /*50c10*/  LOP3.LUT P3, RZ, R48, 0x4, RZ, 0xc0, !PT ;  /* 0x0000000430ff7812 */ /* 0x000fc4000786c0ff */
[----:B------:R-:W-:Y:S02]  /*50c20*/  PRMT R7, R9, 0x7771, RZ ;  /* 0x0000777109077816 */ /* 0x000fe400000000ff */
        /* <DEDUP_REMOVED lines=12> */
[----:B------:R-:W-:Y:S01]  /*50cf0*/  LOP3.LUT P6, RZ, R49, 0x4000000, RZ, 0xc0, !PT ;  /* 0x0400000031ff7812 */ /* 0x000fe200078cc0ff */
[----:B--2---:R0:W-:Y:S04]  /*50d00*/  @P3 STG.E.U8 desc[UR40][R4.64], R7 ;  /* 0x0000000704003986 */ /* 0x0041e8000c101128 */
[----:B0-----:R-:W2:Y:S04]  /*50d10*/  LDL.LU.64 R4, [R1+0xca0] ;  /* 0x000ca00001047983 */ /* 0x001ea80000300a00 */
[----:B------:R-:W2:Y:S04]  /*50d20*/  LDL.LU R19, [R1+0x2c] ;  /* 0x00002c0001137983 */ /* 0x000ea80000300800 */
[----:B------:R-:W2:Y:S01]  /*50d30*/  LDL.LU.64 R26, [R1+0xc98] ;  /* 0x000c9800011a7983 */ /* 0x000ea20000300a00 */
[----:B------:R-:W-:-:S03]  /*50d40*/  LOP3.LUT R60, R60, 0xfffeffff, RZ, 0xc0, !PT ;  /* 0xfffeffff3c3c7812 */ /* 0x000fc600078ec0ff */
[----:B------:R-:W2:Y:S01]  /*50d50*/  LDL.LU.64 R22, [R1+0xc90] ;  /* 0x000c900001167983 */ /* 0x000ea20000300a00 */
[----:B------:R-:W-:Y:S02]  /*50d60*/  @P6 LOP3.LUT R60, R60, 0x10000, RZ, 0xfc, !PT ;  /* 0x000100003c3c6812 */ /* 0x000fe400078efcff */
[----:B------:R-:W-:Y:S01]  /*50d70*/  LOP3.LUT P6, RZ, R49, 0x8000000, RZ, 0xc0, !PT ;  /* 0x0800000031ff7812 */ /* 0x000fe200078cc0ff */
[----:B------:R-:W2:Y:S01]  /*50d80*/  LDL.LU.64 R20, [R1+0xc80] ;  /* 0x000c800001147983 */ /* 0x000ea20000300a00 */
[----:B------:R-:W-:Y:S02]  /*50d90*/  LOP3.LUT P2, RZ, R48, 0x2, RZ, 0xc0, !PT ;  /* 0x0000000230ff7812 */ /* 0x000fe4000784c0ff */
[----:B------:R-:W-:Y:S01]  /*50da0*/  LOP3.LUT R60, R60, 0xfffdffff, RZ, 0xc0, !PT ;  /* 0xfffdffff3c3c7812 */ /* 0x000fe200078ec0ff */
[----:B------:R-:W2:Y:S01]  /*50db0*/  LDL.LU.64 R16, [R1+0xc60] ;  /* 0x000c600001107983 */ /* 0x000ea20000300a00 */
[----:B------:R-:W-:Y:S02]  /*50dc0*/  LOP3.LUT P1, RZ, R48, 0x1, RZ, 0xc0, !PT ;  /* 0x0000000130ff7812 */ /* 0x000fe4000782c0ff */
[----:B------:R-:W-:-:S05]  /*50dd0*/  PRMT R7, R9, 0x7772, RZ ;  /* 0x0000777209077816 */ /* 0x000fca00000000ff */
[----:B------:R-:W-:Y:S02]  /*50de0*/  @P6 LOP3.LUT R60, R60, 0x20000, RZ, 0xfc, !PT ;  /* 0x000200003c3c6812 */ /* 0x000fe400078efcff */
[----:B------:R-:W-:Y:S01]  /*50df0*/  LOP3.LUT P6, RZ, R49, 0x10000000, RZ, 0xc0, !PT ;  /* 0x1000000031ff7812 */ /* 0x000fe200078cc0ff */
[----:B---3--:R0:W-:Y:S01]  /*50e00*/  @P2 STG.E.U8 desc[UR40][R10.64], R7 ;  /* 0x000000070a002986 */ /* 0x0081e2000c101128 */
[----:B------:R-:W-:Y:S02]  /*50e10*/  LOP3.LUT R60, R60, 0xfffbffff, RZ, 0xc0, !PT ;  /* 0xfffbffff3c3c7812 */ /* 0x000fe400078ec0ff */
[----:B0-----:R-:W-:-:S09]  /*50e20*/  PRMT R7, R9, 0x7773, RZ ;  /* 0x0000777309077816 */ /* 0x001fd200000000ff */
[----:B------:R-:W-:Y:S02]  /*50e30*/  @P6 LOP3.LUT R60, R60, 0x40000, RZ, 0xfc, !PT ;  /* 0x000400003c3c6812 */ /* 0x000fe400078efcff */
[C---:B------:R-:W-:Y:S01]  /*50e40*/  LOP3.LUT P6, RZ, R49.reuse, 0x20000000, RZ, 0xc0, !PT ;  /* 0x2000000031ff7812 */ /* 0x040fe200078cc0ff */
[----:B----4-:R0:W-:Y:S01]  /*50e50*/  @P1 STG.E.U8 desc[UR40][R52.64], R7 ;  /* 0x0000000734001986 */ /* 0x0101e2000c101128 */
[----:B------:R-:W-:Y:S02]  /*50e60*/  LOP3.LUT P0, RZ, R49, 0x80000000, RZ, 0xc0, !PT ;  /* 0x8000000031ff7812 */ /* 0x000fe4000780c0ff */
[----:B------:R-:W-:Y:S01]  /*50e70*/  LOP3.LUT R60, R60, 0xfff7ffff, RZ, 0xc0, !PT ;  /* 0xfff7ffff3c3c7812 */ /* 0x000fe200078ec0ff */
[----:B0-----:R-:W3:Y:S04]  /*50e80*/  LDL.LU R52, [R1+0x1c] ;  /* 0x00001c0001347983 */ /* 0x001ee80000300800 */
[----:B------:R-:W4:Y:S04]  /*50e90*/  LDL.LU.64 R14, [R1+0xc58] ;  /* 0x000c5800010e7983 */ /* 0x000f280000300a00 */
[----:B------:R-:W-:-:S02]  /*50ea0*/  @P6 LOP3.LUT R60, R60, 0x80000, RZ, 0xfc, !PT ;  /* 0x000800003c3c6812 */ /* 0x000fc400078efcff */
[----:B------:R-:W-:Y:S01]  /*50eb0*/  LOP3.LUT P6, RZ, R49, 0x40000000, RZ, 0xc0, !PT ;  /* 0x4000000031ff7812 */ /* 0x000fe200078cc0ff */
[----:B------:R-:W3:Y:S01]  /*50ec0*/  LDL.LU.64 R12, [R1+0xc50] ;  /* 0x000c5000010c7983 */ /* 0x000ee20000300a00 */
[----:B------:R-:W-:-:S03]  /*50ed0*/  PRMT R7, R18, 0x7770, RZ ;  /* 0x0000777012077816 */ /* 0x000fc600000000ff */
[----:B------:R-:W3:Y:S04]  /*50ee0*/  LDL.LU R53, [R1+0x40] ;  /* 0x0000400001357983 */ /* 0x000ee80000300800 */
[----:B------:R0:W-:Y:S04]  /*50ef0*/  @P0 STG.E.U8 desc[UR40][R58.64], R7 ;  /* 0x000000073a000986 */ /* 0x0001e8000c101128 */
[----:B------:R-:W3:Y:S04]  /*50f00*/  LDL.LU.64 R10, [R1+0xc40] ;  /* 0x000c4000010a7983 */ /* 0x000ee80000300a00 */
[----:B------:R-:W3:Y:S01]  /*50f10*/  LDL.LU.64 R8, [R1+0xc20] ;  /* 0x000c200001087983 */ /* 0x000ee20000300a00 */
[----:B0-----:R-:W-:-:S03]  /*50f20*/  PRMT R7, R18, 0x7771, RZ ;  /* 0x0000777112077816 */ /* 0x001fc600000000ff */
[----:B------:R-:W4:Y:S04]  /*50f30*/  LDL.LU.64 R58, [R1+0xc18] ;  /* 0x000c1800013a7983 */ /* 0x000f280000300a00 */
[----:B------:R0:W-:Y:S01]  /*50f40*/  @P6 STG.E.U8 desc[UR40][R56.64], R7 ;  /* 0x0000000738006986 */ /* 0x0001e2000c101128 */
[----:B------:R-:W-:Y:S02]  /*50f50*/  LOP3.LUT P6, RZ, R60, 0x80000, RZ, 0xc0, !PT ;  /* 0x000800003cff7812 */ /* 0x000fe400078cc0ff */
[----:B0-----:R-:W-:Y:S01]  /*50f60*/  PRMT R7, R18, 0x7772, RZ ;  /* 0x0000777212077816 */ /* 0x001fe200000000ff */
[----:B------:R-:W4:Y:S10]  /*50f70*/  LDL.LU.64 R56, [R1+0xc10] ;  /* 0x000c100001387983 */ /* 0x000f340000300a00 */
[----:B------:R0:W-:Y:S01]  /*50f80*/  @P6 STG.E.U8 desc[UR40][R54.64], R7 ;  /* 0x0000000736006986 */ /* 0x0001e2000c101128 */
[----:B------:R-:W-:-:S03]  /*50f90*/  LOP3.LUT P6, RZ, R60, 0x40000, RZ, 0xc0, !PT ;  /* 0x000400003cff7812 */ /* 0x000fc600078cc0ff */
[----:B0-----:R-:W4:Y:S01]  /*50fa0*/  LDL.LU.64 R54, [R1+0xc00] ;  /* 0x000c000001367983 */ /* 0x001f220000300a00 */
[----:B------:R-:W-:-:S09]  /*50fb0*/  PRMT R7, R18, 0x7773, RZ ;  /* 0x0000777312077816 */ /* 0x000fd200000000ff */
[----:B--2---:R0:W-:Y:S04]  /*50fc0*/  @P6 STG.E.U8 desc[UR40][R4.64], R7 ;  /* 0x0000000704006986 */ /* 0x0041e8000c101128 */
[----:B0-----:R-:W2:Y:S01]  /*50fd0*/  LDL.LU.64 R4, [R1+0xbd8] ;  /* 0x000bd80001047983 */ /* 0x001ea20000300a00 */
        /* <DEDUP_REMOVED lines=13> */
[----:B---3--:R-:W-:-:S11]  /*510b0*/  PRMT R7, R52, 0x7770, RZ ;  /* 0x0000777034077816 */ /* 0x008fd600000000ff */
[----:B----4-:R0:W-:Y:S01]  /*510c0*/  @P6 STG.E.U8 desc[UR40][R14.64], R7 ;  /* 0x000000070e006986 */ /* 0x0101e2000c101128 */
[----:B------:R-:W-:Y:S02]  /*510d0*/  LOP3.LUT P6, RZ, R60, 0x1000, RZ, 0xc0, !PT ;  /* 0x000010003cff7812 */ /* 0x000fe400078cc0ff */
[C---:B------:R-:W-:Y:S02]  /*510e0*/  LOP3.LUT P5, RZ, R49.reuse, 0x200000, RZ, 0xc0, !PT ;  /* 0x0020000031ff7812 */ /* 0x040fe400078ac0ff */
[----:B------:R-:W-:Y:S02]  /*510f0*/  LOP3.LUT P4, RZ, R49, 0x100000, RZ, 0xc0, !PT ;  /* 0x0010000031ff7812 */ /* 0x000fe4000788c0ff */
[----:B0-----:R-:W-:-:S07]  /*51100*/  PRMT R7, R52, 0x7771, RZ ;  /* 0x0000777134077816 */ /* 0x001fce00000000ff */
        /* <DEDUP_REMOVED lines=14> */
[----:B------:R0:W-:Y:S02]  /*511f0*/  @P1 STG.E.U8 desc[UR40][R54.64], R7 ;  /* 0x0000000736001986 */ /* 0x0001e4000c101128 */
[----:B0-----:R-:W-:-:S05]  /*51200*/  PRMT R7, R53, 0x7773, RZ ;  /* 0x0000777335077816 */ /* 0x001fca00000000ff */
[----:B--2---:R0:W-:Y:S04]  /*51210*/  @P0 STG.E.U8 desc[UR40][R4.64], R7 ;  /* 0x0000000704000986 */ /* 0x0041e8000c101128 */
[----:B0-----:R-:W2:Y:S04]  /*51220*/  LDL.LU.64 R4, [R1+0xbd0] ;  /* 0x000bd00001047983 */ /* 0x001ea80000300a00 */
[----:B------:R-:W3:Y:S04]  /*51230*/  LDL.LU.64 R10, [R1+0xbc8] ;  /* 0x000bc800010a7983 */ /* 0x000ee80000300a00 */
[----:B------:R-:W4:Y:S04]  /*51240*/  LDL.LU.64 R8, [R1+0xbb8] ;  /* 0x000bb80001087983 */ /* 0x000f280000300a00 */
[----:B------:R-:W2:Y:S04]  /*51250*/  LDL.LU R59, [R1] ;  /* 0x00000000013b7983 */ /* 0x000ea80000300800 */
[----:B------:R-:W3:Y:S04]  /*51260*/  LDL.LU.64 R56, [R1+0xb98] ;  /* 0x000b980001387983 */ /* 0x000ee80000300a00 */
[----:B------:R-:W3:Y:S04]  /*51270*/  LDL.LU.64 R54, [R1+0xb90] ;  /* 0x000b900001367983 */ /* 0x000ee80000300a00 */
[----:B------:R-:W3:Y:S04]  /*51280*/  LDL.LU.64 R52, [R1+0xb88] ;  /* 0x000b880001347983 */ /* 0x000ee80000300a00 */
[----:B------:R-:W3:Y:S01]  /*51290*/  LDL.LU R16, [R1+0x44] ;  /* 0x0000440001107983 */ /* 0x000ee20000300800 */
[----:B------:R-:W-:-:S02]  /*512a0*/  LOP3.LUT P3, RZ, R49, 0x8000, RZ, 0xc0, !PT ;  /* 0x0000800031ff7812 */ /* 0x000fc4000786c0ff */
        /* <DEDUP_REMOVED lines=14> */
[----:B--2---:R-:W-:-:S05]  /*51390*/  PRMT R7, R59, 0x7770, RZ ;  /* 0x000077703b077816 */ /* 0x004fca00000000ff */
[----:B------:R0:W-:Y:S04]  /*513a0*/  @P3 STG.E.U8 desc[UR40][R4.64], R7 ;  /* 0x0000000704003986 */ /* 0x0001e8000c101128 */
[----:B0-----:R-:W2:Y:S04]  /*513b0*/  LDL.LU.64 R4, [R1+0xb78] ;  /* 0x000b780001047983 */ /* 0x001ea80000300a00 */
[----:B------:R-:W2:Y:S04]  /*513c0*/  LDL.LU.64 R26, [R1+0xb58] ;  /* 0x000b5800011a7983 */ /* 0x000ea80000300a00 */
[----:B------:R-:W2:Y:S04]  /*513d0*/  LDL.LU.64 R22, [R1+0xb50] ;  /* 0x000b500001167983 */ /* 0x000ea80000300a00 */
[----:B------:R-:W2:Y:S01]  /*513e0*/  LDL.LU R17, [R1+0x4] ;  /* 0x0000040001117983 */ /* 0x000ea20000300800 */
[----:B------:R-:W-:-:S02]  /*513f0*/  @P6 LOP3.LUT R60, R60, 0x100, RZ, 0xfc, !PT ;  /* 0x000001003c3c6812 */ /* 0x000fc400078efcff */
[C---:B------:R-:W-:Y:S01]  /*51400*/  LOP3.LUT P6, RZ, R49.reuse, 0x100, RZ, 0xc0, !PT ;  /* 0x0000010031ff7812 */ /* 0x040fe200078cc0ff */
[----:B------:R-:W2:Y:S01]  /*51410*/  LDL.LU.64 R20, [R1+0xb48] ;  /* 0x000b480001147983 */ /* 0x000ea20000300a00 */
[----:B------:R-:W-:Y:S02]  /*51420*/  LOP3.LUT R60, R60, 0xfffffdff, RZ, 0xc0, !PT ;  /* 0xfffffdff3c3c7812 */ /* 0x000fe400078ec0ff */
[C---:B------:R-:W-:Y:S01]  /*51430*/  LOP3.LUT P2, RZ, R49.reuse, 0x4000, RZ, 0xc0, !PT ;  /* 0x0000400031ff7812 */ /* 0x040fe2000784c0ff */
[----:B------:R-:W2:Y:S01]  /*51440*/  LDL.LU.64 R18, [R1+0xb38] ;  /* 0x000b380001127983 */ /* 0x000ea20000300a00 */
[----:B------:R-:W-:Y:S02]  /*51450*/  LOP3.LUT P1, RZ, R49, 0x2000, RZ, 0xc0, !PT ;  /* 0x0000200031ff7812 */ /* 0x000fe4000782c0ff */
[----:B------:R-:W-:Y:S01]  /*51460*/  PRMT R7, R59, 0x7771, RZ ;  /* 0x000077713b077816 */ /* 0x000fe200000000ff */
[----:B------:R-:W2:Y:S04]  /*51470*/  LDL.LU.64 R14, [R1+0xb18] ;  /* 0x000b1800010e7983 */ /* 0x000ea80000300a00 */
[----:B------:R-:W-:-:S02]  /*51480*/  @P6 LOP3.LUT R60, R60, 0x200, RZ, 0xfc, !PT ;  /* 0x000002003c3c6812 */ /* 0x000fc400078efcff */
[C---:B------:R-:W-:Y:S02]  /*51490*/  LOP3.LUT P6, RZ, R49.reuse, 0x200, RZ, 0xc0, !PT ;  /* 0x0000020031ff7812 */ /* 0x040fe400078cc0ff */
[----:B------:R-:W-:Y:S01]  /*514a0*/  LOP3.LUT R60, R60, 0xfffffbff, RZ, 0xc0, !PT ;  /* 0xfffffbff3c3c7812 */ /* 0x000fe200078ec0ff */
[----:B---3--:R0:W-:Y:S01]  /*514b0*/  @P2 STG.E.U8 desc[UR40][R10.64], R7 ;  /* 0x000000070a002986 */ /* 0x0081e2000c101128 */
[----:B------:R-:W-:-:S09]  /*514c0*/  LOP3.LUT P0, RZ, R49, 0x1000, RZ, 0xc0, !PT ;  /* 0x0000100031ff7812 */ /* 0x000fd2000780c0ff */
[----:B------:R-:W-:Y:S02]  /*514d0*/  @P6 LOP3.LUT R60, R60, 0x400, RZ, 0xfc, !PT ;  /* 0x000004003c3c6812 */ /* 0x000fe400078efcff */
[----:B------:R-:W-:Y:S02]  /*514e0*/  LOP3.LUT P6, RZ, R49, 0x400, RZ, 0xc0, !PT ;  /* 0x0000040031ff7812 */ /* 0x000fe400078cc0ff */
[----:B0-----:R-:W-:Y:S02]  /*514f0*/  PRMT R7, R59, 0x7772, RZ ;  /* 0x000077723b077816 */ /* 0x001fe400000000ff */
[----:B------:R-:W-:-:S03]  /*51500*/  LOP3.LUT R60, R60, 0xfffff7ff, RZ, 0xc0, !PT ;  /* 0xfffff7ff3c3c7812 */ /* 0x000fc600078ec0ff */
[----:B----4-:R0:W-:Y:S06]  /*51510*/  @P1 STG.E.U8 desc[UR40][R8.64], R7 ;  /* 0x0000000708001986 */ /* 0x0101ec000c101128 */
[----:B------:R-:W-:Y:S02]  /*51520*/  @P6 LOP3.LUT R60, R60, 0x800, RZ, 0xfc, !PT ;  /* 0x000008003c3c6812 */ /* 0x000fe400078efcff */
[----:B0-----:R-:W-:Y:S02]  /*51530*/  PRMT R7, R59, 0x7773, RZ ;  /* 0x000077733b077816 */ /* 0x001fe400000000ff */
[----:B------:R-:W-:-:S03]  /*51540*/  LOP3.LUT P6, RZ, R49, 0x800, RZ, 0xc0, !PT ;  /* 0x0000080031ff7812 */ /* 0x000fc600078cc0ff */
[----:B------:R0:W-:Y:S04]  /*51550*/  @P0 STG.E.U8 desc[UR40][R56.64], R7 ;  /* 0x0000000738000986 */ /* 0x0001e8000c101128 */
[----:B0-----:R-:W3:Y:S01]  /*51560*/  LDL.LU R57, [R1+0x48] ;  /* 0x0000480001397983 */ /* 0x001ee20000300800 */
[----:B------:R-:W-:-:S03]  /*51570*/  PRMT R7, R16, 0x7770, RZ ;  /* 0x0000777010077816 */ /* 0x000fc600000000ff */
[----:B------:R-:W4:Y:S04]  /*51580*/  LDL.LU.64 R12, [R1+0xb10] ;  /* 0x000b1000010c7983 */ /* 0x000f280000300a00 */
[----:B------:R-:W3:Y:S04]  /*51590*/  LDL.LU.64 R10, [R1+0xb08] ;  /* 0x000b0800010a7983 */ /* 0x000ee80000300a00 */
[----:B------:R0:W-:Y:S01]  /*515a0*/  @P6 STG.E.U8 desc[UR40][R54.64], R7 ;  /* 0x0000000736006986 */ /* 0x0001e2000c101128 */
[----:B------:R-:W-:-:S03]  /*515b0*/  LOP3.LUT P6, RZ, R60, 0x800, RZ, 0xc0, !PT ;  /* 0x000008003cff7812 */ /* 0x000fc600078cc0ff */
[----:B------:R-:W3:Y:S04]  /*515c0*/  LDL.LU.64 R8, [R1+0xaf8] ;  /* 0x000af80001087983 */ /* 0x000ee80000300a00 */
[----:B------:R-:W3:Y:S01]  /*515d0*/  LDL.LU.64 R58, [R1+0xad0] ;  /* 0x000ad000013a7983 */ /* 0x000ee20000300a00 */
[----:B0-----:R-:W-:-:S03]  /*515e0*/  PRMT R7, R16, 0x7771, RZ ;  /* 0x0000777110077816 */ /* 0x001fc600000000ff */
[----:B------:R-:W4:Y:S04]  /*515f0*/  LDL.LU R56, [R1+0x8] ;  /* 0x0000080001387983 */ /* 0x000f280000300800 */
[----:B------:R0:W-:Y:S01]  /*51600*/  @P6 STG.E.U8 desc[UR40][R52.64], R7 ;  /* 0x0000000734006986 */ /* 0x0001e2000c101128 */
[----:B------:R-:W-:-:S03]  /*51610*/  LOP3.LUT P6, RZ, R60, 0x400, RZ, 0xc0, !PT ;  /* 0x000004003cff7812 */ /* 0x000fc600078cc0ff */
[----:B------:R-:W4:Y:S04]  /*51620*/  LDL.LU.64 R54, [R1+0xac8] ;  /* 0x000ac80001367983 */ /* 0x000f280000300a00 */
[----:B0-----:R-:W4:Y:S01]  /*51630*/  LDL.LU.64 R52, [R1+0xac0] ;  /* 0x000ac00001347983 */ /* 0x001f220000300a00 */
[----:B------:R-:W-:-:S05]  /*51640*/  PRMT R7, R16, 0x7772, RZ ;  /* 0x0000777210077816 */ /* 0x000fca00000000ff */
        /* <DEDUP_REMOVED lines=18> */
[C---:B------:R-:W-:Y:S02]  /*51770*/  LOP3.LUT P5, RZ, R49.reuse, 0x4, RZ, 0xc0, !PT ;  /* 0x0000000431ff7812 */ /* 0x040fe400078ac0ff */
[----:B------:R-:W-:Y:S02]  /*51780*/  LOP3.LUT P4, RZ, R49, 0x2, RZ, 0xc0, !PT ;  /* 0x0000000231ff7812 */ /* 0x000fe4000788c0ff */
[----:B---3--:R-:W-:-:S07]  /*51790*/  PRMT R7, R57, 0x7770, RZ ;  /* 0x0000777039077816 */ /* 0x008fce00000000ff */
[----:B----4-:R0:W-:Y:S01]  /*517a0*/  @P6 STG.E.U8 desc[UR40][R12.64], R7 ;  /* 0x000000070c006986 */ /* 0x0101e2000c101128 */
        /* <DEDUP_REMOVED lines=19> */
[----:B------:R-:W3:Y:S04]  /*518e0*/  LDL.LU.64 R8, [R1+0xa78] ;  /* 0x000a780001087983 */ /* 0x000ee80000300a00 */
[----:B------:R-:W3:Y:S04]  /*518f0*/  LDL.LU R57, [R1+0x4c] ;  /* 0x00004c0001397983 */ /* 0x000ee80000300800 */
[----:B------:R-:W4:Y:S04]  /*51900*/  LDL.LU.64 R58, [R1+0xa68] ;  /* 0x000a6800013a7983 */ /* 0x000f280000300a00 */
[----:B------:R-:W4:Y:S04]  /*51910*/  LDL.LU.64 R54, [R1+0xa60] ;  /* 0x000a600001367983 */ /* 0x000f280000300a00 */
[----:B------:R-:W4:Y:S01]  /*51920*/  LDL.LU R27, [R1+0xc] ;  /* 0x00000c00011b7983 */ /* 0x000f220000300800 */
[----:B------:R-:W-:-:S02]  /*51930*/  LOP3.LUT P3, RZ, R50, 0x10000000, RZ, 0xc0, !PT ;  /* 0x1000000032ff7812 */ /* 0x000fc4000786c0ff */
[----:B------:R-:W-:Y:S02]  /*51940*/  PRMT R7, R56, 0x7773, RZ ;  /* 0x0000777338077816 */ /* 0x000fe400000000ff */
        /* <DEDUP_REMOVED lines=15> */
[----:B0-----:R-:W2:Y:S01]  /*51a40*/  LDL.LU.64 R4, [R1+0xa58] ;  /* 0x000a580001047983 */ /* 0x001ea20000300a00 */
[----:B---3--:R-:W-:-:S05]  /*51a50*/  PRMT R7, R57, 0x7770, RZ ;  /* 0x0000777039077816 */ /* 0x008fca00000000ff */
[----:B------:R0:W-:Y:S04]  /*51a60*/  @P2 STG.E.U8 desc[UR40][R52.64], R7 ;  /* 0x0000000734002986 */ /* 0x0001e8000c101128 */
[----:B0-----:R-:W3:Y:S01]  /*51a70*/  LDL.LU.64 R52, [R1+0xa38] ;  /* 0x000a380001347983 */ /* 0x001ee20000300a00 */
[----:B------:R-:W-:-:S03]  /*51a80*/  LOP3.LUT R60, R60, 0xfffffffe, RZ, 0xc0, !PT ;  /* 0xfffffffe3c3c7812 */ /* 0x000fc600078ec0ff */
[----:B------:R-:W3:Y:S01]  /*51a90*/  LDL.LU.64 R22, [R1+0xa28] ;  /* 0x000a280001167983 */ /* 0x000ee20000300a00 */
[----:B------:R-:W-:Y:S02]  /*51aa0*/  @P6 LOP3.LUT R60, R60, 0x1, RZ, 0xfc, !PT ;  /* 0x000000013c3c6812 */ /* 0x000fe400078efcff */
[----:B------:R-:W-:Y:S01]  /*51ab0*/  LOP3.LUT P6, RZ, R50, 0x200000, RZ, 0xc0, !PT ;  /* 0x0020000032ff7812 */ /* 0x000fe200078cc0ff */
[----:B------:R-:W3:Y:S01]  /*51ac0*/  LDL.LU R56, [R1+0x110] ;  /* 0x0001100001387983 */ /* 0x000ee20000300800 */
[----:B------:R-:W-:-:S03]  /*51ad0*/  LOP3.LUT R60, R60, 0xfffffffd, RZ, 0xc0, !PT ;  /* 0xfffffffd3c3c7812 */ /* 0x000fc600078ec0ff */
[----:B------:R-:W3:Y:S04]  /*51ae0*/  LDL.LU.64 R20, [R1+0xa20] ;  /* 0x000a200001147983 */ /* 0x000ee80000300a00 */
[----:B------:R-:W3:Y:S04]  /*51af0*/  LDL.LU.64 R18, [R1+0xa18] ;  /* 0x000a180001127983 */ /* 0x000ee80000300a00 */
[----:B------:R-:W-:Y:S01]  /*51b00*/  @P6 LOP3.LUT R60, R60, 0x2, RZ, 0xfc, !PT ;  /* 0x000000023c3c6812 */ /* 0x000fe200078efcff */
[----:B------:R-:W3:Y:S01]  /*51b10*/  LDL.LU.64 R16, [R1+0x9f8] ;  /* 0x0009f80001107983 */ /* 0x000ee20000300a00 */
[----:B------:R-:W-:-:S02]  /*51b20*/  LOP3.LUT P6, RZ, R50, 0x400000, RZ, 0xc0, !PT ;  /* 0x0040000032ff7812 */ /* 0x000fc400078cc0ff */
[----:B------:R-:W-:Y:S01]  /*51b30*/  LOP3.LUT R60, R60, 0xfffffffb, RZ, 0xc0, !PT ;  /* 0xfffffffb3c3c7812 */ /* 0x000fe200078ec0ff */
[----:B------:R-:W3:Y:S01]  /*51b40*/  LDL.LU.64 R14, [R1+0x9e8] ;  /* 0x0009e800010e7983 */ /* 0x000ee20000300a00 */
[C---:B------:R-:W-:Y:S02]  /*51b50*/  LOP3.LUT P1, RZ, R50.reuse, 0x4000000, RZ, 0xc0, !PT ;  /* 0x0400000032ff7812 */ /* 0x040fe4000782c0ff */
[----:B------:R-:W-:Y:S01]  /*51b60*/  LOP3.LUT P0, RZ, R50, 0x2000000, RZ, 0xc0, !PT ;  /* 0x0200000032ff7812 */ /* 0x000fe2000780c0ff */
[----:B------:R-:W3:Y:S06]  /*51b70*/  LDL.LU.64 R12, [R1+0x9e0] ;  /* 0x0009e000010c7983 */ /* 0x000eec0000300a00 */
[----:B------:R-:W-:-:S02]  /*51b80*/  @P6 LOP3.LUT R60, R60, 0x4, RZ, 0xfc, !PT ;  /* 0x000000043c3c6812 */ /* 0x000fc400078efcff */
[----:B------:R-:W-:Y:S02]  /*51b90*/  LOP3.LUT P6, RZ, R50, 0x800000, RZ, 0xc0, !PT ;  /* 0x0080000032ff7812 */ /* 0x000fe400078cc0ff */
[----:B------:R-:W-:Y:S02]  /*51ba0*/  LOP3.LUT R60, R60, 0xfffffff7, RZ, 0xc0, !PT ;  /* 0xfffffff73c3c7812 */ /* 0x000fe400078ec0ff */
[----:B------:R-:W-:-:S05]  /*51bb0*/  PRMT R7, R57, 0x7771, RZ ;  /* 0x0000777139077816 */ /* 0x000fca00000000ff */
[----:B----4-:R0:W-:Y:S04]  /*51bc0*/  @P1 STG.E.U8 desc[UR40][R10.64], R7 ;  /* 0x000000070a001986 */ /* 0x0101e8000c101128 */
[----:B------:R-:W-:Y:S02]  /*51bd0*/  @P6 LOP3.LUT R60, R60, 0x8, RZ, 0xfc, !PT ;  /* 0x000000083c3c6812 */ /* 0x000fe400078efcff */
[----:B------:R-:W-:Y:S02]  /*51be0*/  LOP3.LUT P6, RZ, R50, 0x1000000, RZ, 0xc0, !PT ;  /* 0x0100000032ff7812 */ /* 0x000fe400078cc0ff */
[C---:B0-----:R-:W-:Y:S01]  /*51bf0*/  PRMT R7, R57.reuse, 0x7772, RZ ;  /* 0x0000777239077816 */ /* 0x041fe200000000ff */
[----:B------:R-:W4:Y:S04]  /*51c00*/  LDL.LU.64 R10, [R1+0x9d8] ;  /* 0x0009d800010a7983 */ /* 0x000f280000300a00 */
[----:B------:R0:W-:Y:S02]  /*51c10*/  @P0 STG.E.U8 desc[UR40][R8.64], R7 ;  /* 0x0000000708000986 */ /* 0x0001e4000c101128 */
[----:B0-----:R-:W-:-:S02]  /*51c20*/  PRMT R7, R57, 0x7773, RZ ;  /* 0x0000777339077816 */ /* 0x001fc400000000ff */
[----:B------:R-:W4:Y:S04]  /*51c30*/  LDL.LU.64 R8, [R1+0x9b8] ;  /* 0x0009b80001087983 */ /* 0x000f280000300a00 */
[----:B------:R0:W-:Y:S01]  /*51c40*/  @P6 STG.E.U8 desc[UR40][R58.64], R7 ;  /* 0x000000073a006986 */ /* 0x0001e2000c101128 */
[----:B------:R-:W-:-:S03]  /*51c50*/  LOP3.LUT P6, RZ, R60, 0x8, RZ, 0xc0, !PT ;  /* 0x000000083cff7812 */ /* 0x000fc600078cc0ff */
[----:B------:R-:W4:Y:S01]  /*51c60*/  LDL.LU R57, [R1+0x114] ;  /* 0x0001140001397983 */ /* 0x000f220000300800 */
[----:B0-----:R-:W-:-:S03]  /*51c70*/  PRMT R7, R27, 0x7770, RZ ;  /* 0x000077701b077816 */ /* 0x001fc600000000ff */
[----:B------:R-:W4:Y:S06]  /*51c80*/  LDL.LU.64 R58, [R1+0x9a8] ;  /* 0x0009a800013a7983 */ /* 0x000f2c0000300a00 */
        /* <DEDUP_REMOVED lines=8> */
[----:B---3--:R0:W-:Y:S01]  /*51d10*/  @P6 STG.E.U8 desc[UR40][R52.64], R7 ;  /* 0x0000000734006986 */ /* 0x0081e2000c101128 */
[----:B------:R-:W-:Y:S02]  /*51d20*/  LOP3.LUT P6, RZ, R60, 0x1, RZ, 0xc0, !PT ;  /* 0x000000013cff7812 */ /* 0x000fe400078cc0ff */
[----:B0-----:R-:W-:Y:S01]  /*51d30*/  PRMT R7, R27, 0x7773, RZ ;  /* 0x000077731b077816 */ /* 0x001fe200000000ff */
[----:B------:R-:W3:Y:S10]  /*51d40*/  LDL.LU.64 R52, [R1+0x1518] ;  /* 0x0015180001347983 */ /* 0x000ef40000300a00 */
[----:B------:R0:W-:Y:S01]  /*51d50*/  @P6 STG.E.U8 desc[UR40][R22.64], R7 ;  /* 0x0000000716006986 */ /* 0x0001e2000c101128 */
[----:B------:R-:W-:-:S02]  /*51d60*/  LOP3.LUT P6, RZ, R48, 0x80000000, RZ, 0xc0, !PT ;  /* 0x8000000030ff7812 */ /* 0x000fc400078cc0ff */
        /* <DEDUP_REMOVED lines=18> */
[----:B----4-:R0:W-:Y:S01]  /*51e90*/  @P4 STG.E.U8 desc[UR40][R10.64], R7 ;  /* 0x000000070a004986 */ /* 0x0101e2000c101128 */
[----:B------:R-:W-:Y:S02]  /*51ea0*/  LOP3.LUT P1, RZ, R50, 0x800, RZ, 0xc0, !PT ;  /* 0x0000080032ff7812 */ /* 0x000fe4000782c0ff */
[----:B0-----:R-:W-:-:S05]  /*51eb0*/  PRMT R7, R51, 0x7772, RZ ;  /* 0x0000777233077816 */ /* 0x001fca00000000ff */
[----:B------:R0:W-:Y:S01]  /*51ec0*/  @P3 STG.E.U8 desc[UR40][R8.64], R7 ;  /* 0x0000000708003986 */ /* 0x0001e2000c101128 */
[----:B------:R-:W-:Y:S02]  /*51ed0*/  LOP3.LUT P0, RZ, R50, 0x400, RZ, 0xc0, !PT ;  /* 0x0000040032ff7812 */ /* 0x000fe4000780c0ff */
[----:B0-----:R-:W-:Y:S02]  /*51ee0*/  PRMT R7, R51, 0x7773, RZ ;  /* 0x0000777333077816 */ /* 0x001fe400000000ff */
[----:B------:R-:W4:Y:S04]  /*51ef0*/  LDL.LU R51, [R1+0x1510] ;  /* 0x0015100001337983 */ /* 0x000f280000300800 */
[----:B------:R0:W-:Y:S02]  /*51f00*/  @P2 STG.E.U8 desc[UR40][R58.64], R7 ;  /* 0x000000073a002986 */ /* 0x0001e4000c101128 */
[----:B0-----:R-:W-:-:S05]  /*51f10*/  PRMT R7, R57, 0x7770, RZ ;  /* 0x0000777039077816 */ /* 0x001fca00000000ff */
[----:B------:R0:W-:Y:S02]  /*51f20*/  @P1 STG.E.U8 desc[UR40][R54.64], R7 ;  /* 0x0000000736001986 */ /* 0x0001e4000c101128 */
[----:B0-----:R-:W-:-:S05]  /*51f30*/  PRMT R7, R57, 0x7771, RZ ;  /* 0x0000777139077816 */ /* 0x001fca00000000ff */
[----:B--2---:R0:W-:Y:S04]  /*51f40*/  @P0 STG.E.U8 desc[UR40][R4.64], R7 ;  /* 0x0000000704000986 */ /* 0x0041e8000c101128 */
[----:B0-----:R-:W2:Y:S04]  /*51f50*/  LDL.LU.64 R4, [R1+0x978] ;  /* 0x0009780001047983 */ /* 0x001ea80000300a00 */
[----:B------:R-:W3:Y:S04]  /*51f60*/  LDL.LU.64 R14, [R1+0x968] ;  /* 0x00096800010e7983 */ /* 0x000ee80000300a00 */
[----:B------:R-:W3:Y:S04]  /*51f70*/  LDL.LU.64 R12, [R1+0x960] ;  /* 0x00096000010c7983 */ /* 0x000ee80000300a00 */
[----:B------:R-:W3:Y:S04]  /*51f80*/  LDL.LU.64 R10, [R1+0x958] ;  /* 0x00095800010a7983 */ /* 0x000ee80000300a00 */
[----:B------:R-:W3:Y:S04]  /*51f90*/  LDL.LU.64 R8, [R1+0x938] ;  /* 0x0009380001087983 */ /* 0x000ee80000300a00 */
[----:B------:R-:W3:Y:S01]  /*51fa0*/  LDL.LU R59, [R1+0x104] ;  /* 0x00010400013b7983 */ /* 0x000ee20000300800 */
[----:B------:R-:W-:-:S03]  /*51fb0*/  LOP3.LUT P3, RZ, R50, 0x200, RZ, 0xc0, !PT ;  /* 0x0000020032ff7812 */ /* 0x000fc6000786c0ff */
[----:B------:R-:W3:Y:S01]  /*51fc0*/  LDL.LU.64 R54, [R1+0x928] ;  /* 0x0009280001367983 */ /* 0x000ee20000300a00 */
[----:B------:R-:W-:-:S03]  /*51fd0*/  PRMT R7, R57, 0x7772, RZ ;  /* 0x0000777239077816 */ /* 0x000fc600000000ff */
[----:B------:R-:W3:Y:S01]  /*51fe0*/  LDL.LU R56, [R1+0x118] ;  /* 0x0001180001387983 */ /* 0x000ee20000300800 */
[----:B------:R-:W-:Y:S02]  /*51ff0*/  LOP3.LUT R48, R48, 0xffefffff, RZ, 0xc0, !PT ;  /* 0xffefffff30307812 */ /* 0x000fe400078ec0ff */
[C---:B------:R-:W-:Y:S02]  /*52000*/  LOP3.LUT P2, RZ, R50.reuse, 0x100, RZ, 0xc0, !PT ;  /* 0x0000010032ff7812 */ /* 0x040fe4000784c0ff */
[C---:B------:R-:W-:Y:S02]  /*52010*/  LOP3.LUT P1, RZ, R50.reuse, 0x80, RZ, 0xc0, !PT ;  /* 0x0000008032ff7812 */ /* 0x040fe4000782c0ff */
[----:B------:R-:W-:Y:S02]  /*52020*/  LOP3.LUT P0, RZ, R50, 0x40, RZ, 0xc0, !PT ;  /* 0x0000004032ff7812 */ /* 0x000fe4000780c0ff */
[----:B----4-:R-:W-:Y:S01]  /*52030*/  LOP3.LUT P6, RZ, R51, 0x20000000, RZ, 0xc0, !PT ;  /* 0x2000000033ff7812 */ /* 0x010fe200078cc0ff */
[----:B--2---:R0:W-:Y:S04]  /*52040*/  @P3 STG.E.U8 desc[UR40][R4.64], R7 ;  /* 0x0000000704003986 */ /* 0x0041e8000c101128 */
[----:B0-----:R-:W2:Y:S08]  /*52050*/  LDL.LU.64 R4, [R1+0x920] ;  /* 0x0009200001047983 */ /* 0x001eb00000300a00 */
[----:B------:R-:W-:-:S02]  /*52060*/  @P6 LOP3.LUT R48, R48, 0x100000, RZ, 0xfc, !PT ;  /* 0x0010000030306812 */ /* 0x000fc400078efcff */
[----:B------:R-:W-:Y:S01]  /*52070*/  LOP3.LUT P6, RZ, R51, 0x40000000, RZ, 0xc0, !PT ;  /* 0x4000000033ff7812 */ /* 0x000fe200078cc0ff */
[----:B------:R-:W4:Y:S01]  /*52080*/  LDL.LU.64 R60, [R1+0x918] ;  /* 0x00091800013c7983 */ /* 0x000f220000300a00 */
[----:B------:R-:W-:-:S03]  /*52090*/  LOP3.LUT R48, R48, 0xffdfffff, RZ, 0xc0, !PT ;  /* 0xffdfffff30307812 */ /* 0x000fc600078ec0ff */
[----:B------:R-:W4:Y:S04]  /*520a0*/  LDL.LU.64 R26, [R1+0x8f8] ;  /* 0x0008f800011a7983 */ /* 0x000f280000300a00 */
[----:B------:R-:W4:Y:S04]  /*520b0*/  LDL.LU.64 R22, [R1+0x8e8] ;  /* 0x0008e80001167983 */ /* 0x000f280000300a00 */
[----:B------:R-:W-:Y:S01]  /*520c0*/  @P6 LOP3.LUT R48, R48, 0x200000, RZ, 0xfc, !PT ;  /* 0x0020000030306812 */ /* 0x000fe200078efcff */
[----:B------:R-:W4:Y:S01]  /*520d0*/  LDL.LU.64 R20, [R1+0x8e0] ;  /* 0x0008e00001147983 */ /* 0x000f220000300a00 */
[----:B------:R-:W-:-:S02]  /*520e0*/  LOP3.LUT P6, RZ, R51, 0x80000000, RZ, 0xc0, !PT ;  /* 0x8000000033ff7812 */ /* 0x000fc400078cc0ff */
[----:B------:R-:W-:Y:S01]  /*520f0*/  LOP3.LUT R48, R48, 0xffbfffff, RZ, 0xc0, !PT ;  /* 0xffbfffff30307812 */ /* 0x000fe200078ec0ff */
[----:B------:R-:W4:Y:S10]  /*52100*/  LDL.LU.64 R18, [R1+0x8d8] ;  /* 0x0008d80001127983 */ /* 0x000f340000300a00 */
        /* <DEDUP_REMOVED lines=12> */
[----:B------:R-:W-:Y:S02]  /*521d0*/  PRMT R7, R57, 0x7773, RZ ;  /* 0x0000777339077816 */ /* 0x000fe400000000ff */
[----:B------:R-:W4:Y:S07]  /*521e0*/  LDL.LU R57, [R1+0x11c] ;  /* 0x00011c0001397983 */ /* 0x000f2e0000300800 */
[----:B------:R-:W-:Y:S01]  /*521f0*/  @P6 LOP3.LUT R48, R48, 0x4000000, RZ, 0xfc, !PT ;  /* 0x0400000030306812 */ /* 0x000fe200078efcff */
[----:B---3--:R0:W-:Y:S01]  /*52200*/  @P2 STG.E.U8 desc[UR40][R14.64], R7 ;  /* 0x000000070e002986 */ /* 0x0081e2000c101128 */
[----:B------:R-:W-:-:S02]  /*52210*/  LOP3.LUT P6, RZ, R50, 0x10, RZ, 0xc0, !PT ;  /* 0x0000001032ff7812 */ /* 0x000fc400078cc0ff */
[----:B------:R-:W-:Y:S01]  /*52220*/  LOP3.LUT R48, R48, 0xf7ffffff, RZ, 0xc0, !PT ;  /* 0xf7ffffff30307812 */ /* 0x000fe200078ec0ff */
[----:B------:R-:W3:Y:S01]  /*52230*/  LDL.LU.64 R16, [R1+0x8b0] ;  /* 0x0008b00001107983 */ /* 0x000ee20000300a00 */
[----:B0-----:R-:W-:-:S03]  /*52240*/  PRMT R7, R59, 0x7770, RZ ;  /* 0x000077703b077816 */ /* 0x001fc600000000ff */
[----:B------:R-:W3:Y:S06]  /*52250*/  LDL.LU.64 R14, [R1+0x8a0] ;  /* 0x0008a000010e7983 */ /* 0x000eec0000300a00 */
[----:B------:R-:W-:Y:S02]  /*52260*/  @P6 LOP3.LUT R48, R48, 0x8000000, RZ, 0xfc, !PT ;  /* 0x0800000030306812 */ /* 0x000fe400078efcff */
[----:B------:R-:W-:Y:S01]  /*52270*/  LOP3.LUT P6, RZ, R50, 0x20, RZ, 0xc0, !PT ;  /* 0x0000002032ff7812 */ /* 0x000fe200078cc0ff */
[----:B------:R0:W-:Y:S02]  /*52280*/  @P1 STG.E.U8 desc[UR40][R12.64], R7 ;  /* 0x000000070c001986 */ /* 0x0001e4000c101128 */
[----:B0-----:R-:W-:-:S02]  /*52290*/  PRMT R7, R59, 0x7771, RZ ;  /* 0x000077713b077816 */ /* 0x001fc400000000ff */
[----:B------:R-:W3:Y:S04]  /*522a0*/  LDL.LU.64 R12, [R1+0x898] ;  /* 0x00089800010c7983 */ /* 0x000ee80000300a00 */
[----:B------:R0:W-:Y:S02]  /*522b0*/  @P0 STG.E.U8 desc[UR40][R10.64], R7 ;  /* 0x000000070a000986 */ /* 0x0001e4000c101128 */
[----:B0-----:R-:W-:-:S05]  /*522c0*/  PRMT R7, R59, 0x7772, RZ ;  /* 0x000077723b077816 */ /* 0x001fca00000000ff */
[----:B------:R0:W-:Y:S01]  /*522d0*/  @P6 STG.E.U8 desc[UR40][R8.64], R7 ;  /* 0x0000000708006986 */ /* 0x0001e2000c101128 */
[C---:B------:R-:W-:Y:S02]  /*522e0*/  LOP3.LUT P6, RZ, R48.reuse, 0x8000000, RZ, 0xc0, !PT ;  /* 0x0800000030ff7812 */ /* 0x040fe400078cc0ff */
[----:B0-----:R-:W-:Y:S01]  /*522f0*/  PRMT R7, R59, 0x7773, RZ ;  /* 0x000077733b077816 */ /* 0x001fe200000000ff */
[----:B------:R-:W3:Y:S10]  /*52300*/  LDL.LU.64 R8, [R1+0x890] ;  /* 0x0008900001087983 */ /* 0x000ef40000300a00 */
[----:B------:R0:W-:Y:S01]  /*52310*/  @P6 STG.E.U8 desc[UR40][R54.64], R7 ;  /* 0x0000000736006986 */ /* 0x0001e2000c101128 */
[----:B------:R-:W-:-:S03]  /*52320*/  LOP3.LUT P6, RZ, R48, 0x4000000, RZ, 0xc0, !PT ;  /* 0x0400000030ff7812 */ /* 0x000fc600078cc0ff */
[----:B------:R-:W3:Y:S04]  /*52330*/  LDL.LU.64 R58, [R1+0x870] ;  /* 0x00087000013a7983 */ /* 0x000ee80000300a00 */
[----:B0-----:R-:W3:Y:S01]  /*52340*/  LDL.LU.64 R54, [R1+0x860] ;  /* 0x0008600001367983 */ /* 0x001ee20000300a00 */
[----:B------:R-:W-:-:S03]  /*52350*/  PRMT R7, R56, 0x7770, RZ ;  /* 0x0000777038077816 */ /* 0x000fc600000000ff */
[----:B------:R-:W3:Y:S04]  /*52360*/  LDL.LU R11, [R1+0x10c] ;  /* 0x00010c00010b7983 */ /* 0x000ee80000300800 */
[----:B--2---:R0:W-:Y:S04]  /*52370*/  @P6 STG.E.U8 desc[UR40][R4.64], R7 ;  /* 0x0000000704006986 */ /* 0x0041e8000c101128 */
[----:B0-----:R-:W2:Y:S01]  /*52380*/  LDL.LU.64 R4, [R1+0x858] ;  /* 0x0008580001047983 */ /* 0x001ea20000300a00 */
[----:B------:R-:W-:Y:S02]  /*52390*/  LOP3.LUT P6, RZ, R48, 0x2000000, RZ, 0xc0, !PT ;  /* 0x0200000030ff7812 */ /* 0x000fe400078cc0ff */
[----:B------:R-:W-:-:S11]  /*523a0*/  PRMT R7, R56, 0x7771, RZ ;  /* 0x0000777138077816 */ /* 0x000fd600000000ff */
[----:B----4-:R0:W-:Y:S01]  /*523b0*/  @P6 STG.E.U8 desc[UR40][R60.64], R7 ;  /* 0x000000073c006986 */ /* 0x0101e2000c101128 */
        /* <DEDUP_REMOVED lines=16> */
[----:B---3--:R0:W-:Y:S01]  /*524c0*/  @P6 STG.E.U8 desc[UR40][R16.64], R7 ;  /* 0x0000000710006986 */ /* 0x0081e2000c101128 */
[C---:B------:R-:W-:Y:S02]  /*524d0*/  LOP3.LUT P3, RZ, R51.reuse, 0x4000000, RZ, 0xc0, !PT ;  /* 0x0400000033ff7812 */ /* 0x040fe4000786c0ff */
[----:B0-----:R-:W-:Y:S02]  /*524e0*/  PRMT R7, R52, 0x7773, RZ ;  /* 0x0000777334077816 */ /* 0x001fe400000000ff */
[C---:B------:R-:W-:Y:S01]  /*524f0*/  LOP3.LUT P2, RZ, R51.reuse, 0x2000000, RZ, 0xc0, !PT ;  /* 0x0200000033ff7812 */ /* 0x040fe2000784c0ff */
[----:B------:R-:W3:Y:S04]  /*52500*/  LDL.LU R52, [R1+0x150c] ;  /* 0x00150c0001347983 */ /* 0x000ee80000300800 */
[----:B------:R0:W-:Y:S01]  /*52510*/  @P5 STG.E.U8 desc[UR40][R14.64], R7 ;  /* 0x000000070e005986 */ /* 0x0001e2000c101128 */
[----:B------:R-:W-:-:S02]  /*52520*/  LOP3.LUT P1, RZ, R51, 0x1000000, RZ, 0xc0, !PT ;  /* 0x0100000033ff7812 */ /* 0x000fc4000782c0ff */
        /* <DEDUP_REMOVED lines=8> */
[----:B------:R0:W-:Y:S02]  /*525b0*/  @P1 STG.E.U8 desc[UR40][R54.64], R7 ;  /* 0x0000000736001986 */ /* 0x0001e4000c101128 */
[----:B0-----:R-:W-:-:S05]  /*525c0*/  PRMT R7, R11, 0x7770, RZ ;  /* 0x000077700b077816 */ /* 0x001fca00000000ff */
[----:B--2---:R0:W-:Y:S04]  /*525d0*/  @P0 STG.E.U8 desc[UR40][R4.64], R7 ;  /* 0x0000000704000986 */ /* 0x0041e8000c101128 */
[----:B0-----:R-:W2:Y:S04]  /*525e0*/  LDL.LU.64 R4, [R1+0x850] ;  /* 0x0008500001047983 */ /* 0x001ea80000300a00 */
[----:B------:R-:W4:Y:S04]  /*525f0*/  LDL.LU.64 R12, [R1+0x820] ;  /* 0x00082000010c7983 */ /* 0x000f280000300a00 */
[----:B------:R-:W3:Y:S04]  /*52600*/  LDL.LU.64 R54, [R1+0x810] ;  /* 0x0008100001367983 */ /* 0x000ee80000300a00 */
        /* <DEDUP_REMOVED lines=26> */
[C---:B------:R-:W-:Y:S01]  /*527b0*/  LOP3.LUT P6, RZ, R51.reuse, 0x8000, RZ, 0xc0, !PT ;  /* 0x0000800033ff7812 */ /* 0x040fe200078cc0ff */
[----:B------:R-:W2:Y:S01]  /*527c0*/  LDL.LU.64 R22, [R1+0x798] ;  /* 0x0007980001167983 */ /* 0x000ea20000300a00 */
[C---:B------:R-:W-:Y:S02]  /*527d0*/  LOP3.LUT P2, RZ, R51.reuse, 0x200000, RZ, 0xc0, !PT ;  /* 0x0020000033ff7812 */ /* 0x040fe4000784c0ff */
[----:B------:R-:W-:Y:S01]  /*527e0*/  LOP3.LUT R48, R48, 0xfffdffff, RZ, 0xc0, !PT ;  /* 0xfffdffff30307812 */ /* 0x000fe200078ec0ff */
[----:B------:R-:W2:Y:S01]  /*527f0*/  LDL.LU.64 R18, [R1+0x788] ;  /* 0x0007880001127983 */ /* 0x000ea20000300a00 */
[----:B------:R-:W-:Y:S02]  /*52800*/  LOP3.LUT P1, RZ, R51, 0x100000, RZ, 0xc0, !PT ;  /* 0x0010000033ff7812 */ /* 0x000fe4000782c0ff */
[----:B------:R-:W-:-:S05]  /*52810*/  PRMT R7, R11, 0x7772, RZ ;  /* 0x000077720b077816 */ /* 0x000fca00000000ff */
[----:B------:R-:W-:Y:S02]  /*52820*/  @P6 LOP3.LUT R48, R48, 0x20000, RZ, 0xfc, !PT ;  /* 0x0002000030306812 */ /* 0x000fe400078efcff */
[----:B------:R-:W-:Y:S01]  /*52830*/  LOP3.LUT P6, RZ, R51, 0x10000, RZ, 0xc0, !PT ;  /* 0x0001000033ff7812 */ /* 0x000fe200078cc0ff */
[----:B----4-:R0:W-:Y:S01]  /*52840*/  @P2 STG.E.U8 desc[UR40][R12.64], R7 ;  /* 0x000000070c002986 */ /* 0x0101e2000c101128 */
[----:B------:R-:W-:Y:S02]  /*52850*/  LOP3.LUT R48, R48, 0xfffbffff, RZ, 0xc0, !PT ;  /* 0xfffbffff30307812 */ /* 0x000fe400078ec0ff */
[----:B0-----:R-:W-:-:S09]  /*52860*/  PRMT R7, R11, 0x7773, RZ ;  /* 0x000077730b077816 */ /* 0x001fd200000000ff */
[----:B------:R-:W-:Y:S02]  /*52870*/  @P6 LOP3.LUT R48, R48, 0x40000, RZ, 0xfc, !PT ;  /* 0x0004000030306812 */ /* 0x000fe400078efcff */
[C---:B------:R-:W-:Y:S01]  /*52880*/  LOP3.LUT P6, RZ, R51.reuse, 0x20000, RZ, 0xc0, !PT ;  /* 0x0002000033ff7812 */ /* 0x040fe200078cc0ff */
[----:B---3--:R0:W-:Y:S01]  /*52890*/  @P1 STG.E.U8 desc[UR40][R54.64], R7 ;  /* 0x0000000736001986 */ /* 0x0081e2000c101128 */
        /* <DEDUP_REMOVED lines=63> */
[----:B------:R-:W2:Y:S04]  /*52c90*/  LDL.LU R11, [R1+0xf8] ;  /* 0x0000f800010b7983 */ /* 0x000ea80000300800 */
        /* <DEDUP_REMOVED lines=22> */
[----:B------:R-:W2:Y:S04]  /*52e00*/  LDL.LU R8, [R1+0xfc] ;  /* 0x0000fc0001087983 */ /* 0x000ea80000300800 */
[----:B------:R-:W2:Y:S04]  /*52e10*/  LDL.LU.64 R26, [R1+0x690] ;  /* 0x00069000011a7983 */ /* 0x000ea80000300a00 */
[----:B------:R-:W2:Y:S01]  /*52e20*/  LDL.LU.64 R22, [R1+0x688] ;  /* 0x0006880001167983 */ /* 0x000ea20000300a00 */
[----:B------:R-:W-:-:S02]  /*52e30*/  @P6 LOP3.LUT R48, R48, 0x100, RZ, 0xfc, !PT ;  /* 0x0000010030306812 */ /* 0x000fc400078efcff */
[----:B------:R-:W-:Y:S01]  /*52e40*/  LOP3.LUT P6, RZ, R52, 0x80, RZ, 0xc0, !PT ;  /* 0x0000008034ff7812 */ /* 0x000fe200078cc0ff */
[----:B------:R-:W2:Y:S01]  /*52e50*/  LDL.LU.64 R20, [R1+0x680] ;  /* 0x0006800001147983 */ /* 0x000ea20000300a00 */
[----:B------:R-:W-:-:S03]  /*52e60*/  LOP3.LUT R48, R48, 0xfffffdff, RZ, 0xc0, !PT ;  /* 0xfffffdff30307812 */ /* 0x000fc600078ec0ff */
[----:B------:R-:W2:Y:S01]  /*52e70*/  LDL.LU.64 R18, [R1+0x670] ;  /* 0x0006700001127983 */ /* 0x000ea20000300a00 */
[C---:B------:R-:W-:Y:S02]  /*52e80*/  LOP3.LUT P2, RZ, R52.reuse, 0x8000, RZ, 0xc0, !PT ;  /* 0x0000800034ff7812 */ /* 0x040fe4000784c0ff */
[----:B------:R-:W-:Y:S01]  /*52e90*/  LOP3.LUT P1, RZ, R52, 0x4000, RZ, 0xc0, !PT ;  /* 0x0000400034ff7812 */ /* 0x000fe2000782c0ff */
[----:B------:R-:W2:Y:S04]  /*52ea0*/  LDL.LU R9, [R1+0xec] ;  /* 0x0000ec0001097983 */ /* 0x000ea80000300800 */
[----:B------:R-:W-:Y:S01]  /*52eb0*/  @P6 LOP3.LUT R48, R48, 0x200, RZ, 0xfc, !PT ;  /* 0x0000020030306812 */ /* 0x000fe200078efcff */
[----:B------:R-:W2:Y:S01]  /*52ec0*/  LDL.LU.64 R16, [R1+0x650] ;  /* 0x0006500001107983 */ /* 0x000ea20000300a00 */
[----:B------:R-:W-:-:S02]  /*52ed0*/  LOP3.LUT P6, RZ, R52, 0x40, RZ, 0xc0, !PT ;  /* 0x0000004034ff7812 */ /* 0x000fc400078cc0ff */
[----:B------:R-:W-:Y:S02]  /*52ee0*/  LOP3.LUT R48, R48, 0xfffffbff, RZ, 0xc0, !PT ;  /* 0xfffffbff30307812 */ /* 0x000fe400078ec0ff */
[----:B------:R-:W-:-:S09]  /*52ef0*/  PRMT R7, R11, 0x7771, RZ ;  /* 0x000077710b077816 */ /* 0x000fd200000000ff */
[----:B------:R-:W-:Y:S02]  /*52f00*/  @P6 LOP3.LUT R48, R48, 0x400, RZ, 0xfc, !PT ;  /* 0x0000040030306812 */ /* 0x000fe400078efcff */
[C---:B------:R-:W-:Y:S01]  /*52f10*/  LOP3.LUT P6, RZ, R52.reuse, 0x20, RZ, 0xc0, !PT ;  /* 0x0000002034ff7812 */ /* 0x040fe200078cc0ff */
[----:B---3--:R0:W-:Y:S01]  /*52f20*/  @P2 STG.E.U8 desc[UR40][R14.64], R7 ;  /* 0x000000070e002986 */ /* 0x0081e2000c101128 */
[----:B------:R-:W-:Y:S02]  /*52f30*/  LOP3.LUT P0, RZ, R52, 0x200, RZ, 0xc0, !PT ;  /* 0x0000020034ff7812 */ /* 0x000fe4000780c0ff */
[----:B------:R-:W-:Y:S02]  /*52f40*/  LOP3.LUT R48, R48, 0xfffff7ff, RZ, 0xc0, !PT ;  /* 0xfffff7ff30307812 */ /* 0x000fe400078ec0ff */
[----:B0-----:R-:W-:Y:S01]  /*52f50*/  PRMT R7, R11, 0x7772, RZ ;  /* 0x000077720b077816 */ /* 0x001fe200000000ff */
[----:B------:R-:W3:Y:S06]  /*52f60*/  LDL.LU.64 R14, [R1+0x648] ;  /* 0x00064800010e7983 */ /* 0x000eec0000300a00 */
[----:B------:R-:W-:-:S02]  /*52f70*/  @P6 LOP3.LUT R48, R48, 0x800, RZ, 0xfc, !PT ;  /* 0x0000080030306812 */ /* 0x000fc400078efcff */
[----:B------:R-:W-:Y:S01]  /*52f80*/  LOP3.LUT P6, RZ, R52, 0x4, RZ, 0xc0, !PT ;  /* 0x0000000434ff7812 */ /* 0x000fe200078cc0ff */
[----:B----4-:R0:W-:Y:S02]  /*52f90*/  @P1 STG.E.U8 desc[UR40][R12.64], R7 ;  /* 0x000000070c001986 */ /* 0x0101e4000c101128 */
[----:B0-----:R-:W-:Y:S02]  /*52fa0*/  PRMT R7, R11, 0x7773, RZ ;  /* 0x000077730b077816 */ /* 0x001fe400000000ff */
[----:B------:R-:W4:Y:S04]  /*52fb0*/  LDL.LU.64 R12, [R1+0x640] ;  /* 0x00064000010c7983 */ /* 0x000f280000300a00 */
[----:B------:R0:W-:Y:S04]  /*52fc0*/  @P0 STG.E.U8 desc[UR40][R58.64], R7 ;  /* 0x000000073a000986 */ /* 0x0001e8000c101128 */
[----:B------:R-:W3:Y:S01]  /*52fd0*/  LDL.LU.64 R10, [R1+0x630] ;  /* 0x00063000010a7983 */ /* 0x000ee20000300a00 */
[----:B0-----:R-:W-:-:S03]  /*52fe0*/  PRMT R7, R61, 0x7770, RZ ;  /* 0x000077703d077816 */ /* 0x001fc600000000ff */
[----:B------:R-:W3:Y:S04]  /*52ff0*/  LDL.LU.64 R58, [R1+0x610] ;  /* 0x00061000013a7983 */ /* 0x000ee80000300a00 */
[----:B------:R0:W-:Y:S01]  /*53000*/  @P6 STG.E.U8 desc[UR40][R56.64], R7 ;  /* 0x0000000738006986 */ /* 0x0001e2000c101128 */
[C---:B------:R-:W-:Y:S02]  /*53010*/  LOP3.LUT P6, RZ, R48.reuse, 0x800, RZ, 0xc0, !PT ;  /* 0x0000080030ff7812 */ /* 0x040fe400078cc0ff */
        /* <DEDUP_REMOVED lines=28> */
[----:B------:R-:W-:Y:S02]  /*531e0*/  LOP3.LUT P3, RZ, R52, 0x80000, RZ, 0xc0, !PT ;  /* 0x0008000034ff7812 */ /* 0x000fe4000786c0ff */
[----:B0-----:R-:W-:-:S05]  /*531f0*/  PRMT R7, R9, 0x7771, RZ ;  /* 0x0000777109077816 */ /* 0x001fca00000000ff */
        /* <DEDUP_REMOVED lines=19> */
[----:B------:R-:W3:Y:S01]  /*53330*/  LDL.LU.64 R56, [R1+0x5a8] ;  /* 0x0005a80001387983 */ /* 0x000ee20000300a00 */
[----:B------:R-:W-:-:S03]  /*53340*/  PRMT R7, R53, 0x7773, RZ ;  /* 0x0000777335077816 */ /* 0x000fc600000000ff */
[----:B------:R-:W3:Y:S01]  /*53350*/  LDL.LU R16, [R1+0xd4] ;  /* 0x0000d40001107983 */ /* 0x000ee20000300800 */
[----:B------:R-:W-:-:S03]  /*53360*/  LOP3.LUT P3, RZ, R52, 0x800000, RZ, 0xc0, !PT ;  /* 0x0080000034ff7812 */ /* 0x000fc6000786c0ff */
[----:B------:R-:W3:Y:S04]  /*53370*/  LDL.LU R53, [R1+0x1508] ;  /* 0x0015080001357983 */ /* 0x000ee80000300800 */
[----:B------:R-:W3:Y:S01]  /*53380*/  LDL.LU.64 R54, [R1+0x5a0] ;  /* 0x0005a00001367983 */ /* 0x000ee20000300a00 */
        /* <DEDUP_REMOVED lines=15> */
[----:B------:R-:W2:Y:S01]  /*53480*/  LDL.LU.64 R60, [R1+0x578] ;  /* 0x00057800013c7983 */ /* 0x000ea20000300a00 */
[----:B------:R-:W-:-:S03]  /*53490*/  LOP3.LUT R48, R48, 0xfffffffe, RZ, 0xc0, !PT ;  /* 0xfffffffe30307812 */ /* 0x000fc600078ec0ff */
[----:B------:R-:W2:Y:S01]  /*534a0*/  LDL.LU.64 R26, [R1+0x568] ;  /* 0x00056800011a7983 */ /* 0x000ea20000300a00 */
[----:B------:R-:W-:Y:S02]  /*534b0*/  @P6 LOP3.LUT R48, R48, 0x1, RZ, 0xfc, !PT ;  /* 0x0000000130306812 */ /* 0x000fe400078efcff */
[----:B------:R-:W-:Y:S01]  /*534c0*/  LOP3.LUT P6, RZ, R51, 0x4, RZ, 0xc0, !PT ;  /* 0x0000000433ff7812 */ /* 0x000fe200078cc0ff */
[----:B------:R-:W2:Y:S01]  /*534d0*/  LDL.LU R17, [R1+0xc4] ;  /* 0x0000c40001117983 */ /* 0x000ea20000300800 */
[----:B------:R-:W-:-:S03]  /*534e0*/  LOP3.LUT R48, R48, 0xfffffffd, RZ, 0xc0, !PT ;  /* 0xfffffffd30307812 */ /* 0x000fc600078ec0ff */
[----:B------:R-:W2:Y:S04]  /*534f0*/  LDL.LU.64 R22, [R1+0x560] ;  /* 0x0005600001167983 */ /* 0x000ea80000300a00 */
[----:B------:R-:W2:Y:S04]  /*53500*/  LDL.LU.64 R20, [R1+0x558] ;  /* 0x0005580001147983 */ /* 0x000ea80000300a00 */
[----:B------:R-:W-:Y:S01]  /*53510*/  @P6 LOP3.LUT R48, R48, 0x2, RZ, 0xfc, !PT ;  /* 0x0000000230306812 */ /* 0x000fe200078efcff */
[----:B------:R-:W2:Y:S01]  /*53520*/  LDL.LU.64 R18, [R1+0x530] ;  /* 0x0005300001127983 */ /* 0x000ea20000300a00 */
[----:B------:R-:W-:-:S02]  /*53530*/  LOP3.LUT P6, RZ, R51, 0x2, RZ, 0xc0, !PT ;  /* 0x0000000233ff7812 */ /* 0x000fc400078cc0ff */
[----:B------:R-:W-:Y:S01]  /*53540*/  LOP3.LUT R48, R48, 0xfffffffb, RZ, 0xc0, !PT ;  /* 0xfffffffb30307812 */ /* 0x000fe200078ec0ff */
[----:B------:R-:W2:Y:S01]  /*53550*/  LDL.LU R59, [R1+0xd8] ;  /* 0x0000d800013b7983 */ /* 0x000ea20000300800 */
[C---:B------:R-:W-:Y:S02]  /*53560*/  LOP3.LUT P2, RZ, R52.reuse, 0x1000000, RZ, 0xc0, !PT ;  /* 0x0100000034ff7812 */ /* 0x040fe4000784c0ff */
[----:B------:R-:W-:Y:S01]  /*53570*/  LOP3.LUT P1, RZ, R52, 0x2000000, RZ, 0xc0, !PT ;  /* 0x0200000034ff7812 */ /* 0x000fe2000782c0ff */
[----:B------:R-:W2:Y:S01]  /*53580*/  LDL.LU.64 R14, [R1+0x520] ;  /* 0x00052000010e7983 */ /* 0x000ea20000300a00 */
[----:B---3--:R-:W-:-:S05]  /*53590*/  PRMT R7, R58, 0x7770, RZ ;  /* 0x000077703a077816 */ /* 0x008fca00000000ff */
[----:B------:R-:W-:Y:S02]  /*535a0*/  @P6 LOP3.LUT R48, R48, 0x4, RZ, 0xfc, !PT ;  /* 0x0000000430306812 */ /* 0x000fe400078efcff */
[C---:B------:R-:W-:Y:S02]  /*535b0*/  LOP3.LUT P6, RZ, R52.reuse, 0x20000000, RZ, 0xc0, !PT ;  /* 0x2000000034ff7812 */ /* 0x040fe400078cc0ff */
[----:B------:R-:W-:Y:S01]  /*535c0*/  LOP3.LUT P0, RZ, R52, 0x8000000, RZ, 0xc0, !PT ;  /* 0x0800000034ff7812 */ /* 0x000fe2000780c0ff */
[----:B------:R0:W-:Y:S01]  /*535d0*/  @P2 STG.E.U8 desc[UR40][R12.64], R7 ;  /* 0x000000070c002986 */ /* 0x0001e2000c101128 */
[----:B------:R-:W-:Y:S02]  /*535e0*/  LOP3.LUT R48, R48, 0xfffffff7, RZ, 0xc0, !PT ;  /* 0xfffffff730307812 */ /* 0x000fe400078ec0ff */
[----:B0-----:R-:W-:Y:S01]  /*535f0*/  PRMT R7, R58, 0x7771, RZ ;  /* 0x000077713a077816 */ /* 0x001fe200000000ff */
[----:B------:R-:W3:Y:S06]  /*53600*/  LDL.LU.64 R12, [R1+0x518] ;  /* 0x00051800010c7983 */ /* 0x000eec0000300a00 */
[----:B------:R-:W-:-:S02]  /*53610*/  @P6 LOP3.LUT R48, R48, 0x8, RZ, 0xfc, !PT ;  /* 0x0000000830306812 */ /* 0x000fc400078efcff */
[----:B------:R-:W-:Y:S01]  /*53620*/  LOP3.LUT P6, RZ, R52, 0x10000000, RZ, 0xc0, !PT ;  /* 0x1000000034ff7812 */ /* 0x000fe200078cc0ff */
[----:B----4-:R0:W-:Y:S02]  /*53630*/  @P1 STG.E.U8 desc[UR40][R10.64], R7 ;  /* 0x000000070a001986 */ /* 0x0101e4000c101128 */
[C---:B0-----:R-:W-:Y:S02]  /*53640*/  PRMT R7, R58.reuse, 0x7772, RZ ;  /* 0x000077723a077816 */ /* 0x041fe400000000ff */
[----:B------:R-:W4:Y:S04]  /*53650*/  LDL.LU.64 R10, [R1+0x510] ;  /* 0x00051000010a7983 */ /* 0x000f280000300a00 */
[----:B------:R0:W-:Y:S02]  /*53660*/  @P0 STG.E.U8 desc[UR40][R8.64], R7 ;  /* 0x0000000708000986 */ /* 0x0001e4000c101128 */
[----:B0-----:R-:W-:-:S02]  /*53670*/  PRMT R7, R58, 0x7773, RZ ;  /* 0x000077733a077816 */ /* 0x001fc400000000ff */
[----:B------:R-:W3:Y:S04]  /*53680*/  LDL.LU.64 R8, [R1+0x4f0] ;  /* 0x0004f00001087983 */ /* 0x000ee80000300a00 */
[----:B------:R0:W-:Y:S01]  /*53690*/  @P6 STG.E.U8 desc[UR40][R56.64], R7 ;  /* 0x0000000738006986 */ /* 0x0001e2000c101128 */
[----:B------:R-:W-:-:S03]  /*536a0*/  LOP3.LUT P6, RZ, R48, 0x8, RZ, 0xc0, !PT ;  /* 0x0000000830ff7812 */ /* 0x000fc600078cc0ff */
[----:B------:R-:W3:Y:S01]  /*536b0*/  LDL.LU R58, [R1+0xc8] ;  /* 0x0000c800013a7983 */ /* 0x000ee20000300800 */
[----:B0-----:R-:W-:-:S03]  /*536c0*/  PRMT R7, R16, 0x7770, RZ ;  /* 0x0000777010077816 */ /* 0x001fc600000000ff */
[----:B------:R-:W3:Y:S06]  /*536d0*/  LDL.LU.64 R56, [R1+0x4e0] ;  /* 0x0004e00001387983 */ /* 0x000eec0000300a00 */
[----:B------:R0:W-:Y:S01]  /*536e0*/  @P6 STG.E.U8 desc[UR40][R54.64], R7 ;  /* 0x0000000736006986 */ /* 0x0001e2000c101128 */
[----:B------:R-:W-:-:S03]  /*536f0*/  LOP3.LUT P6, RZ, R48, 0x4, RZ, 0xc0, !PT ;  /* 0x0000000430ff7812 */ /* 0x000fc600078cc0ff */
[----:B0-----:R-:W3:Y:S01]  /*53700*/  LDL.LU.64 R54, [R1+0x4d8] ;  /* 0x0004d80001367983 */ /* 0x001ee20000300a00 */
        /* <DEDUP_REMOVED lines=43> */
[----:B------:R-:W3:Y:S04]  /*539c0*/  LDL.LU.64 R8, [R1+0x470] ;  /* 0x0004700001087983 */ /* 0x000ee80000300a00 */
[----:B------:R-:W4:Y:S01]  /*539d0*/  LDL.LU R59, [R1+0xdc] ;  /* 0x0000dc00013b7983 */ /* 0x000f220000300800 */
[----:B------:R-:W-:-:S03]  /*539e0*/  LOP3.LUT P3, RZ, R53, 0x20000000, RZ, 0xc0, !PT ;  /* 0x2000000035ff7812 */ /* 0x000fc6000786c0ff */
[----:B------:R-:W4:Y:S01]  /*539f0*/  LDL.LU.64 R56, [R1+0x460] ;  /* 0x0004600001387983 */ /* 0x000f220000300a00 */
[----:B------:R-:W-:-:S03]  /*53a00*/  PRMT R7, R58, 0x7772, RZ ;  /* 0x000077723a077816 */ /* 0x000fc600000000ff */
[----:B------:R-:W4:Y:S01]  /*53a10*/  LDL.LU R27, [R1+0xcc] ;  /* 0x0000cc00011b7983 */ /* 0x000f220000300800 */
[C---:B------:R-:W-:Y:S02]  /*53a20*/  LOP3.LUT P2, RZ, R53.reuse, 0x10000000, RZ, 0xc0, !PT ;  /* 0x1000000035ff7812 */ /* 0x040fe4000784c0ff */
        /* <DEDUP_REMOVED lines=15> */
[----:B------:R-:W-:-:S05]  /*53b20*/  PRMT R7, R58, 0x7773, RZ ;  /* 0x000077733a077816 */ /* 0x000fca00000000ff */
[----:B---3--:R0:W-:Y:S04]  /*53b30*/  @P2 STG.E.U8 desc[UR40][R54.64], R7 ;  /* 0x0000000736002986 */ /* 0x0081e8000c101128 */
[----:B0-----:R-:W3:Y:S01]  /*53b40*/  LDL.LU.64 R54, [R1+0x450] ;  /* 0x0004500001367983 */ /* 0x001ee20000300a00 */
[----:B------:R-:W-:Y:S02]  /*53b50*/  LOP3.LUT R49, R49, 0xfeffffff, RZ, 0xc0, !PT ;  /* 0xfeffffff31317812 */ /* 0x000fe400078ec0ff */
[----:B------:R-:W-:Y:S01]  /*53b60*/  LOP3.LUT P1, RZ, R53, 0x8000000, RZ, 0xc0, !PT ;  /* 0x0800000035ff7812 */ /* 0x000fe2000782c0ff */
[----:B------:R-:W3:Y:S01]  /*53b70*/  LDL.LU.64 R60, [R1+0x430] ;  /* 0x00043000013c7983 */ /* 0x000ee20000300a00 */
[----:B------:R-:W-:Y:S02]  /*53b80*/  @P6 LOP3.LUT R49, R49, 0x1000000, RZ, 0xfc, !PT ;  /* 0x0100000031316812 */ /* 0x000fe400078efcff */
[----:B------:R-:W-:Y:S01]  /*53b90*/  LOP3.LUT P6, RZ, R53, 0x400000, RZ, 0xc0, !PT ;  /* 0x0040000035ff7812 */ /* 0x000fe200078cc0ff */
[----:B------:R-:W3:Y:S01]  /*53ba0*/  LDL.LU R12, [R1+0xb0] ;  /* 0x0000b000010c7983 */ /* 0x000ee20000300800 */
[----:B------:R-:W-:-:S02]  /*53bb0*/  LOP3.LUT R49, R49, 0xfdffffff, RZ, 0xc0, !PT ;  /* 0xfdffffff31317812 */ /* 0x000fc400078ec0ff */
[----:B------:R-:W-:Y:S01]  /*53bc0*/  LOP3.LUT P0, RZ, R53, 0x4000000, RZ, 0xc0, !PT ;  /* 0x0400000035ff7812 */ /* 0x000fe2000780c0ff */
[----:B------:R-:W3:Y:S01]  /*53bd0*/  LDL.LU.64 R22, [R1+0x418] ;  /* 0x0004180001167983 */ /* 0x000ee20000300a00 */
[----:B----4-:R-:W-:-:S03]  /*53be0*/  PRMT R7, R59, 0x7770, RZ ;  /* 0x000077703b077816 */ /* 0x010fc600000000ff */
[----:B------:R-:W4:Y:S04]  /*53bf0*/  LDL.LU.64 R20, [R1+0x410] ;  /* 0x0004100001147983 */ /* 0x000f280000300a00 */
[----:B------:R-:W-:Y:S01]  /*53c00*/  @P6 LOP3.LUT R49, R49, 0x2000000, RZ, 0xfc, !PT ;  /* 0x0200000031316812 */ /* 0x000fe200078efcff */
[----:B------:R0:W-:Y:S01]  /*53c10*/  @P1 STG.E.U8 desc[UR40][R14.64], R7 ;  /* 0x000000070e001986 */ /* 0x0001e2000c101128 */
[----:B------:R-:W-:Y:S02]  /*53c20*/  LOP3.LUT P6, RZ, R53, 0x800000, RZ, 0xc0, !PT ;  /* 0x0080000035ff7812 */ /* 0x000fe400078cc0ff */
[----:B------:R-:W-:Y:S01]  /*53c30*/  LOP3.LUT R49, R49, 0xfbffffff, RZ, 0xc0, !PT ;  /* 0xfbffffff31317812 */ /* 0x000fe200078ec0ff */
[----:B------:R-:W4:Y:S04]  /*53c40*/  LDL.LU.64 R18, [R1+0x408] ;  /* 0x0004080001127983 */ /* 0x000f280000300a00 */
[----:B------:R-:W4:Y:S01]  /*53c50*/  LDL.LU.64 R16, [R1+0x3e8] ;  /* 0x0003e80001107983 */ /* 0x000f220000300a00 */
[----:B0-----:R-:W-:-:S03]  /*53c60*/  PRMT R7, R59, 0x7771, RZ ;  /* 0x000077713b077816 */ /* 0x001fc600000000ff */
[----:B------:R-:W4:Y:S02]  /*53c70*/  LDL.LU.64 R14, [R1+0x3d8] ;  /* 0x0003d800010e7983 */ /* 0x000f240000300a00 */
[----:B------:R-:W-:Y:S02]  /*53c80*/  @P6 LOP3.LUT R49, R49, 0x4000000, RZ, 0xfc, !PT ;  /* 0x0400000031316812 */ /* 0x000fe400078efcff */
[----:B------:R-:W-:Y:S02]  /*53c90*/  LOP3.LUT P6, RZ, R53, 0x1000000, RZ, 0xc0, !PT ;  /* 0x0100000035ff7812 */ /* 0x000fe400078cc0ff */
[----:B------:R-:W-:Y:S01]  /*53ca0*/  LOP3.LUT R49, R49, 0xf7ffffff, RZ, 0xc0, !PT ;  /* 0xf7ffffff31317812 */ /* 0x000fe200078ec0ff */
[----:B------:R0:W-:Y:S10]  /*53cb0*/  @P0 STG.E.U8 desc[UR40][R10.64], R7 ;  /* 0x000000070a000986 */ /* 0x0001f4000c101128 */
[----:B------:R-:W-:-:S02]  /*53cc0*/  @P6 LOP3.LUT R49, R49, 0x8000000, RZ, 0xfc, !PT ;  /* 0x0800000031316812 */ /* 0x000fc400078efcff */
[----:B------:R-:W-:Y:S01]  /*53cd0*/  LOP3.LUT P6, RZ, R53, 0x2000000, RZ, 0xc0, !PT ;  /* 0x0200000035ff7812 */ /* 0x000fe200078cc0ff */
[----:B0-----:R-:W4:Y:S01]  /*53ce0*/  LDL.LU.64 R10, [R1+0x3d0] ;  /* 0x0003d000010a7983 */ /* 0x001f220000300a00 */
[----:B------:R-:W-:-:S11]  /*53cf0*/  PRMT R7, R59, 0x7772, RZ ;  /* 0x000077723b077816 */ /* 0x000fd600000000ff */
[----:B------:R0:W-:Y:S01]  /*53d00*/  @P6 STG.E.U8 desc[UR40][R8.64], R7 ;  /* 0x0000000708006986 */ /* 0x0001e2000c101128 */
[----:B------:R-:W-:Y:S02]  /*53d10*/  LOP3.LUT P6, RZ, R49, 0x8000000, RZ, 0xc0, !PT ;  /* 0x0800000031ff7812 */ /* 0x000fe400078cc0ff */
[----:B0-----:R-:W-:Y:S01]  /*53d20*/  PRMT R7, R59, 0x7773, RZ ;  /* 0x000077733b077816 */ /* 0x001fe200000000ff */
[----:B------:R-:W4:Y:S10]  /*53d30*/  LDL.LU.64 R8, [R1+0x3c8] ;  /* 0x0003c80001087983 */ /* 0x000f340000300a00 */
[----:B------:R0:W-:Y:S01]  /*53d40*/  @P6 STG.E.U8 desc[UR40][R56.64], R7 ;  /* 0x0000000738006986 */ /* 0x0001e2000c101128 */
[----:B------:R-:W-:-:S03]  /*53d50*/  LOP3.LUT P6, RZ, R49, 0x4000000, RZ, 0xc0, !PT ;  /* 0x0400000031ff7812 */ /* 0x000fc600078cc0ff */
[----:B------:R-:W4:Y:S01]  /*53d60*/  LDL.LU.64 R58, [R1+0x3a8] ;  /* 0x0003a800013a7983 */ /* 0x000f220000300a00 */
[----:B0-----:R-:W-:-:S03]  /*53d70*/  PRMT R7, R27, 0x7770, RZ ;  /* 0x000077701b077816 */ /* 0x001fc600000000ff */
[----:B------:R-:W4:Y:S04]  /*53d80*/  LDL.LU.64 R56, [R1+0x398] ;  /* 0x0003980001387983 */ /* 0x000f280000300a00 */
[----:B------:R-:W4:Y:S04]  /*53d90*/  LDL.LU R13, [R1+0xb4] ;  /* 0x0000b400010d7983 */ /* 0x000f280000300800 */
[----:B--2---:R0:W-:Y:S01]  /*53da0*/  @P6 STG.E.U8 desc[UR40][R4.64], R7 ;  /* 0x0000000704006986 */ /* 0x0041e2000c101128 */
[----:B------:R-:W-:Y:S02]  /*53db0*/  LOP3.LUT P6, RZ, R49, 0x2000000, RZ, 0xc0, !PT ;  /* 0x0200000031ff7812 */ /* 0x000fe400078cc0ff */
[----:B0-----:R-:W-:Y:S01]  /*53dc0*/  PRMT R7, R27, 0x7771, RZ ;  /* 0x000077711b077816 */ /* 0x001fe200000000ff */
[----:B------:R-:W2:Y:S10]  /*53dd0*/  LDL.LU.64 R4, [R1+0x390] ;  /* 0x0003900001047983 */ /* 0x000eb40000300a00 */
[----:B---3--:R0:W-:Y:S04]  /*53de0*/  @P6 STG.E.U8 desc[UR40][R54.64], R7 ;  /* 0x0000000736006986 */ /* 0x0081e8000c101128 */
[----:B0-----:R-:W3:Y:S01]  /*53df0*/  LDL.LU.64 R54, [R1+0x1500] ;  /* 0x0015000001367983 */ /* 0x001ee20000300a00 */
        /* <DEDUP_REMOVED lines=8> */
[----:B----4-:R0:W-:Y:S01]  /*53e80*/  @P6 STG.E.U8 desc[UR40][R20.64], R7 ;  /* 0x0000000714006986 */ /* 0x0101e2000c101128 */
        /* <DEDUP_REMOVED lines=11> */
[C---:B------:R-:W-:Y:S02]  /*53f40*/  LOP3.LUT P2, RZ, R53.reuse, 0x2000, RZ, 0xc0, !PT ;  /* 0x0000200035ff7812 */ /* 0x040fe4000784c0ff */
[C---:B------:R-:W-:Y:S02]  /*53f50*/  LOP3.LUT P1, RZ, R53.reuse, 0x1000, RZ, 0xc0, !PT ;  /* 0x0000100035ff7812 */ /* 0x040fe4000782c0ff */
[----:B------:R-:W-:Y:S02]  /*53f60*/  LOP3.LUT P0, RZ, R53, 0x800, RZ, 0xc0, !PT ;  /* 0x0000080035ff7812 */ /* 0x000fe4000780c0ff */
[----:B---3--:R-:W-:-:S05]  /*53f70*/  PRMT R7, R54, 0x7770, RZ ;  /* 0x0000777036077816 */ /* 0x008fca00000000ff */
[----:B------:R0:W-:Y:S02]  /*53f80*/  @P4 STG.E.U8 desc[UR40][R10.64], R7 ;  /* 0x000000070a004986 */ /* 0x0001e4000c101128 */
[----:B0-----:R-:W-:-:S05]  /*53f90*/  PRMT R7, R54, 0x7771, RZ ;  /* 0x0000777136077816 */ /* 0x001fca00000000ff */
[----:B------:R0:W-:Y:S02]  /*53fa0*/  @P3 STG.E.U8 desc[UR40][R8.64], R7 ;  /* 0x0000000708003986 */ /* 0x0001e4000c101128 */
[----:B0-----:R-:W-:-:S05]  /*53fb0*/  PRMT R7, R54, 0x7772, RZ ;  /* 0x0000777236077816 */ /* 0x001fca00000000ff */
[----:B------:R0:W-:Y:S02]  /*53fc0*/  @P2 STG.E.U8 desc[UR40][R58.64], R7 ;  /* 0x000000073a002986 */ /* 0x0001e4000c101128 */
[----:B0-----:R-:W-:Y:S02]  /*53fd0*/  PRMT R7, R54, 0x7773, RZ ;  /* 0x0000777336077816 */ /* 0x001fe400000000ff */
[----:B------:R-:W3:Y:S04]  /*53fe0*/  LDL.LU R54, [R1+0x14fc] ;  /* 0x0014fc0001367983 */ /* 0x000ee80000300800 */
[----:B------:R0:W-:Y:S02]  /*53ff0*/  @P1 STG.E.U8 desc[UR40][R56.64], R7 ;  /* 0x0000000738001986 */ /* 0x0001e4000c101128 */
[----:B0-----:R-:W-:-:S05]  /*54000*/  PRMT R7, R13, 0x7770, RZ ;  /* 0x000077700d077816 */ /* 0x001fca00000000ff */
[----:B--2---:R0:W-:Y:S04]  /*54010*/  @P0 STG.E.U8 desc[UR40][R4.64], R7 ;  /* 0x0000000704000986 */ /* 0x0041e8000c101128 */
[----:B0-----:R-:W2:Y:S04]  /*54020*/  LDL.LU.64 R4, [R1+0x388] ;  /* 0x0003880001047983 */ /* 0x001ea80000300a00 */
[----:B------:R-:W4:Y:S04]  /*54030*/  LDL.LU.64 R14, [R1+0x368] ;  /* 0x00036800010e7983 */ /* 0x000f280000300a00 */
[----:B------:R-:W3:Y:S04]  /*54040*/  LDL.LU.64 R10, [R1+0x358] ;  /* 0x00035800010a7983 */ /* 0x000ee80000300a00 */
[----:B------:R-:W3:Y:S04]  /*54050*/  LDL.LU.64 R8, [R1+0x350] ;  /* 0x0003500001087983 */ /* 0x000ee80000300a00 */
[----:B------:R-:W4:Y:S04]  /*54060*/  LDL.LU.64 R58, [R1+0x348] ;  /* 0x00034800013a7983 */ /* 0x000f280000300a00 */
[----:B------:R-:W4:Y:S01]  /*54070*/  LDL.LU.64 R56, [R1+0x328] ;  /* 0x0003280001387983 */ /* 0x000f220000300a00 */
[----:B------:R-:W-:-:S02]  /*54080*/  LOP3.LUT P3, RZ, R53, 0x400, RZ, 0xc0, !PT ;  /* 0x0000040035ff7812 */ /* 0x000fc4000786c0ff */
[----:B------:R-:W-:Y:S02]  /*54090*/  PRMT R7, R13, 0x7771, RZ ;  /* 0x000077710d077816 */ /* 0x000fe400000000ff */
[----:B------:R-:W-:Y:S02]  /*540a0*/  LOP3.LUT R49, R49, 0xffffefff, RZ, 0xc0, !PT ;  /* 0xffffefff31317812 */ /* 0x000fe400078ec0ff */
[C---:B------:R-:W-:Y:S02]  /*540b0*/  LOP3.LUT P2, RZ, R53.reuse, 0x200, RZ, 0xc0, !PT ;  /* 0x0000020035ff7812 */ /* 0x040fe4000784c0ff */
[C---:B------:R-:W-:Y:S02]  /*540c0*/  LOP3.LUT P1, RZ, R53.reuse, 0x100, RZ, 0xc0, !PT ;  /* 0x0000010035ff7812 */ /* 0x040fe4000782c0ff */
[----:B------:R-:W-:-:S03]  /*540d0*/  LOP3.LUT P0, RZ, R53, 0x80, RZ, 0xc0, !PT ;  /* 0x0000008035ff7812 */ /* 0x000fc6000780c0ff */
[----:B--2---:R0:W-:Y:S04]  /*540e0*/  @P3 STG.E.U8 desc[UR40][R4.64], R7 ;  /* 0x0000000704003986 */ /* 0x0041e8000c101128 */
[----:B0-----:R-:W2:Y:S01]  /*540f0*/  LDL.LU.64 R4, [R1+0x310] ;  /* 0x0003100001047983 */ /* 0x001ea20000300a00 */
[----:B---3--:R-:W-:-:S03]  /*54100*/  LOP3.LUT P6, RZ, R54, 0x40000000, RZ, 0xc0, !PT ;  /* 0x4000000036ff7812 */ /* 0x008fc600078cc0ff */
[----:B------:R-:W3:Y:S04]  /*54110*/  LDL.LU R12, [R1+0xb8] ;  /* 0x0000b800010c7983 */ /* 0x000ee80000300800 */
[----:B------:R-:W3:Y:S04]  /*54120*/  LDL.LU.64 R60, [R1+0x308] ;  /* 0x00030800013c7983 */ /* 0x000ee80000300a00 */
[----:B------:R-:W3:Y:S02]  /*54130*/  LDL.LU.64 R26, [R1+0x300] ;  /* 0x00030000011a7983 */ /* 0x000ee40000300a00 */
[----:B------:R-:W-:-:S02]  /*54140*/  @P6 LOP3.LUT R49, R49, 0x1000, RZ, 0xfc, !PT ;  /* 0x0000100031316812 */ /* 0x000fc400078efcff */
[----:B------:R-:W-:Y:S01]  /*54150*/  LOP3.LUT P6, RZ, R54, 0x80000000, RZ, 0xc0, !PT ;  /* 0x8000000036ff7812 */ /* 0x000fe200078cc0ff */
[----:B------:R-:W3:Y:S01]  /*54160*/  LDL.LU.64 R22, [R1+0x2e0] ;  /* 0x0002e00001167983 */ /* 0x000ee20000300a00 */
[----:B------:R-:W-:-:S03]  /*54170*/  LOP3.LUT R49, R49, 0xffffdfff, RZ, 0xc0, !PT ;  /* 0xffffdfff31317812 */ /* 0x000fc600078ec0ff */
[----:B------:R-:W3:Y:S08]  /*54180*/  LDL.LU.64 R20, [R1+0x2d0] ;  /* 0x0002d00001147983 */ /* 0x000ef00000300a00 */
        /* <DEDUP_REMOVED lines=15> */
[----:B------:R-:W-:-:S09]  /*54280*/  PRMT R7, R13, 0x7772, RZ ;  /* 0x000077720d077816 */ /* 0x000fd200000000ff */
[----:B------:R-:W-:Y:S02]  /*54290*/  @P6 LOP3.LUT R49, R49, 0x40000, RZ, 0xfc, !PT ;  /* 0x0004000031316812 */ /* 0x000fe400078efcff */
[----:B------:R-:W-:Y:S01]  /*542a0*/  LOP3.LUT P6, RZ, R53, 0x20, RZ, 0xc0, !PT ;  /* 0x0000002035ff7812 */ /* 0x000fe200078cc0ff */
[----:B----4-:R0:W-:Y:S01]  /*542b0*/  @P2 STG.E.U8 desc[UR40][R14.64], R7 ;  /* 0x000000070e002986 */ /* 0x0101e2000c101128 */
[----:B------:R-:W-:Y:S02]  /*542c0*/  LOP3.LUT R49, R49, 0xfff7ffff, RZ, 0xc0, !PT ;  /* 0xfff7ffff31317812 */ /* 0x000fe400078ec0ff */
[----:B0-----:R-:W-:Y:S02]  /*542d0*/  PRMT R7, R13, 0x7773, RZ ;  /* 0x000077730d077816 */ /* 0x001fe400000000ff */
[----:B------:R-:W4:Y:S07]  /*542e0*/  LDL.LU R13, [R1+0xa8] ;  /* 0x0000a800010d7983 */ /* 0x000f2e0000300800 */
[----:B------:R-:W-:-:S02]  /*542f0*/  @P6 LOP3.LUT R49, R49, 0x80000, RZ, 0xfc, !PT ;  /* 0x0008000031316812 */ /* 0x000fc400078efcff */
[----:B------:R-:W-:Y:S01]  /*54300*/  LOP3.LUT P6, RZ, R53, 0x40, RZ, 0xc0, !PT ;  /* 0x0000004035ff7812 */ /* 0x000fe200078cc0ff */
[----:B------:R0:W-:Y:S04]  /*54310*/  @P1 STG.E.U8 desc[UR40][R10.64], R7 ;  /* 0x000000070a001986 */ /* 0x0001e8000c101128 */
[----:B------:R-:W4:Y:S04]  /*54320*/  LDL.LU.64 R18, [R1+0x2c8] ;  /* 0x0002c80001127983 */ /* 0x000f280000300a00 */
[----:B------:R-:W4:Y:S01]  /*54330*/  LDL.LU.64 R16, [R1+0x2c0] ;  /* 0x0002c00001107983 */ /* 0x000f220000300a00 */
[----:B0-----:R-:W-:-:S03]  /*54340*/  PRMT R7, R3, 0x7770, RZ ;  /* 0x0000777003077816 */ /* 0x001fc600000000ff */
[----:B------:R-:W4:Y:S04]  /*54350*/  LDL.LU.64 R14, [R1+0x2a0] ;  /* 0x0002a000010e7983 */ /* 0x000f280000300a00 */
[----:B------:R0:W-:Y:S04]  /*54360*/  @P0 STG.E.U8 desc[UR40][R8.64], R7 ;  /* 0x0000000708000986 */ /* 0x0001e8000c101128 */
[----:B------:R-:W4:Y:S01]  /*54370*/  LDL.LU.64 R10, [R1+0x290] ;  /* 0x00029000010a7983 */ /* 0x000f220000300a00 */
        /* <DEDUP_REMOVED lines=9> */
[----:B------:R-:W-:-:S03]  /*54410*/  PRMT R7, R3, 0x7773, RZ ;  /* 0x0000777303077816 */ /* 0x000fc600000000ff */
[----:B------:R-:W4:Y:S06]  /*54420*/  LDL.LU R3, [R1+0x14f8] ;  /* 0x0014f80001037983 */ /* 0x000f2c0000300800 */
[----:B--2---:R0:W-:Y:S04]  /*54430*/  @P6 STG.E.U8 desc[UR40][R4.64], R7 ;  /* 0x0000000704006986 */ /* 0x0041e8000c101128 */
[----:B0-----:R-:W2:Y:S01]  /*54440*/  LDL.LU.64 R4, [R1+0x248] ;  /* 0x0002480001047983 */ /* 0x001ea20000300a00 */
[----:B------:R-:W-:-:S02]  /*54450*/  LOP3.LUT P6, RZ, R49, 0x20000, RZ, 0xc0, !PT ;  /* 0x0002000031ff7812 */ /* 0x000fc400078cc0ff */
[----:B---3--:R-:W-:-:S11]  /*54460*/  PRMT R7, R12, 0x7770, RZ ;  /* 0x000077700c077816 */ /* 0x008fd600000000ff */
        /* <DEDUP_REMOVED lines=12> */
[C---:B------:R-:W-:Y:S02]  /*54530*/  LOP3.LUT P4, RZ, R54.reuse, 0x10000000, RZ, 0xc0, !PT ;  /* 0x1000000036ff7812 */ /* 0x040fe4000788c0ff */
[C---:B------:R-:W-:Y:S02]  /*54540*/  LOP3.LUT P3, RZ, R54.reuse, 0x8000000, RZ, 0xc0, !PT ;  /* 0x0800000036ff7812 */ /* 0x040fe4000786c0ff */
[----:B------:R-:W-:Y:S02]  /*54550*/  LOP3.LUT P2, RZ, R54, 0x4000000, RZ, 0xc0, !PT ;  /* 0x0400000036ff7812 */ /* 0x000fe4000784c0ff */
[----:B----4-:R-:W-:-:S05]  /*54560*/  PRMT R7, R13, 0x7770, RZ ;  /* 0x000077700d077816 */ /* 0x010fca00000000ff */
[----:B------:R0:W-:Y:S01]  /*54570*/  @P6 STG.E.U8 desc[UR40][R18.64], R7 ;  /* 0x0000000712006986 */ /* 0x0001e2000c101128 */
[----:B------:R-:W-:Y:S02]  /*54580*/  LOP3.LUT P6, RZ, R49, 0x1000, RZ, 0xc0, !PT ;  /* 0x0000100031ff7812 */ /* 0x000fe400078cc0ff */
[----:B0-----:R-:W-:-:S11]  /*54590*/  PRMT R7, R13, 0x7771, RZ ;  /* 0x000077710d077816 */ /* 0x001fd600000000ff */
[----:B------:R0:W-:Y:S02]  /*545a0*/  @P6 STG.E.U8 desc[UR40][R16.64], R7 ;  /* 0x0000000710006986 */ /* 0x0001e4000c101128 */
        /* <DEDUP_REMOVED lines=12> */
[----:B0-----:R-:W-:Y:S02]  /*54670*/  PRMT R7, R3, 0x7773, RZ ;  /* 0x0000777303077816 */ /* 0x001fe400000000ff */
[----:B------:R-:W3:Y:S04]  /*54680*/  LDL.LU R3, [R1+0x14f4] ;  /* 0x0014f40001037983 */ /* 0x000ee80000300800 */
[----:B--2---:R0:W-:Y:S04]  /*54690*/  @P0 STG.E.U8 desc[UR40][R4.64], R7 ;  /* 0x0000000704000986 */ /* 0x0041e8000c101128 */
[----:B0-----:R-:W2:Y:S04]  /*546a0*/  LDL.LU.64 R4, [R1+0x240] ;  /* 0x0002400001047983 */ /* 0x001ea80000300a00 */
[----:B------:R-:W4:Y:S04]  /*546b0*/  LDL.LU.64 R14, [R1+0x238] ;  /* 0x00023800010e7983 */ /* 0x000f280000300a00 */
[----:B------:R-:W2:Y:S04]  /*546c0*/  LDL.LU.64 R12, [R1+0x228] ;  /* 0x00022800010c7983 */ /* 0x000ea80000300a00 */
        /* <DEDUP_REMOVED lines=8> */
[----:B------:R-:W-:-:S04]  /*54750*/  @P6 LOP3.LUT R49, R49, 0x10, RZ, 0xfc, !PT ;  /* 0x0000001031316812 */ /* 0x000fc800078efcff */
[----:B------:R-:W-:Y:S02]  /*54760*/  LOP3.LUT R49, R49, 0xffffffdf, RZ, 0xc0, !PT ;  /* 0xffffffdf31317812 */ /* 0x000fe400078ec0ff */
[C---:B------:R-:W-:Y:S02]  /*54770*/  LOP3.LUT P2, RZ, R54.reuse, 0x400000, RZ, 0xc0, !PT ;  /* 0x0040000036ff7812 */ /* 0x040fe4000784c0ff */
[----:B------:R-:W-:Y:S02]  /*54780*/  LOP3.LUT P1, RZ, R54, 0x200000, RZ, 0xc0, !PT ;  /* 0x0020000036ff7812 */ /* 0x000fe4000782c0ff */
[----:B--2---:R-:W-:-:S05]  /*54790*/  PRMT R7, R57, 0x7770, RZ ;  /* 0x0000777039077816 */ /* 0x004fca00000000ff */
[----:B------:R0:W-:Y:S04]  /*547a0*/  @P3 STG.E.U8 desc[UR40][R4.64], R7 ;  /* 0x0000000704003986 */ /* 0x0001e8000c101128 */
        /* <DEDUP_REMOVED lines=9> */
[----:B------:R-:W3:Y:S01]  /*54840*/  LDL.LU.64 R20, [R1+0x1b0] ;  /* 0x0001b00001147983 */ /* 0x000ee20000300a00 */
[----:B------:R-:W-:-:S03]  /*54850*/  PRMT R7, R57, 0x7771, RZ ;  /* 0x0000777139077816 */ /* 0x000fc600000000ff */
[----:B------:R-:W3:Y:S04]  /*54860*/  LDL.LU.64 R18, [R1+0x1a8] ;  /* 0x0001a80001127983 */ /* 0x000ee80000300a00 */
[----:B------:R-:W-:Y:S01]  /*54870*/  @P6 LOP3.LUT R49, R49, 0x40, RZ, 0xfc, !PT ;  /* 0x0000004031316812 */ /* 0x000fe200078efcff */
[----:B----4-:R0:W-:Y:S01]  /*54880*/  @P2 STG.E.U8 desc[UR40][R14.64], R7 ;  /* 0x000000070e002986 */ /* 0x0101e2000c101128 */
[C---:B------:R-:W-:Y:S02]  /*54890*/  LOP3.LUT P6, RZ, R54.reuse, 0x8000, RZ, 0xc0, !PT ;  /* 0x0000800036ff7812 */ /* 0x040fe400078cc0ff */
[----:B------:R-:W-:Y:S01]  /*548a0*/  LOP3.LUT R49, R49, 0xffffff7f, RZ, 0xc0, !PT ;  /* 0xffffff7f31317812 */ /* 0x000fe200078ec0ff */
[----:B------:R-:W4:Y:S01]  /*548b0*/  LDL.LU.64 R16, [R1+0x1b8] ;  /* 0x0001b80001107983 */ /* 0x000f220000300a00 */
[----:B------:R-:W-:-:S02]  /*548c0*/  LOP3.LUT P0, RZ, R54, 0x100000, RZ, 0xc0, !PT ;  /* 0x0010000036ff7812 */ /* 0x000fc4000780c0ff */
[----:B0-----:R-:W-:Y:S01]  /*548d0*/  PRMT R7, R57, 0x7772, RZ ;  /* 0x0000777239077816 */ /* 0x001fe200000000ff */
[----:B------:R-:W4:Y:S06]  /*548e0*/  LDL.LU.64 R14, [R1+0x1e8] ;  /* 0x0001e800010e7983 */ /* 0x000f2c0000300a00 */
        /* <DEDUP_REMOVED lines=12> */
[----:B------:R0:W-:Y:S10]  /*549b0*/  @P1 STG.E.U8 desc[UR40][R12.64], R7 ;  /* 0x000000070c001986 */ /* 0x0001f4000c101128 */
[----:B------:R-:W-:-:S02]  /*549c0*/  @P6 LOP3.LUT R49, R49, 0x800, RZ, 0xfc, !PT ;  /* 0x0000080031316812 */ /* 0x000fc400078efcff */
[----:B------:R-:W-:Y:S01]  /*549d0*/  LOP3.LUT P6, RZ, R54, 0x80000, RZ, 0xc0, !PT ;  /* 0x0008000036ff7812 */ /* 0x000fe200078cc0ff */
[----:B0-----:R-:W4:Y:S01]  /*549e0*/  LDL.LU.64 R12, [R1+0x1e0] ;  /* 0x0001e000010c7983 */ /* 0x001f220000300a00 */
[----:B------:R-:W-:-:S05]  /*549f0*/  PRMT R7, R57, 0x7773, RZ ;  /* 0x0000777339077816 */ /* 0x000fca00000000ff */
[----:B------:R0:W-:Y:S02]  /*54a00*/  @P0 STG.E.U8 desc[UR40][R10.64], R7 ;  /* 0x000000070a000986 */ /* 0x0001e4000c101128 */
[----:B0-----:R-:W-:Y:S02]  /*54a10*/  PRMT R7, R52, 0x7770, RZ ;  /* 0x0000777034077816 */ /* 0x001fe400000000ff */
        /* <DEDUP_REMOVED lines=31> */
[----:B----4-:R0:W-:Y:S01]  /*54c10*/  @P6 STG.E.U8 desc[UR40][R16.64], R7 ;  /* 0x0000000710006986 */ /* 0x0101e2000c101128 */
[----:B------:R-:W-:Y:S02]  /*54c20*/  LOP3.LUT P3, RZ, R3, 0x20000000, RZ, 0xc0, !PT ;  /* 0x2000000003ff7812 */ /* 0x000fe4000786c0ff */
[----:B0-----:R-:W-:-:S05]  /*54c30*/  PRMT R7, R55, 0x7771, RZ ;  /* 0x0000777137077816 */ /* 0x001fca00000000ff */
[----:B------:R0:W-:Y:S01]  /*54c40*/  @P5 STG.E.U8 desc[UR40][R14.64], R7 ;  /* 0x000000070e005986 */ /* 0x0001e2000c101128 */
[----:B------:R-:W-:Y:S02]  /*54c50*/  LOP3.LUT P2, RZ, R54, 0x400, RZ, 0xc0, !PT ;  /* 0x0000040036ff7812 */ /* 0x000fe4000784c0ff */
[----:B0-----:R-:W-:-:S05]  /*54c60*/  PRMT R7, R55, 0x7772, RZ ;  /* 0x0000777237077816 */ /* 0x001fca00000000ff */
[----:B------:R0:W-:Y:S01]  /*54c70*/  @P4 STG.E.U8 desc[UR40][R12.64], R7 ;  /* 0x000000070c004986 */ /* 0x0001e2000c101128 */
[C---:B------:R-:W-:Y:S02]  /*54c80*/  LOP3.LUT P1, RZ, R54.reuse, 0x200, RZ, 0xc0, !PT ;  /* 0x0000020036ff7812 */ /* 0x040fe4000782c0ff */
[----:B0-----:R-:W-:Y:S02]  /*54c90*/  PRMT R7, R55, 0x7773, RZ ;  /* 0x0000777337077816 */ /* 0x001fe400000000ff */
[----:B------:R-:W-:Y:S01]  /*54ca0*/  LOP3.LUT P0, RZ, R54, 0x100, RZ, 0xc0, !PT ;  /* 0x0000010036ff7812 */ /* 0x000fe2000780c0ff */
[----:B------:R-:W3:Y:S04]  /*54cb0*/  LDL.LU R55, [R1+0x14f0] ;  /* 0x0014f00001377983 */ /* 0x000ee80000300800 */
        /* <DEDUP_REMOVED lines=9> */
[----:B------:R-:W4:Y:S04]  /*54d50*/  LDL.LU.64 R12, [R1+0x278] ;  /* 0x00027800010c7983 */ /* 0x000f280000300a00 */
[----:B------:R-:W4:Y:S04]  /*54d60*/  LDL.LU.64 R10, [R1+0x270] ;  /* 0x00027000010a7983 */ /* 0x000f280000300a00 */
[----:B------:R-:W4:Y:S04]  /*54d70*/  LDL.LU R8, [R1+0x98] ;  /* 0x0000980001087983 */ /* 0x000f280000300800 */
[----:B------:R-:W4:Y:S04]  /*54d80*/  LDL.LU.64 R58, [R1+0x268] ;  /* 0x00026800013a7983 */ /* 0x000f280000300a00 */
[----:B------:R-:W4:Y:S01]  /*54d90*/  LDL.LU R18, [R1+0x88] ;  /* 0x0000880001127983 */ /* 0x000f220000300800 */
[----:B------:R-:W-:-:S02]  /*54da0*/  PRMT R7, R57, 0x7773, RZ ;  /* 0x0000777339077816 */ /* 0x000fc400000000ff */
[C---:B------:R-:W-:Y:S01]  /*54db0*/  LOP3.LUT P3, RZ, R3.reuse, 0x10000000, RZ, 0xc0, !PT ;  /* 0x1000000003ff7812 */ /* 0x040fe2000786c0ff */
[----:B------:R-:W4:Y:S01]  /*54dc0*/  LDL.LU.64 R56, [R1+0x298] ;  /* 0x0002980001387983 */ /* 0x000f220000300a00 */
[----:B------:R-:W-:Y:S02]  /*54dd0*/  LOP3.LUT P6, RZ, R3, 0x2000000, RZ, 0xc0, !PT ;  /* 0x0200000003ff7812 */ /* 0x000fe400078cc0ff */
[----:B------:R-:W-:-:S11]  /*54de0*/  LOP3.LUT R50, R50, 0xefffffff, RZ, 0xc0, !PT ;  /* 0xefffffff32327812 */ /* 0x000fd600078ec0ff */
[----:B------:R-:W-:-:S04]  /*54df0*/  @P6 LOP3.LUT R50, R50, 0x10000000, RZ, 0xfc, !PT ;  /* 0x1000000032326812 */ /* 0x000fc800078efcff */
[----:B------:R-:W-:Y:S02]  /*54e00*/  LOP3.LUT R50, R50, 0xdfffffff, RZ, 0xc0, !PT ;  /* 0xdfffffff32327812 */ /* 0x000fe400078ec0ff */
[----:B------:R-:W-:Y:S02]  /*54e10*/  LOP3.LUT R49, R49, 0xfffffffe, RZ, 0xc0, !PT ;  /* 0xfffffffe31317812 */ /* 0x000fe400078ec0ff */
[----:B------:R-:W-:Y:S02]  /*54e20*/  LOP3.LUT P2, RZ, R54, 0x80, RZ, 0xc0, !PT ;  /* 0x0000008036ff7812 */ /* 0x000fe4000784c0ff */
[----:B---3--:R-:W-:Y:S01]  /*54e30*/  LOP3.LUT P6, RZ, R55, 0x80000000, RZ, 0xc0, !PT ;  /* 0x8000000037ff7812 */ /* 0x008fe200078cc0ff */
[----:B--2---:R0:W-:Y:S04]  /*54e40*/  @P3 STG.E.U8 desc[UR40][R4.64], R7 ;  /* 0x0000000704003986 */ /* 0x0041e8000c101128 */
[----:B0-----:R-:W2:Y:S08]  /*54e50*/  LDL.LU.64 R4, [R1+0x2b8] ;  /* 0x0002b80001047983 */ /* 0x001eb00000300a00 */
[----:B------:R-:W-:-:S02]  /*54e60*/  @P6 LOP3.LUT R50, R50, 0x20000000, RZ, 0xfc, !PT ;  /* 0x2000000032326812 */ /* 0x000fc400078efcff */
[----:B------:R-:W-:Y:S01]  /*54e70*/  LOP3.LUT P6, RZ, R54, 0x1, RZ, 0xc0, !PT ;  /* 0x0000000136ff7812 */ /* 0x000fe200078cc0ff */
[----:B------:R-:W3:Y:S01]  /*54e80*/  LDL.LU.64 R20, [R1+0x2b0] ;  /* 0x0002b00001147983 */ /* 0x000ee20000300a00 */
[----:B------:R-:W-:-:S03]  /*54e90*/  LOP3.LUT R50, R50, 0xbfffffff, RZ, 0xc0, !PT ;  /* 0xbfffffff32327812 */ /* 0x000fc600078ec0ff */
[----:B------:R-:W3:Y:S04]  /*54ea0*/  LDL.LU.64 R52, [R1+0x2a8] ;  /* 0x0002a80001347983 */ /* 0x000ee80000300a00 */
[----:B------:R-:W3:Y:S04]  /*54eb0*/  LDL.LU R19, [R1+0x9c] ;  /* 0x00009c0001137983 */ /* 0x000ee80000300800 */
[----:B------:R-:W-:Y:S01]  /*54ec0*/  @P6 LOP3.LUT R50, R50, 0x40000000, RZ, 0xfc, !PT ;  /* 0x4000000032326812 */ /* 0x000fe200078efcff */
[----:B------:R-:W3:Y:S01]  /*54ed0*/  LDL.LU.64 R60, [R1+0x2d8] ;  /* 0x0002d800013c7983 */ /* 0x000ee20000300a00 */
[----:B------:R-:W-:-:S02]  /*54ee0*/  LOP3.LUT P6, RZ, R54, 0x2, RZ, 0xc0, !PT ;  /* 0x0000000236ff7812 */ /* 0x000fc400078cc0ff */
[----:B------:R-:W-:Y:S01]  /*54ef0*/  LOP3.LUT R50, R50, 0x7fffffff, RZ, 0xc0, !PT ;  /* 0x7fffffff32327812 */ /* 0x000fe200078ec0ff */
[----:B------:R-:W3:Y:S01]  /*54f00*/  LDL.LU.64 R26, [R1+0x2f8] ;  /* 0x0002f800011a7983 */ /* 0x000ee20000300a00 */
[----:B------:R-:W-:Y:S02]  /*54f10*/  LOP3.LUT P1, RZ, R54, 0x40, RZ, 0xc0, !PT ;  /* 0x0000004036ff7812 */ /* 0x000fe4000782c0ff */
[----:B----4-:R-:W-:Y:S01]  /*54f20*/  PRMT R7, R8, 0x7770, RZ ;  /* 0x0000777008077816 */ /* 0x010fe200000000ff */
[----:B------:R-:W4:Y:S06]  /*54f30*/  LDL.LU.64 R22, [R1+0x2f0] ;  /* 0x0002f00001167983 */ /* 0x000f2c0000300a00 */
[----:B------:R-:W-:Y:S01]  /*54f40*/  @P6 LOP3.LUT R50, R50, 0x80000000, RZ, 0xfc, !PT ;  /* 0x8000000032326812 */ /* 0x000fe200078efcff */
[----:B------:R0:W-:Y:S01]  /*54f50*/  @P2 STG.E.U8 desc[UR40][R14.64], R7 ;  /* 0x000000070e002986 */ /* 0x0001e2000c101128 */
[----:B------:R-:W-:-:S02]  /*54f60*/  LOP3.LUT P6, RZ, R3, 0x4000000, RZ, 0xc0, !PT ;  /* 0x0400000003ff7812 */ /* 0x000fc400078cc0ff */
[----:B------:R-:W-:Y:S01]  /*54f70*/  LOP3.LUT P0, RZ, R54, 0x20, RZ, 0xc0, !PT ;  /* 0x0000002036ff7812 */ /* 0x000fe2000780c0ff */
[----:B------:R-:W4:Y:S04]  /*54f80*/  LDL.LU R9, [R1+0x8c] ;  /* 0x00008c0001097983 */ /* 0x000f280000300800 */
[----:B------:R-:W4:Y:S01]  /*54f90*/  LDL.LU.64 R16, [R1+0x2e8] ;  /* 0x0002e80001107983 */ /* 0x000f220000300a00 */
[----:B0-----:R-:W-:-:S03]  /*54fa0*/  PRMT R7, R8, 0x7771, RZ ;  /* 0x0000777108077816 */ /* 0x001fc600000000ff */
[----:B------:R-:W4:Y:S02]  /*54fb0*/  LDL.LU.64 R14, [R1+0x320] ;  /* 0x00032000010e7983 */ /* 0x000f240000300a00 */
        /* <DEDUP_REMOVED lines=75> */
[----:B------:R-:W-:Y:S02]  /*55470*/  LOP3.LUT P2, RZ, R3, 0x800000, RZ, 0xc0, !PT ;  /* 0x0080000003ff7812 */ /* 0x000fe4000784c0ff */
        /* <DEDUP_REMOVED lines=16> */
[----:B------:R-:W-:-:S05]  /*55580*/  PRMT R7, R8, 0x7773, RZ ;  /* 0x0000777308077816 */ /* 0x000fca00000000ff */
[----:B----4-:R0:W-:Y:S04]  /*55590*/  @P2 STG.E.U8 desc[UR40][R56.64], R7 ;  /* 0x0000000738002986 */ /* 0x0101e8000c101128 */
[----:B0-----:R-:W4:Y:S01]  /*555a0*/  LDL.LU.64 R56, [R1+0x3f8] ;  /* 0x0003f80001387983 */ /* 0x001f220000300a00 */
[----:B------:R-:W-:Y:S02]  /*555b0*/  LOP3.LUT R50, R50, 0xfeffffff, RZ, 0xc0, !PT ;  /* 0xfeffffff32327812 */ /* 0x000fe400078ec0ff */
[C---:B------:R-:W-:Y:S01]  /*555c0*/  LOP3.LUT P1, RZ, R55.reuse, 0x1000000, RZ, 0xc0, !PT ;  /* 0x0100000037ff7812 */ /* 0x040fe2000782c0ff */
[----:B------:R-:W4:Y:S01]  /*555d0*/  LDL.LU R18, [R1+0x64] ;  /* 0x0000640001127983 */ /* 0x000f220000300800 */
[----:B------:R-:W-:Y:S02]  /*555e0*/  @P6 LOP3.LUT R50, R50, 0x1000000, RZ, 0xfc, !PT ;  /* 0x0100000032326812 */ /* 0x000fe400078efcff */
[----:B------:R-:W-:Y:S01]  /*555f0*/  LOP3.LUT P6, RZ, R55, 0x100000, RZ, 0xc0, !PT ;  /* 0x0010000037ff7812 */ /* 0x000fe200078cc0ff */
[----:B------:R-:W4:Y:S01]  /*55600*/  LDL.LU.64 R52, [R1+0x3f0] ;  /* 0x0003f00001347983 */ /* 0x000f220000300a00 */
[----:B------:R-:W-:-:S02]  /*55610*/  LOP3.LUT R50, R50, 0xfdffffff, RZ, 0xc0, !PT ;  /* 0xfdffffff32327812 */ /* 0x000fc400078ec0ff */
[----:B------:R-:W-:Y:S01]  /*55620*/  LOP3.LUT P0, RZ, R55, 0x800000, RZ, 0xc0, !PT ;  /* 0x0080000037ff7812 */ /* 0x000fe2000780c0ff */
[----:B------:R-:W4:Y:S01]  /*55630*/  LDL.LU.64 R60, [R1+0x428] ;  /* 0x00042800013c7983 */ /* 0x000f220000300a00 */
[----:B---3--:R-:W-:-:S03]  /*55640*/  PRMT R7, R9, 0x7770, RZ ;  /* 0x0000777009077816 */ /* 0x008fc600000000ff */
[----:B------:R-:W3:Y:S04]  /*55650*/  LDL.LU.64 R26, [R1+0x448] ;  /* 0x00044800011a7983 */ /* 0x000ee80000300a00 */
[----:B------:R-:W-:Y:S01]  /*55660*/  @P6 LOP3.LUT R50, R50, 0x2000000, RZ, 0xfc, !PT ;  /* 0x0200000032326812 */ /* 0x000fe200078efcff */
[----:B------:R0:W-:Y:S01]  /*55670*/  @P1 STG.E.U8 desc[UR40][R16.64], R7 ;  /* 0x0000000710001986 */ /* 0x0001e2000c101128 */
[----:B------:R-:W-:Y:S02]  /*55680*/  LOP3.LUT P6, RZ, R55, 0x200000, RZ, 0xc0, !PT ;  /* 0x0020000037ff7812 */ /* 0x000fe400078cc0ff */
[----:B------:R-:W-:Y:S01]  /*55690*/  LOP3.LUT R50, R50, 0xfbffffff, RZ, 0xc0, !PT ;  /* 0xfbffffff32327812 */ /* 0x000fe200078ec0ff */
[----:B------:R-:W3:Y:S01]  /*556a0*/  LDL.LU.64 R22, [R1+0x440] ;  /* 0x0004400001167983 */ /* 0x000ee20000300a00 */
[----:B0-----:R-:W-:-:S03]  /*556b0*/  PRMT R7, R9, 0x7771, RZ ;  /* 0x0000777109077816 */ /* 0x001fc600000000ff */
[----:B------:R-:W3:Y:S06]  /*556c0*/  LDL.LU.64 R16, [R1+0x438] ;  /* 0x0004380001107983 */ /* 0x000eec0000300a00 */
[----:B------:R-:W-:Y:S02]  /*556d0*/  @P6 LOP3.LUT R50, R50, 0x4000000, RZ, 0xfc, !PT ;  /* 0x0400000032326812 */ /* 0x000fe400078efcff */
[----:B------:R-:W-:Y:S02]  /*556e0*/  LOP3.LUT P6, RZ, R3, 0x400000, RZ, 0xc0, !PT ;  /* 0x0040000003ff7812 */ /* 0x000fe400078cc0ff */
[----:B------:R-:W-:Y:S01]  /*556f0*/  LOP3.LUT R50, R50, 0xf7ffffff, RZ, 0xc0, !PT ;  /* 0xf7ffffff32327812 */ /* 0x000fe200078ec0ff */
[----:B------:R0:W-:Y:S10]  /*55700*/  @P0 STG.E.U8 desc[UR40][R14.64], R7 ;  /* 0x000000070e000986 */ /* 0x0001f4000c101128 */
[----:B------:R-:W-:-:S02]  /*55710*/  @P6 LOP3.LUT R50, R50, 0x8000000, RZ, 0xfc, !PT ;  /* 0x0800000032326812 */ /* 0x000fc400078efcff */
[----:B------:R-:W-:Y:S01]  /*55720*/  LOP3.LUT P6, RZ, R55, 0x400000, RZ, 0xc0, !PT ;  /* 0x0040000037ff7812 */ /* 0x000fe200078cc0ff */
[----:B0-----:R-:W3:Y:S01]  /*55730*/  LDL.LU.64 R14, [R1+0x468] ;  /* 0x00046800010e7983 */ /* 0x001ee20000300a00 */
[----:B------:R-:W-:-:S11]  /*55740*/  PRMT R7, R9, 0x7772, RZ ;  /* 0x0000777209077816 */ /* 0x000fd600000000ff */
[----:B------:R0:W-:Y:S01]  /*55750*/  @P6 STG.E.U8 desc[UR40][R10.64], R7 ;  /* 0x000000070a006986 */ /* 0x0001e2000c101128 */
[C---:B------:R-:W-:Y:S02]  /*55760*/  LOP3.LUT P6, RZ, R50.reuse, 0x8000000, RZ, 0xc0, !PT ;  /* 0x0800000032ff7812 */ /* 0x040fe400078cc0ff */
[----:B0-----:R-:W-:Y:S01]  /*55770*/  PRMT R7, R9, 0x7773, RZ ;  /* 0x0000777309077816 */ /* 0x001fe200000000ff */
[----:B------:R-:W3:Y:S10]  /*55780*/  LDL.LU.64 R10, [R1+0x488] ;  /* 0x00048800010a7983 */ /* 0x000ef40000300a00 */
[----:B------:R0:W-:Y:S01]  /*55790*/  @P6 STG.E.U8 desc[UR40][R58.64], R7 ;  /* 0x000000073a006986 */ /* 0x0001e2000c101128 */
[----:B------:R-:W-:-:S03]  /*557a0*/  LOP3.LUT P6, RZ, R50, 0x4000000, RZ, 0xc0, !PT ;  /* 0x0400000032ff7812 */ /* 0x000fc600078cc0ff */
[----:B------:R-:W3:Y:S01]  /*557b0*/  LDL.LU.64 R8, [R1+0x480] ;  /* 0x0004800001087983 */ /* 0x000ee20000300a00 */
[----:B0-----:R-:W-:-:S03]  /*557c0*/  PRMT R7, R48, 0x7770, RZ ;  /* 0x0000777030077816 */ /* 0x001fc600000000ff */
[----:B------:R-:W3:Y:S04]  /*557d0*/  LDL.LU.64 R58, [R1+0x478] ;  /* 0x00047800013a7983 */ /* 0x000ee80000300a00 */
[----:B------:R-:W3:Y:S04]  /*557e0*/  LDL.LU R19, [R1+0x68] ;  /* 0x0000680001137983 */ /* 0x000ee80000300800 */
[----:B--2---:R0:W-:Y:S01]  /*557f0*/  @P6 STG.E.U8 desc[UR40][R4.64], R7 ;  /* 0x0000000704006986 */ /* 0x0041e2000c101128 */
[----:B------:R-:W-:Y:S02]  /*55800*/  LOP3.LUT P6, RZ, R50, 0x2000000, RZ, 0xc0, !PT ;  /* 0x0200000032ff7812 */ /* 0x000fe400078cc0ff */
[----:B0-----:R-:W-:Y:S01]  /*55810*/  PRMT R7, R48, 0x7771, RZ ;  /* 0x0000777130077816 */ /* 0x001fe200000000ff */
[----:B------:R-:W2:Y:S10]  /*55820*/  LDL.LU.64 R4, [R1+0x4a8] ;  /* 0x0004a80001047983 */ /* 0x000eb40000300a00 */
[----:B------:R0:W-:Y:S01]  /*55830*/  @P6 STG.E.U8 desc[UR40][R12.64], R7 ;  /* 0x000000070c006986 */ /* 0x0001e2000c101128 */
[----:B------:R-:W-:-:S02]  /*55840*/  LOP3.LUT P6, RZ, R50, 0x1000000, RZ, 0xc0, !PT ;  /* 0x0100000032ff7812 */ /* 0x000fc400078cc0ff */
[----:B0-----:R-:W-:Y:S01]  /*55850*/  PRMT R7, R48, 0x7772, RZ ;  /* 0x0000777230077816 */ /* 0x001fe200000000ff */
[----:B------:R-:W2:Y:S10]  /*55860*/  LDL.LU.64 R12, [R1+0x14e0] ;  /* 0x0014e000010c7983 */ /* 0x000eb40000300a00 */
[----:B----4-:R0:W-:Y:S04]  /*55870*/  @P6 STG.E.U8 desc[UR40][R56.64], R7 ;  /* 0x0000000738006986 */ /* 0x0101e8000c101128 */
[----:B0-----:R-:W4:Y:S01]  /*55880*/  LDL.LU.64 R56, [R1+0x14d8] ;  /* 0x0014d80001387983 */ /* 0x001f220000300a00 */
        /* <DEDUP_REMOVED lines=8> */
[----:B---3--:R0:W-:Y:S01]  /*55910*/  @P6 STG.E.U8 desc[UR40][R26.64], R7 ;  /* 0x000000071a006986 */ /* 0x0081e2000c101128 */
[----:B------:R-:W-:Y:S02]  /*55920*/  LOP3.LUT P6, RZ, R50, 0x100000, RZ, 0xc0, !PT ;  /* 0x0010000032ff7812 */ /* 0x000fe400078cc0ff */
[----:B------:R-:W-:Y:S02]  /*55930*/  LOP3.LUT P5, RZ, R3, 0x100000, RZ, 0xc0, !PT ;  /* 0x0010000003ff7812 */ /* 0x000fe400078ac0ff */
[----:B------:R-:W-:Y:S02]  /*55940*/  LOP3.LUT P4, RZ, R55, 0x8000, RZ, 0xc0, !PT ;  /* 0x0000800037ff7812 */ /* 0x000fe4000788c0ff */
[----:B0-----:R-:W-:-:S07]  /*55950*/  PRMT R7, R18, 0x7772, RZ ;  /* 0x0000777212077816 */ /* 0x001fce00000000ff */
[----:B------:R0:W-:Y:S01]  /*55960*/  @P6 STG.E.U8 desc[UR40][R22.64], R7 ;  /* 0x0000000716006986 */ /* 0x0001e2000c101128 */
[----:B------:R-:W-:Y:S02]  /*55970*/  LOP3.LUT P3, RZ, R55, 0x4000, RZ, 0xc0, !PT ;  /* 0x0000400037ff7812 */ /* 0x000fe4000786c0ff */
[----:B0-----:R-:W-:-:S05]  /*55980*/  PRMT R7, R18, 0x7773, RZ ;  /* 0x0000777312077816 */ /* 0x001fca00000000ff */
[----:B------:R4:W-:Y:S01]  /*55990*/  @P5 STG.E.U8 desc[UR40][R16.64], R7 ;  /* 0x0000000710005986 */ /* 0x0009e2000c101128 */
[----:B------:R-:W-:Y:S02]  /*559a0*/  LOP3.LUT P2, RZ, R55, 0x2000, RZ, 0xc0, !PT ;  /* 0x0000200037ff7812 */ /* 0x000fe4000784c0ff */
[----:B------:R-:W-:Y:S02]  /*559b0*/  LOP3.LUT P1, RZ, R3, 0x80000, RZ, 0xc0, !PT ;  /* 0x0008000003ff7812 */ /* 0x000fe4000782c0ff */
[----:B------:R-:W-:Y:S02]  /*559c0*/  LOP3.LUT P0, RZ, R55, 0x1000, RZ, 0xc0, !PT ;  /* 0x0000100037ff7812 */ /* 0x000fe4000780c0ff */
[----:B----4-:R-:W-:-:S05]  /*559d0*/  PRMT R7, R56, 0x7770, RZ ;  /* 0x0000777038077816 */ /* 0x010fca00000000ff */
        /* <DEDUP_REMOVED lines=34> */
[----:B------:R-:W2:Y:S04]  /*55c00*/  LDL.LU.64 R58, [R1+0x528] ;  /* 0x00052800013a7983 */ /* 0x000ea80000300a00 */
[----:B------:R-:W2:Y:S01]  /*55c10*/  LDL.LU R52, [R1+0x6c] ;  /* 0x00006c0001347983 */ /* 0x000ea20000300800 */
[----:B------:R-:W-:-:S04]  /*55c20*/  LOP3.LUT R50, R50, 0xfffeffff, RZ, 0xc0, !PT ;  /* 0xfffeffff32327812 */ /* 0x000fc800078ec0ff */
[----:B------:R-:W-:Y:S02]  /*55c30*/  @P6 LOP3.LUT R50, R50, 0x10000, RZ, 0xfc, !PT ;  /* 0x0001000032326812 */ /* 0x000fe400078efcff */
[----:B------:R-:W-:Y:S02]  /*55c40*/  LOP3.LUT P6, RZ, R55, 0x40, RZ, 0xc0, !PT ;  /* 0x0000004037ff7812 */ /* 0x000fe400078cc0ff */
[----:B------:R-:W-:-:S11]  /*55c50*/  LOP3.LUT R50, R50, 0xfffdffff, RZ, 0xc0, !PT ;  /* 0xfffdffff32327812 */ /* 0x000fd600078ec0ff */
[----:B------:R-:W-:Y:S02]  /*55c60*/  @P6 LOP3.LUT R50, R50, 0x20000, RZ, 0xfc, !PT ;  /* 0x0002000032326812 */ /* 0x000fe400078efcff */
[----:B------:R-:W-:Y:S02]  /*55c70*/  LOP3.LUT P6, RZ, R3, 0x20000, RZ, 0xc0, !PT ;  /* 0x0002000003ff7812 */ /* 0x000fe400078cc0ff */
[----:B------:R-:W-:Y:S02]  /*55c80*/  LOP3.LUT R50, R50, 0xfffbffff, RZ, 0xc0, !PT ;  /* 0xfffbffff32327812 */ /* 0x000fe400078ec0ff */
[----:B------:R-:W-:Y:S02]  /*55c90*/  LOP3.LUT P2, RZ, R55, 0x400, RZ, 0xc0, !PT ;  /* 0x0000040037ff7812 */ /* 0x000fe4000784c0ff */
[----:B------:R-:W-:Y:S02]  /*55ca0*/  LOP3.LUT P1, RZ, R3, 0x40000, RZ, 0xc0, !PT ;  /* 0x0004000003ff7812 */ /* 0x000fe4000782c0ff */
[----:B------:R-:W-:-:S05]  /*55cb0*/  PRMT R7, R19, 0x7772, RZ ;  /* 0x0000777213077816 */ /* 0x000fca00000000ff */
[----:B------:R-:W-:Y:S02]  /*55cc0*/  @P6 LOP3.LUT R50, R50, 0x40000, RZ, 0xfc, !PT ;  /* 0x0004000032326812 */ /* 0x000fe400078efcff */
[C---:B------:R-:W-:Y:S02]  /*55cd0*/  LOP3.LUT P6, RZ, R55.reuse, 0x80, RZ, 0xc0, !PT ;  /* 0x0000008037ff7812 */ /* 0x040fe400078cc0ff */
[----:B------:R-:W-:Y:S01]  /*55ce0*/  LOP3.LUT P0, RZ, R55, 0x200, RZ, 0xc0, !PT ;  /* 0x0000020037ff7812 */ /* 0x000fe2000780c0ff */
[----:B----4-:R0:W-:Y:S01]  /*55cf0*/  @P2 STG.E.U8 desc[UR40][R22.64], R7 ;  /* 0x0000000716002986 */ /* 0x0101e2000c101128 */
[----:B------:R-:W-:Y:S02]  /*55d00*/  LOP3.LUT R50, R50, 0xfff7ffff, RZ, 0xc0, !PT ;  /* 0xfff7ffff32327812 */ /* 0x000fe400078ec0ff */
[----:B0-----:R-:W-:-:S07]  /*55d10*/  PRMT R7, R19, 0x7773, RZ ;  /* 0x0000777313077816 */ /* 0x001fce00000000ff */
[----:B------:R-:W-:Y:S02]  /*55d20*/  @P6 LOP3.LUT R50, R50, 0x80000, RZ, 0xfc, !PT ;  /* 0x0008000032326812 */ /* 0x000fe400078efcff */
[----:B------:R-:W-:Y:S01]  /*55d30*/  LOP3.LUT P6, RZ, R55, 0x100, RZ, 0xc0, !PT ;  /* 0x0000010037ff7812 */ /* 0x000fe200078cc0ff */
[----:B---3--:R0:W-:Y:S02]  /*55d40*/  @P1 STG.E.U8 desc[UR40][R16.64], R7 ;  /* 0x0000000710001986 */ /* 0x0081e4000c101128 */
[----:B0-----:R-:W-:-:S05]  /*55d50*/  PRMT R7, R53, 0x7770, RZ ;  /* 0x0000777035077816 */ /* 0x001fca00000000ff */
[----:B------:R0:W-:Y:S01]  /*55d60*/  @P0 STG.E.U8 desc[UR40][R14.64], R7 ;  /* 0x000000070e000986 */ /* 0x0001e2000c101128 */
[----:B------:R-:W-:Y:S02]  /*55d70*/  LOP3.LUT P5, RZ, R55, 0x2, RZ, 0xc0, !PT ;  /* 0x0000000237ff7812 */ /* 0x000fe400078ac0ff */
[----:B0-----:R-:W-:-:S05]  /*55d80*/  PRMT R7, R53, 0x7771, RZ ;  /* 0x0000777135077816 */ /* 0x001fca00000000ff */
[----:B------:R0:W-:Y:S01]  /*55d90*/  @P6 STG.E.U8 desc[UR40][R10.64], R7 ;  /* 0x000000070a006986 */ /* 0x0001e2000c101128 */
[----:B------:R-:W-:Y:S02]  /*55da0*/  LOP3.LUT P6, RZ, R50, 0x80000, RZ, 0xc0, !PT ;  /* 0x0008000032ff7812 */ /* 0x000fe400078cc0ff */
[----:B------:R-:W-:Y:S02]  /*55db0*/  LOP3.LUT P3, RZ, R55, 0x1, RZ, 0xc0, !PT ;  /* 0x0000000137ff7812 */ /* 0x000fe4000786c0ff */
[----:B------:R-:W3:Y:S04]  /*55dc0*/  LDL.LU.64 R54, [R1+0x550] ;  /* 0x0005500001367983 */ /* 0x000ee80000300a00 */
[----:B------:R-:W4:Y:S01]  /*55dd0*/  LDL.LU.64 R48, [R1+0x548] ;  /* 0x0005480001307983 */ /* 0x000f220000300a00 */
[----:B0-----:R-:W-:-:S03]  /*55de0*/  PRMT R7, R53, 0x7772, RZ ;  /* 0x0000777235077816 */ /* 0x001fc600000000ff */
[----:B------:R-:W4:Y:S04]  /*55df0*/  LDL.LU.64 R60, [R1+0x540] ;  /* 0x00054000013c7983 */ /* 0x000f280000300a00 */
[----:B------:R0:W-:Y:S01]  /*55e00*/  @P6 STG.E.U8 desc[UR40][R8.64], R7 ;  /* 0x0000000708006986 */ /* 0x0001e2000c101128 */
[----:B------:R-:W-:-:S03]  /*55e10*/  LOP3.LUT P6, RZ, R50, 0x40000, RZ, 0xc0, !PT ;  /* 0x0004000032ff7812 */ /* 0x000fc600078cc0ff */
[----:B------:R-:W4:Y:S04]  /*55e20*/  LDL.LU.64 R26, [R1+0x570] ;  /* 0x00057000011a7983 */ /* 0x000f280000300a00 */
[----:B------:R-:W4:Y:S01]  /*55e30*/  LDL.LU.64 R22, [R1+0x590] ;  /* 0x0005900001167983 */ /* 0x000f220000300a00 */
[----:B0-----:R-:W-:-:S03]  /*55e40*/  PRMT R7, R53, 0x7773, RZ ;  /* 0x0000777335077816 */ /* 0x001fc600000000ff */
[----:B------:R-:W4:Y:S04]  /*55e50*/  LDL.LU.64 R18, [R1+0x588] ;  /* 0x0005880001127983 */ /* 0x000f280000300a00 */
[----:B------:R-:W4:Y:S04]  /*55e60*/  LDL.LU.64 R16, [R1+0x580] ;  /* 0x0005800001107983 */ /* 0x000f280000300a00 */
[----:B------:R-:W4:Y:S04]  /*55e70*/  LDL.LU.64 R14, [R1+0x5b0] ;  /* 0x0005b000010e7983 */ /* 0x000f280000300a00 */
[----:B------:R-:W4:Y:S04]  /*55e80*/  LDL.LU.64 R10, [R1+0x5d0] ;  /* 0x0005d000010a7983 */ /* 0x000f280000300a00 */
[----:B------:R-:W4:Y:S04]  /*55e90*/  LDL.LU.64 R8, [R1+0x5c8] ;  /* 0x0005c80001087983 */ /* 0x000f280000300a00 */
[----:B--2---:R0:W-:Y:S01]  /*55ea0*/  @P6 STG.E.U8 desc[UR40][R4.64], R7 ;  /* 0x0000000704006986 */ /* 0x0041e2000c101128 */
[----:B------:R-:W-:-:S02]  /*55eb0*/  LOP3.LUT P6, RZ, R50, 0x20000, RZ, 0xc0, !PT ;  /* 0x0002000032ff7812 */ /* 0x000fc400078cc0ff */
[----:B0-----:R-:W-:Y:S01]  /*55ec0*/  PRMT R7, R52, 0x7770, RZ ;  /* 0x0000777034077816 */ /* 0x001fe200000000ff */
[----:B------:R-:W2:Y:S10]  /*55ed0*/  LDL.LU.64 R4, [R1+0x5c0] ;  /* 0x0005c00001047983 */ /* 0x000eb40000300a00 */
[----:B------:R0:W-:Y:S04]  /*55ee0*/  @P6 STG.E.U8 desc[UR40][R58.64], R7 ;  /* 0x000000073a006986 */ /* 0x0001e8000c101128 */
[----:B0-----:R-:W2:Y:S01]  /*55ef0*/  LDL.LU.64 R58, [R1+0x14c8] ;  /* 0x0014c800013a7983 */ /* 0x001ea20000300a00 */
[----:B------:R-:W-:-:S02]  /*55f00*/  LOP3.LUT P6, RZ, R50, 0x10000, RZ, 0xc0, !PT ;  /* 0x0001000032ff7812 */ /* 0x000fc400078cc0ff */
[----:B------:R-:W-:Y:S02]  /*55f10*/  PRMT R7, R52, 0x7771, RZ ;  /* 0x0000777134077816 */ /* 0x000fe400000000ff */
[----:B------:R-:W-:Y:S02]  /*55f20*/  LOP3.LUT P4, RZ, R3, 0x8000, RZ, 0xc0, !PT ;  /* 0x0000800003ff7812 */ /* 0x000fe4000788c0ff */
[----:B------:R-:W-:-:S07]  /*55f30*/  LOP3.LUT P2, RZ, R56, 0x80000000, RZ, 0xc0, !PT ;  /* 0x8000000038ff7812 */ /* 0x000fce000784c0ff */
[----:B---3--:R0:W-:Y:S01]  /*55f40*/  @P6 STG.E.U8 desc[UR40][R54.64], R7 ;  /* 0x0000000736006986 */ /* 0x0081e2000c101128 */
[----:B------:R-:W-:Y:S02]  /*55f50*/  LOP3.LUT P6, RZ, R50, 0x8000, RZ, 0xc0, !PT ;  /* 0x0000800032ff7812 */ /* 0x000fe400078cc0ff */
[----:B0-----:R-:W-:-:S11]  /*55f60*/  PRMT R7, R52, 0x7772, RZ ;  /* 0x0000777234077816 */ /* 0x001fd600000000ff */
[----:B----4-:R0:W-:Y:S01]  /*55f70*/  @P6 STG.E.U8 desc[UR40][R48.64], R7 ;  /* 0x0000000730006986 */ /* 0x0101e2000c101128 */
[----:B------:R-:W-:Y:S02]  /*55f80*/  LOP3.LUT P6, RZ, R50, 0x4000, RZ, 0xc0, !PT ;  /* 0x0000400032ff7812 */ /* 0x000fe400078cc0ff */
[----:B0-----:R-:W-:-:S11]  /*55f90*/  PRMT R7, R52, 0x7773, RZ ;  /* 0x0000777334077816 */ /* 0x001fd600000000ff */
[----:B------:R2:W-:Y:S01]  /*55fa0*/  @P6 STG.E.U8 desc[UR40][R60.64], R7 ;  /* 0x000000073c006986 */ /* 0x0005e2000c101128 */
[----:B------:R-:W-:Y:S02]  /*55fb0*/  LOP3.LUT P6, RZ, R50, 0x2000, RZ, 0xc0, !PT ;  /* 0x0000200032ff7812 */ /* 0x000fe400078cc0ff */
[----:B------:R-:W-:Y:S02]  /*55fc0*/  LOP3.LUT P1, RZ, R56, 0x40000000, RZ, 0xc0, !PT ;  /* 0x4000000038ff7812 */ /* 0x000fe4000782c0ff */
[----:B------:R-:W-:Y:S02]  /*55fd0*/  LOP3.LUT P0, RZ, R3, 0x4000, RZ, 0xc0, !PT ;  /* 0x0000400003ff7812 */ /* 0x000fe4000780c0ff */
[----:B--2---:R-:W-:-:S07]  /*55fe0*/  PRMT R7, R59, 0x7770, RZ ;  /* 0x000077703b077816 */ /* 0x004fce00000000ff */
[----:B------:R0:W-:Y:S01]  /*55ff0*/  @P6 STG.E.U8 desc[UR40][R26.64], R7 ;  /* 0x000000071a006986 */ /* 0x0001e2000c101128 */
[----:B------:R-:W-:Y:S02]  /*56000*/  LOP3.LUT P6, RZ, R50, 0x1000, RZ, 0xc0, !PT ;  /* 0x0000100032ff7812 */ /* 0x000fe400078cc0ff */
[----:B0-----:R-:W-:-:S11]  /*56010*/  PRMT R7, R59, 0x7771, RZ ;  /* 0x000077713b077816 */ /* 0x001fd600000000ff */
[----:B------:R0:W-:Y:S02]  /*56020*/  @P6 STG.E.U8 desc[UR40][R22.64], R7 ;  /* 0x0000000716006986 */ /* 0x0001e4000c101128 */
[----:B0-----:R-:W-:-:S05]  /*56030*/  PRMT R7, R59, 0x7772, RZ ;  /* 0x000077723b077816 */ /* 0x001fca00000000ff */
        /* <DEDUP_REMOVED lines=11> */
[----:B0-----:R-:W2:Y:S04]  /*560f0*/  LDL.LU.64 R4, [R1+0x5f8] ;  /* 0x0005f80001047983 */ /* 0x001ea80000300a00 */
[----:B------:R-:W3:Y:S04]  /*56100*/  LDL.LU.64 R8, [R1+0x628] ;  /* 0x0006280001087983 */ /* 0x000ee80000300a00 */
[----:B------:R-:W4:Y:S04]  /*56110*/  LDL.LU.64 R22, [R1+0x620] ;  /* 0x0006200001167983 */ /* 0x000f280000300a00 */
[----:B------:R-:W2:Y:S04]  /*56120*/  LDL.LU R19, [R1+0x54] ;  /* 0x0000540001137983 */ /* 0x000ea80000300800 */
[----:B------:R-:W3:Y:S04]  /*56130*/  LDL.LU.64 R14, [R1+0x618] ;  /* 0x00061800010e7983 */ /* 0x000ee80000300a00 */
[----:B------:R-:W3:Y:S01]  /*56140*/  LDL.LU.64 R10, [R1+0x638] ;  /* 0x00063800010a7983 */ /* 0x000ee20000300a00 */
[----:B------:R-:W-:-:S03]  /*56150*/  LOP3.LUT P3, RZ, R56, 0x20000000, RZ, 0xc0, !PT ;  /* 0x2000000038ff7812 */ /* 0x000fc6000786c0ff */
        /* <DEDUP_REMOVED lines=16> */
[----:B--2---:R-:W-:-:S05]  /*56260*/  PRMT R7, R19, 0x7770, RZ ;  /* 0x0000777013077816 */ /* 0x004fca00000000ff */
[----:B------:R0:W-:Y:S04]  /*56270*/  @P3 STG.E.U8 desc[UR40][R4.64], R7 ;  /* 0x0000000704003986 */ /* 0x0001e8000c101128 */
[----:B0-----:R-:W2:Y:S01]  /*56280*/  LDL.LU.64 R4, [R1+0x660] ;  /* 0x0006600001047983 */ /* 0x001ea20000300a00 */
[----:B------:R-:W-:-:S03]  /*56290*/  PRMT R7, R19, 0x7771, RZ ;  /* 0x0000777113077816 */ /* 0x000fc600000000ff */
[----:B------:R-:W2:Y:S04]  /*562a0*/  LDL.LU R16, [R1+0x58] ;  /* 0x0000580001107983 */ /* 0x000ea80000300800 */
[----:B---3--:R0:W-:Y:S01]  /*562b0*/  @P2 STG.E.U8 desc[UR40][R8.64], R7 ;  /* 0x0000000708002986 */ /* 0x0081e2000c101128 */
[----:B------:R-:W-:Y:S02]  /*562c0*/  @P6 LOP3.LUT R50, R50, 0x100, RZ, 0xfc, !PT ;  /* 0x0000010032326812 */ /* 0x000fe400078efcff */
[----:B------:R-:W-:Y:S01]  /*562d0*/  LOP3.LUT P6, RZ, R3, 0x1000, RZ, 0xc0, !PT ;  /* 0x0000100003ff7812 */ /* 0x000fe200078cc0ff */
[----:B0-----:R-:W3:Y:S01]  /*562e0*/  LDL.LU.64 R8, [R1+0x658] ;  /* 0x0006580001087983 */ /* 0x001ee20000300a00 */
[----:B------:R-:W-:-:S03]  /*562f0*/  LOP3.LUT R50, R50, 0xfffffdff, RZ, 0xc0, !PT ;  /* 0xfffffdff32327812 */ /* 0x000fc600078ec0ff */
[----:B------:R-:W3:Y:S08]  /*56300*/  LDL.LU.64 R54, [R1+0x678] ;  /* 0x0006780001367983 */ /* 0x000ef00000300a00 */
[----:B------:R-:W-:Y:S02]  /*56310*/  @P6 LOP3.LUT R50, R50, 0x200, RZ, 0xfc, !PT ;  /* 0x0000020032326812 */ /* 0x000fe400078efcff */
[----:B------:R-:W-:Y:S01]  /*56320*/  LOP3.LUT P6, RZ, R56, 0x1000000, RZ, 0xc0, !PT ;  /* 0x0100000038ff7812 */ /* 0x000fe200078cc0ff */
[----:B------:R-:W3:Y:S01]  /*56330*/  LDL.LU.64 R48, [R1+0x6a8] ;  /* 0x0006a80001307983 */ /* 0x000ee20000300a00 */
[----:B------:R-:W-:-:S02]  /*56340*/  LOP3.LUT R50, R50, 0xfffffbff, RZ, 0xc0, !PT ;  /* 0xfffffbff32327812 */ /* 0x000fc400078ec0ff */
[----:B------:R-:W-:Y:S01]  /*56350*/  LOP3.LUT P1, RZ, R56, 0x8000000, RZ, 0xc0, !PT ;  /* 0x0800000038ff7812 */ /* 0x000fe2000782c0ff */
[----:B------:R-:W3:Y:S01]  /*56360*/  LDL.LU.64 R52, [R1+0x6a0] ;  /* 0x0006a00001347983 */ /* 0x000ee20000300a00 */
[----:B------:R-:W-:Y:S02]  /*56370*/  LOP3.LUT P0, RZ, R3, 0x2000, RZ, 0xc0, !PT ;  /* 0x0000200003ff7812 */ /* 0x000fe4000780c0ff */
[----:B------:R-:W-:Y:S01]  /*56380*/  PRMT R7, R19, 0x7772, RZ ;  /* 0x0000777213077816 */ /* 0x000fe200000000ff */
[----:B------:R-:W3:Y:S04]  /*56390*/  LDL.LU R17, [R1+0x38] ;  /* 0x0000380001117983 */ /* 0x000ee80000300800 */
[----:B------:R-:W-:Y:S01]  /*563a0*/  @P6 LOP3.LUT R50, R50, 0x400, RZ, 0xfc, !PT ;  /* 0x0000040032326812 */ /* 0x000fe200078efcff */
[----:B------:R-:W3:Y:S01]  /*563b0*/  LDL.LU.64 R60, [R1+0x698] ;  /* 0x00069800013c7983 */ /* 0x000ee20000300a00 */
[----:B------:R-:W-:-:S02]  /*563c0*/  LOP3.LUT P6, RZ, R56, 0x2000000, RZ, 0xc0, !PT ;  /* 0x0200000038ff7812 */ /* 0x000fc400078cc0ff */
[----:B------:R-:W-:Y:S01]  /*563d0*/  LOP3.LUT R50, R50, 0xfffff7ff, RZ, 0xc0, !PT ;  /* 0xfffff7ff32327812 */ /* 0x000fe200078ec0ff */
[----:B----4-:R0:W-:Y:S04]  /*563e0*/  @P1 STG.E.U8 desc[UR40][R22.64], R7 ;  /* 0x0000000716001986 */ /* 0x0101e8000c101128 */
[----:B------:R-:W4:Y:S06]  /*563f0*/  LDL.LU.64 R26, [R1+0x6b8] ;  /* 0x0006b800011a7983 */ /* 0x000f2c0000300a00 */
[----:B------:R-:W-:-:S02]  /*56400*/  @P6 LOP3.LUT R50, R50, 0x800, RZ, 0xfc, !PT ;  /* 0x0000080032326812 */ /* 0x000fc400078efcff */
[----:B------:R-:W-:Y:S01]  /*56410*/  LOP3.LUT P6, RZ, R56, 0x4000000, RZ, 0xc0, !PT ;  /* 0x0400000038ff7812 */ /* 0x000fe200078cc0ff */
[----:B0-----:R-:W4:Y:S01]  /*56420*/  LDL.LU.64 R22, [R1+0x6e8] ;  /* 0x0006e80001167983 */ /* 0x001f220000300a00 */
[----:B------:R-:W-:-:S03]  /*56430*/  PRMT R7, R19, 0x7773, RZ ;  /* 0x0000777313077816 */ /* 0x000fc600000000ff */
[----:B------:R-:W4:Y:S04]  /*56440*/  LDL.LU.64 R18, [R1+0x6e0] ;  /* 0x0006e00001127983 */ /* 0x000f280000300a00 */
[----:B------:R0:W-:Y:S02]  /*56450*/  @P0 STG.E.U8 desc[UR40][R14.64], R7 ;  /* 0x000000070e000986 */ /* 0x0001e4000c101128 */
[----:B0-----:R-:W-:Y:S02]  /*56460*/  PRMT R7, R57, 0x7770, RZ ;  /* 0x0000777039077816 */ /* 0x001fe400000000ff */
[----:B------:R-:W4:Y:S04]  /*56470*/  LDL.LU.64 R14, [R1+0x6d8] ;  /* 0x0006d800010e7983 */ /* 0x000f280000300a00 */
[----:B------:R0:W-:Y:S01]  /*56480*/  @P6 STG.E.U8 desc[UR40][R10.64], R7 ;  /* 0x000000070a006986 */ /* 0x0001e2000c101128 */
[----:B------:R-:W-:-:S02]  /*56490*/  LOP3.LUT P6, RZ, R50, 0x800, RZ, 0xc0, !PT ;  /* 0x0000080032ff7812 */ /* 0x000fc400078cc0ff */
[----:B0-----:R-:W-:Y:S01]  /*564a0*/  PRMT R7, R57, 0x7771, RZ ;  /* 0x0000777139077816 */ /* 0x001fe200000000ff */
[----:B------:R-:W4:Y:S10]  /*564b0*/  LDL.LU.64 R10, [R1+0x6f8] ;  /* 0x0006f800010a7983 */ /* 0x000f340000300a00 */
[----:B------:R0:W-:Y:S01]  /*564c0*/  @P6 STG.E.U8 desc[UR40][R58.64], R7 ;  /* 0x000000073a006986 */ /* 0x0001e2000c101128 */
[----:B------:R-:W-:-:S02]  /*564d0*/  LOP3.LUT P6, RZ, R50, 0x400, RZ, 0xc0, !PT ;  /* 0x0000040032ff7812 */ /* 0x000fc400078cc0ff */
[C---:B0-----:R-:W-:Y:S01]  /*564e0*/  PRMT R7, R57.reuse, 0x7772, RZ ;  /* 0x0000777239077816 */ /* 0x041fe200000000ff */
[----:B------:R-:W4:Y:S10]  /*564f0*/  LDL.LU.64 R58, [R1+0x720] ;  /* 0x00072000013a7983 */ /* 0x000f340000300a00 */
[----:B--2---:R0:W-:Y:S04]  /*56500*/  @P6 STG.E.U8 desc[UR40][R4.64], R7 ;  /* 0x0000000704006986 */ /* 0x0041e8000c101128 */
[----:B0-----:R-:W2:Y:S01]  /*56510*/  LDL.LU.64 R4, [R1+0x718] ;  /* 0x0007180001047983 */ /* 0x001ea20000300a00 */
[----:B------:R-:W-:-:S03]  /*56520*/  PRMT R7, R57, 0x7773, RZ ;  /* 0x0000777339077816 */ /* 0x000fc600000000ff */
[----:B------:R-:W2:Y:S01]  /*56530*/  LDL.LU R57, [R1+0x14c0] ;  /* 0x0014c00001397983 */ /* 0x000ea20000300800 */
[----:B------:R-:W-:-:S13]  /*56540*/  LOP3.LUT P6, RZ, R50, 0x200, RZ, 0xc0, !PT ;  /* 0x0000020032ff7812 */ /* 0x000fda00078cc0ff */
        /* <DEDUP_REMOVED lines=29> */
[----:B--2---:R-:W-:-:S05]  /*56720*/  PRMT R7, R57, 0x7770, RZ ;  /* 0x0000777039077816 */ /* 0x004fca00000000ff */
[----:B------:R0:W-:Y:S02]  /*56730*/  @P2 STG.E.U8 desc[UR40][R10.64], R7 ;  /* 0x000000070a002986 */ /* 0x0001e4000c101128 */
[----:B0-----:R-:W-:-:S05]  /*56740*/  PRMT R7, R57, 0x7771, RZ ;  /* 0x0000777139077816 */ /* 0x001fca00000000ff */
[----:B------:R0:W-:Y:S02]  /*56750*/  @P1 STG.E.U8 desc[UR40][R58.64], R7 ;  /* 0x000000073a001986 */ /* 0x0001e4000c101128 */
[----:B0-----:R-:W-:-:S05]  /*56760*/  PRMT R7, R57, 0x7772, RZ ;  /* 0x0000777239077816 */ /* 0x001fca00000000ff */
[----:B------:R0:W-:Y:S04]  /*56770*/  @P0 STG.E.U8 desc[UR40][R4.64], R7 ;  /* 0x0000000704000986 */ /* 0x0001e8000c101128 */
[----:B0-----:R-:W2:Y:S04]  /*56780*/  LDL.LU.64 R4, [R1+0x730] ;  /* 0x0007300001047983 */ /* 0x001ea80000300a00 */
[----:B------:R-:W4:Y:S04]  /*56790*/  LDL.LU.64 R10, [R1+0x750] ;  /* 0x00075000010a7983 */ /* 0x000f280000300a00 */
[----:B------:R-:W3:Y:S04]  /*567a0*/  LDL.LU.64 R22, [R1+0x770] ;  /* 0x0007700001167983 */ /* 0x000ee80000300a00 */
[----:B------:R-:W3:Y:S04]  /*567b0*/  LDL.LU.64 R18, [R1+0x768] ;  /* 0x0007680001127983 */ /* 0x000ee80000300a00 */
[----:B------:R-:W3:Y:S04]  /*567c0*/  LDL.LU.64 R16, [R1+0x760] ;  /* 0x0007600001107983 */ /* 0x000ee80000300a00 */
[----:B------:R-:W3:Y:S01]  /*567d0*/  LDL.LU.64 R58, [R1+0x790] ;  /* 0x00079000013a7983 */ /* 0x000ee20000300a00 */
[----:B------:R-:W-:-:S02]  /*567e0*/  LOP3.LUT P3, RZ, R3, 0x200, RZ, 0xc0, !PT ;  /* 0x0000020003ff7812 */ /* 0x000fc4000786c0ff */
[----:B------:R-:W-:Y:S02]  /*567f0*/  PRMT R7, R57, 0x7773, RZ ;  /* 0x0000777339077816 */ /* 0x000fe400000000ff */
[----:B------:R-:W3:Y:S01]  /*56800*/  LDL.LU R57, [R1+0x14b4] ;  /* 0x0014b40001397983 */ /* 0x000ee20000300800 */
        /* <DEDUP_REMOVED lines=10> */
[----:B------:R-:W-:Y:S02]  /*568b0*/  LOP3.LUT P2, RZ, R56, 0x4000, RZ, 0xc0, !PT ;  /* 0x0000400038ff7812 */ /* 0x000fe4000784c0ff */
[----:B------:R-:W-:-:S09]  /*568c0*/  LOP3.LUT R51, R51, 0x7fffffff, RZ, 0xc0, !PT ;  /* 0x7fffffff33337812 */ /* 0x000fd200078ec0ff */
[----:B------:R-:W-:Y:S02]  /*568d0*/  @P6 LOP3.LUT R51, R51, 0x80000000, RZ, 0xfc, !PT ;  /* 0x8000000033336812 */ /* 0x000fe400078efcff */
[----:B------:R-:W-:Y:S02]  /*568e0*/  LOP3.LUT P6, RZ, R3, 0x80, RZ, 0xc0, !PT ;  /* 0x0000008003ff7812 */ /* 0x000fe400078cc0ff */
[----:B------:R-:W-:Y:S01]  /*568f0*/  LOP3.LUT R50, R50, 0xfffffffe, RZ, 0xc0, !PT ;  /* 0xfffffffe32327812 */ /* 0x000fe200078ec0ff */
[----:B--2---:R0:W-:Y:S04]  /*56900*/  @P3 STG.E.U8 desc[UR40][R4.64], R7 ;  /* 0x0000000704003986 */ /* 0x0041e8000c101128 */
[----:B0-----:R-:W2:Y:S04]  /*56910*/  LDL.LU.64 R4, [R1+0x7b8] ;  /* 0x0007b80001047983 */ /* 0x001ea80000300a00 */
[----:B------:R-:W2:Y:S01]  /*56920*/  LDL.LU.64 R14, [R1+0x7b0] ;  /* 0x0007b000010e7983 */ /* 0x000ea20000300a00 */
[----:B------:R-:W-:-:S05]  /*56930*/  PRMT R7, R6, 0x7770, RZ ;  /* 0x0000777006077816 */ /* 0x000fca00000000ff */
[----:B----4-:R0:W-:Y:S01]  /*56940*/  @P2 STG.E.U8 desc[UR40][R10.64], R7 ;  /* 0x000000070a002986 */ /* 0x0101e2000c101128 */
[----:B------:R-:W-:Y:S02]  /*56950*/  @P6 LOP3.LUT R50, R50, 0x1, RZ, 0xfc, !PT ;  /* 0x0000000132326812 */ /* 0x000fe400078efcff */
[----:B------:R-:W-:Y:S01]  /*56960*/  LOP3.LUT P6, RZ, R56, 0x200, RZ, 0xc0, !PT ;  /* 0x0000020038ff7812 */ /* 0x000fe200078cc0ff */
[----:B0-----:R-:W4:Y:S01]  /*56970*/  LDL.LU.64 R10, [R1+0x7a8] ;  /* 0x0007a800010a7983 */ /* 0x001f220000300a00 */
[----:B------:R-:W-:-:S03]  /*56980*/  LOP3.LUT R50, R50, 0xfffffffd, RZ, 0xc0, !PT ;  /* 0xfffffffd32327812 */ /* 0x000fc600078ec0ff */
[----:B------:R-:W4:Y:S08]  /*56990*/  LDL.LU.64 R54, [R1+0x7d8] ;  /* 0x0007d80001367983 */ /* 0x000f300000300a00 */
[----:B------:R-:W-:Y:S02]  /*569a0*/  @P6 LOP3.LUT R50, R50, 0x2, RZ, 0xfc, !PT ;  /* 0x0000000232326812 */ /* 0x000fe400078efcff */
[----:B------:R-:W-:Y:S01]  /*569b0*/  LOP3.LUT P6, RZ, R56, 0x400, RZ, 0xc0, !PT ;  /* 0x0000040038ff7812 */ /* 0x000fe200078cc0ff */
[----:B------:R-:W4:Y:S01]  /*569c0*/  LDL.LU.64 R48, [R1+0x7f8] ;  /* 0x0007f80001307983 */ /* 0x000f220000300a00 */
[----:B------:R-:W-:-:S02]  /*569d0*/  LOP3.LUT R50, R50, 0xfffffffb, RZ, 0xc0, !PT ;  /* 0xfffffffb32327812 */ /* 0x000fc400078ec0ff */
[----:B------:R-:W-:Y:S01]  /*569e0*/  LOP3.LUT P1, RZ, R56, 0x2000, RZ, 0xc0, !PT ;  /* 0x0000200038ff7812 */ /* 0x000fe2000782c0ff */
[----:B------:R-:W4:Y:S08]  /*569f0*/  LDL.LU.64 R52, [R1+0x7f0] ;  /* 0x0007f00001347983 */ /* 0x000f300000300a00 */
[----:B------:R-:W-:Y:S02]  /*56a00*/  @P6 LOP3.LUT R50, R50, 0x4, RZ, 0xfc, !PT ;  /* 0x0000000432326812 */ /* 0x000fe400078efcff */
[----:B------:R-:W-:-:S02]  /*56a10*/  LOP3.LUT P6, RZ, R56, 0x800, RZ, 0xc0, !PT ;  /* 0x0000080038ff7812 */ /* 0x000fc400078cc0ff */
[----:B------:R-:W-:Y:S02]  /*56a20*/  LOP3.LUT P0, RZ, R56, 0x1000, RZ, 0xc0, !PT ;  /* 0x0000100038ff7812 */ /* 0x000fe4000780c0ff */
[----:B------:R-:W-:Y:S02]  /*56a30*/  LOP3.LUT R50, R50, 0xfffffff7, RZ, 0xc0, !PT ;  /* 0xfffffff732327812 */ /* 0x000fe400078ec0ff */
[----:B------:R-:W-:-:S05]  /*56a40*/  PRMT R7, R6, 0x7771, RZ ;  /* 0x0000777106077816 */ /* 0x000fca00000000ff */
[----:B---3--:R0:W-:Y:S02]  /*56a50*/  @P1 STG.E.U8 desc[UR40][R22.64], R7 ;  /* 0x0000000716001986 */ /* 0x0081e4000c101128 */
[----:B------:R-:W-:Y:S02]  /*56a60*/  @P6 LOP3.LUT R50, R50, 0x8, RZ, 0xfc, !PT ;  /* 0x0000000832326812 */ /* 0x000fe400078efcff */
[----:B------:R-:W-:Y:S02]  /*56a70*/  LOP3.LUT P6, RZ, R3, 0x100, RZ, 0xc0, !PT ;  /* 0x0000010003ff7812 */ /* 0x000fe400078cc0ff */
[----:B0-----:R-:W-:-:S05]  /*56a80*/  PRMT R7, R6, 0x7772, RZ ;  /* 0x0000777206077816 */ /* 0x001fca00000000ff */
[----:B------:R0:W-:Y:S02]  /*56a90*/  @P0 STG.E.U8 desc[UR40][R18.64], R7 ;  /* 0x0000000712000986 */ /* 0x0001e4000c101128 */
[----:B0-----:R-:W-:Y:S02]  /*56aa0*/  PRMT R7, R6, 0x7773, RZ ;  /* 0x0000777306077816 */ /* 0x001fe400000000ff */
[----:B------:R-:W3:Y:S04]  /*56ab0*/  LDL.LU R6, [R1+0x14b0] ;  /* 0x0014b00001067983 */ /* 0x000ee80000300800 */
[----:B------:R-:W3:Y:S04]  /*56ac0*/  LDL.LU.64 R60, [R1+0x7e8] ;  /* 0x0007e800013c7983 */ /* 0x000ee80000300a00 */
[----:B------:R-:W3:Y:S04]  /*56ad0*/  LDL.LU.64 R26, [R1+0x818] ;  /* 0x00081800011a7983 */ /* 0x000ee80000300a00 */
[----:B------:R0:W-:Y:S01]  /*56ae0*/  @P6 STG.E.U8 desc[UR40][R16.64], R7 ;  /* 0x0000000710006986 */ /* 0x0001e2000c101128 */
[----:B------:R-:W-:-:S03]  /*56af0*/  LOP3.LUT P6, RZ, R50, 0x8, RZ, 0xc0, !PT ;  /* 0x0000000832ff7812 */ /* 0x000fc600078cc0ff */
[----:B------:R-:W3:Y:S04]  /*56b00*/  LDL.LU.64 R22, [R1+0x848] ;  /* 0x0008480001167983 */ /* 0x000ee80000300a00 */
[----:B------:R-:W3:Y:S01]  /*56b10*/  LDL.LU.64 R18, [R1+0x840] ;  /* 0x0008400001127983 */ /* 0x000ee20000300a00 */
[----:B0-----:R-:W-:-:S03]  /*56b20*/  PRMT R7, R8, 0x7770, RZ ;  /* 0x0000777008077816 */ /* 0x001fc600000000ff */
[----:B------:R-:W3:Y:S04]  /*56b30*/  LDL.LU.64 R16, [R1+0x828] ;  /* 0x0008280001107983 */ /* 0x000ee80000300a00 */
[----:B------:R0:W-:Y:S04]  /*56b40*/  @P6 STG.E.U8 desc[UR40][R58.64], R7 ;  /* 0x000000073a006986 */ /* 0x0001e8000c101128 */
[----:B0-----:R-:W3:Y:S01]  /*56b50*/  LDL.LU.64 R58, [R1+0x868] ;  /* 0x00086800013a7983 */ /* 0x001ee20000300a00 */
[----:B------:R-:W-:Y:S02]  /*56b60*/  LOP3.LUT P6, RZ, R50, 0x4, RZ, 0xc0, !PT ;  /* 0x0000000432ff7812 */ /* 0x000fe400078cc0ff */
[----:B------:R-:W-:-:S11]  /*56b70*/  PRMT R7, R8, 0x7771, RZ ;  /* 0x0000777108077816 */ /* 0x000fd600000000ff */
[----:B--2---:R0:W-:Y:S04]  /*56b80*/  @P6 STG.E.U8 desc[UR40][R4.64], R7 ;  /* 0x0000000704006986 */ /* 0x0041e8000c101128 */
[----:B0-----:R-:W2:Y:S01]  /*56b90*/  LDL.LU.64 R4, [R1+0x888] ;  /* 0x0008880001047983 */ /* 0x001ea20000300a00 */
[----:B------:R-:W-:Y:S02]  /*56ba0*/  LOP3.LUT P6, RZ, R50, 0x2, RZ, 0xc0, !PT ;  /* 0x0000000232ff7812 */ /* 0x000fe400078cc0ff */
[C---:B------:R-:W-:Y:S02]  /*56bb0*/  PRMT R7, R8.reuse, 0x7772, RZ ;  /* 0x0000777208077816 */ /* 0x040fe400000000ff */
[----:B------:R-:W-:-:S09]  /*56bc0*/  PRMT R8, R8, 0x7773, RZ ;  /* 0x0000777308087816 */ /* 0x000fd200000000ff */
[----:B------:R0:W-:Y:S01]  /*56bd0*/  @P6 STG.E.U8 desc[UR40][R14.64], R7 ;  /* 0x000000070e006986 */ /* 0x0001e2000c101128 */
[----:B------:R-:W-:Y:S02]  /*56be0*/  LOP3.LUT P6, RZ, R50, 0x1, RZ, 0xc0, !PT ;  /* 0x0000000132ff7812 */ /* 0x000fe400078cc0ff */
[----:B0-----:R-:W-:Y:S01]  /*56bf0*/  PRMT R7, R12, 0x7770, RZ ;  /* 0x000077700c077816 */ /* 0x001fe200000000ff */
[----:B------:R-:W2:Y:S10]  /*56c00*/  LDL.LU.64 R14, [R1+0x14a8] ;  /* 0x0014a800010e7983 */ /* 0x000eb40000300a00 */
[----:B----4-:R0:W-:Y:S01]  /*56c10*/  @P6 STG.E.U8 desc[UR40][R10.64], R8 ;  /* 0x000000080a006986 */ /* 0x0101e2000c101128 */
[----:B------:R-:W-:-:S02]  /*56c20*/  LOP3.LUT P6, RZ, R51, 0x80000000, RZ, 0xc0, !PT ;  /* 0x8000000033ff7812 */ /* 0x000fc400078cc0ff */
[C---:B------:R-:W-:Y:S02]  /*56c30*/  LOP3.LUT P5, RZ, R56.reuse, 0x20, RZ, 0xc0, !PT ;  /* 0x0000002038ff7812 */ /* 0x040fe400078ac0ff */
[C---:B------:R-:W-:Y:S02]  /*56c40*/  LOP3.LUT P4, RZ, R56.reuse, 0x10, RZ, 0xc0, !PT ;  /* 0x0000001038ff7812 */ /* 0x040fe4000788c0ff */
[C---:B------:R-:W-:Y:S02]  /*56c50*/  LOP3.LUT P3, RZ, R56.reuse, 0x8, RZ, 0xc0, !PT ;  /* 0x0000000838ff7812 */ /* 0x040fe4000786c0ff */
[----:B------:R-:W-:Y:S02]  /*56c60*/  LOP3.LUT P2, RZ, R3, 0x20, RZ, 0xc0, !PT ;  /* 0x0000002003ff7812 */ /* 0x000fe4000784c0ff */
[----:B------:R-:W-:Y:S01]  /*56c70*/  LOP3.LUT P1, RZ, R56, 0x4, RZ, 0xc0, !PT ;  /* 0x0000000438ff7812 */ /* 0x000fe2000782c0ff */
[----:B0-----:R-:W4:Y:S04]  /*56c80*/  LDL.LU.64 R10, [R1+0x14a0] ;  /* 0x0014a000010a7983 */ /* 0x001f280000300a00 */
        /* <DEDUP_REMOVED lines=8> */
[----:B------:R-:W-:Y:S02]  /*56d10*/  PRMT R12, R12, 0x7773, RZ ;  /* 0x000077730c0c7816 */ /* 0x000fe400000000ff */
[----:B0-----:R-:W-:-:S09]  /*56d20*/  PRMT R7, R9, 0x7770, RZ ;  /* 0x0000777009077816 */ /* 0x001fd200000000ff */
[----:B---3--:R-:W-:Y:S04]  /*56d30*/  @P6 STG.E.U8 desc[UR40][R60.64], R12 ;  /* 0x0000000c3c006986 */ /* 0x008fe8000c101128 */
[----:B------:R0:W-:Y:S02]  /*56d40*/  @P5 STG.E.U8 desc[UR40][R26.64], R7 ;  /* 0x000000071a005986 */ /* 0x0001e4000c101128 */
[----:B0-----:R-:W-:-:S05]  /*56d50*/  PRMT R7, R9, 0x7771, RZ ;  /* 0x0000777109077816 */ /* 0x001fca00000000ff */
[----:B------:R0:W-:Y:S02]  /*56d60*/  @P4 STG.E.U8 desc[UR40][R22.64], R7 ;  /* 0x0000000716004986 */ /* 0x0001e4000c101128 */
[C---:B0-----:R-:W-:Y:S02]  /*56d70*/  PRMT R7, R9.reuse, 0x7772, RZ ;  /* 0x0000777209077816 */ /* 0x041fe400000000ff */
[----:B------:R-:W-:-:S03]  /*56d80*/  PRMT R9, R9, 0x7773, RZ ;  /* 0x0000777309097816 */ /* 0x000fc600000000ff */
[----:B------:R0:W-:Y:S04]  /*56d90*/  @P3 STG.E.U8 desc[UR40][R18.64], R7 ;  /* 0x0000000712003986 */ /* 0x0001e8000c101128 */
[----:B------:R-:W-:Y:S01]  /*56da0*/  @P2 STG.E.U8 desc[UR40][R16.64], R9 ;  /* 0x0000000910002986 */ /* 0x000fe2000c101128 */
[----:B0-----:R-:W-:-:S05]  /*56db0*/  PRMT R7, R13, 0x7770, RZ ;  /* 0x000077700d077816 */ /* 0x001fca00000000ff */
[----:B------:R0:W-:Y:S04]  /*56dc0*/  @P1 STG.E.U8 desc[UR40][R58.64], R7 ;  /* 0x000000073a001986 */ /* 0x0001e8000c101128 */
[----:B0-----:R-:W3:Y:S01]  /*56dd0*/  LDL.LU.64 R58, [R1+0x880] ;  /* 0x00088000013a7983 */ /* 0x001ee20000300a00 */
[----:B------:R-:W-:Y:S02]  /*56de0*/  LOP3.LUT P0, RZ, R56, 0x2, RZ, 0xc0, !PT ;  /* 0x0000000238ff7812 */ /* 0x000fe4000780c0ff */
[----:B------:R-:W-:-:S11]  /*56df0*/  PRMT R7, R13, 0x7771, RZ ;  /* 0x000077710d077816 */ /* 0x000fd600000000ff */
[----:B--2---:R0:W-:Y:S04]  /*56e00*/  @P0 STG.E.U8 desc[UR40][R4.64], R7 ;  /* 0x0000000704000986 */ /* 0x0041e8000c101128 */
[----:B0-----:R-:W2:Y:S04]  /*56e10*/  LDL.LU.64 R4, [R1+0x878] ;  /* 0x0008780001047983 */ /* 0x001ea80000300a00 */
[----:B------:R-:W2:Y:S04]  /*56e20*/  LDL.LU.64 R60, [R1+0x8a8] ;  /* 0x0008a800013c7983 */ /* 0x000ea80000300a00 */
[----:B------:R-:W2:Y:S04]  /*56e30*/  LDL.LU.64 R26, [R1+0x8d0] ;  /* 0x0008d000011a7983 */ /* 0x000ea80000300a00 */
[----:B------:R-:W2:Y:S04]  /*56e40*/  LDL.LU.64 R22, [R1+0x8c8] ;  /* 0x0008c80001167983 */ /* 0x000ea80000300a00 */
[----:B------:R-:W2:Y:S01]  /*56e50*/  LDL.LU.64 R18, [R1+0x8c0] ;  /* 0x0008c00001127983 */ /* 0x000ea20000300a00 */
[----:B------:R-:W-:-:S02]  /*56e60*/  LOP3.LUT P6, RZ, R57, 0x800000, RZ, 0xc0, !PT ;  /* 0x0080000039ff7812 */ /* 0x000fc400078cc0ff */
[----:B------:R-:W-:Y:S02]  /*56e70*/  LOP3.LUT R51, R51, 0xffefffff, RZ, 0xc0, !PT ;  /* 0xffefffff33337812 */ /* 0x000fe400078ec0ff */
[----:B------:R-:W-:Y:S02]  /*56e80*/  LOP3.LUT P3, RZ, R56, 0x1, RZ, 0xc0, !PT ;  /* 0x0000000138ff7812 */ /* 0x000fe4000786c0ff */
[----:B------:R-:W-:-:S07]  /*56e90*/  PRMT R7, R13, 0x7772, RZ ;  /* 0x000077720d077816 */ /* 0x000fce00000000ff */
[----:B------:R-:W-:Y:S02]  /*56ea0*/  @P6 LOP3.LUT R51, R51, 0x100000, RZ, 0xfc, !PT ;  /* 0x0010000033336812 */ /* 0x000fe400078efcff */
[----:B------:R-:W-:Y:S02]  /*56eb0*/  LOP3.LUT P6, RZ, R57, 0x1000000, RZ, 0xc0, !PT ;  /* 0x0100000039ff7812 */ /* 0x000fe400078cc0ff */
[----:B------:R-:W-:-:S11]  /*56ec0*/  LOP3.LUT R51, R51, 0xffdfffff, RZ, 0xc0, !PT ;  /* 0xffdfffff33337812 */ /* 0x000fd600078ec0ff */
[----:B------:R-:W-:Y:S02]  /*56ed0*/  @P6 LOP3.LUT R51, R51, 0x200000, RZ, 0xfc, !PT ;  /* 0x0020000033336812 */ /* 0x000fe400078efcff */
[----:B------:R-:W-:Y:S02]  /*56ee0*/  LOP3.LUT P6, RZ, R57, 0x2000000, RZ, 0xc0, !PT ;  /* 0x0200000039ff7812 */ /* 0x000fe400078cc0ff */
        /* <DEDUP_REMOVED lines=12> */
[----:B---3--:R0:W-:Y:S04]  /*56fb0*/  @P3 STG.E.U8 desc[UR40][R58.64], R7 ;  /* 0x000000073a003986 */ /* 0x0081e8000c101128 */
[----:B0-----:R-:W3:Y:S04]  /*56fc0*/  LDL.LU.64 R58, [R1+0x8f0] ;  /* 0x0008f000013a7983 */ /* 0x001ee80000300a00 */
[----:B------:R-:W3:Y:S02]  /*56fd0*/  LDL.LU.64 R16, [R1+0x910] ;  /* 0x0009100001107983 */ /* 0x000ee40000300a00 */
[----:B------:R-:W-:-:S02]  /*56fe0*/  @P6 LOP3.LUT R51, R51, 0x2000000, RZ, 0xfc, !PT ;  /* 0x0200000033336812 */ /* 0x000fc400078efcff */
[----:B------:R-:W-:Y:S02]  /*56ff0*/  LOP3.LUT P6, RZ, R57, 0x10000000, RZ, 0xc0, !PT ;  /* 0x1000000039ff7812 */ /* 0x000fe400078cc0ff */
[----:B------:R-:W-:Y:S02]  /*57000*/  LOP3.LUT R51, R51, 0xfbffffff, RZ, 0xc0, !PT ;  /* 0xfbffffff33337812 */ /* 0x000fe400078ec0ff */
[----:B------:R-:W-:-:S09]  /*57010*/  LOP3.LUT P1, RZ, R57, 0x80000000, RZ, 0xc0, !PT ;  /* 0x8000000039ff7812 */ /* 0x000fd2000782c0ff */
[----:B------:R-:W-:Y:S02]  /*57020*/  @P6 LOP3.LUT R51, R51, 0x4000000, RZ, 0xfc, !PT ;  /* 0x0400000033336812 */ /* 0x000fe400078efcff */
[----:B------:R-:W-:Y:S02]  /*57030*/  LOP3.LUT P6, RZ, R3, 0x8, RZ, 0xc0, !PT ;  /* 0x0000000803ff7812 */ /* 0x000fe400078cc0ff */
[----:B------:R-:W-:Y:S02]  /*57040*/  LOP3.LUT P0, RZ, R57, 0x40000000, RZ, 0xc0, !PT ;  /* 0x4000000039ff7812 */ /* 0x000fe4000780c0ff */
[----:B------:R-:W-:Y:S02]  /*57050*/  LOP3.LUT R51, R51, 0xf7ffffff, RZ, 0xc0, !PT ;  /* 0xf7ffffff33337812 */ /* 0x000fe400078ec0ff */
[----:B----4-:R-:W-:Y:S02]  /*57060*/  PRMT R7, R10, 0x7770, RZ ;  /* 0x000077700a077816 */ /* 0x010fe400000000ff */
[----:B------:R-:W-:-:S05]  /*57070*/  LOP3.LUT P5, RZ, R3, 0x2, RZ, 0xc0, !PT ;  /* 0x0000000203ff7812 */ /* 0x000fca00078ac0ff */
[----:B------:R-:W-:Y:S02]  /*57080*/  @P6 LOP3.LUT R51, R51, 0x8000000, RZ, 0xfc, !PT ;  /* 0x0800000033336812 */ /* 0x000fe400078efcff */
[----:B------:R-:W-:Y:S01]  /*57090*/  LOP3.LUT P6, RZ, R57, 0x20000000, RZ, 0xc0, !PT ;  /* 0x2000000039ff7812 */ /* 0x000fe200078cc0ff */
[----:B--2---:R0:W-:Y:S04]  /*570a0*/  @P2 STG.E.U8 desc[UR40][R4.64], R13 ;  /* 0x0000000d04002986 */ /* 0x0041e8000c101128 */
[----:B0-----:R-:W2:Y:S04]  /*570b0*/  LDL.LU.64 R4, [R1+0x908] ;  /* 0x0009080001047983 */ /* 0x001ea80000300a00 */
[----:B------:R-:W4:Y:S04]  /*570c0*/  LDL.LU.64 R12, [R1+0x900] ;  /* 0x00090000010c7983 */ /* 0x000f280000300a00 */
[----:B------:R-:W4:Y:S04]  /*570d0*/  LDL.LU.64 R8, [R1+0x930] ;  /* 0x0009300001087983 */ /* 0x000f280000300a00 */
[----:B------:R-:W4:Y:S04]  /*570e0*/  LDL.LU.64 R54, [R1+0x950] ;  /* 0x0009500001367983 */ /* 0x000f280000300a00 */
[----:B------:R-:W4:Y:S04]  /*570f0*/  LDL.LU.64 R48, [R1+0x948] ;  /* 0x0009480001307983 */ /* 0x000f280000300a00 */
[----:B------:R0:W-:Y:S01]  /*57100*/  @P1 STG.E.U8 desc[UR40][R60.64], R7 ;  /* 0x000000073c001986 */ /* 0x0001e2000c101128 */
[----:B------:R-:W-:-:S02]  /*57110*/  LOP3.LUT P1, RZ, R3, 0x1, RZ, 0xc0, !PT ;  /* 0x0000000103ff7812 */ /* 0x000fc4000782c0ff */
[C---:B------:R-:W-:Y:S01]  /*57120*/  PRMT R3, R10.reuse, 0x7771, RZ ;  /* 0x000077710a037816 */ /* 0x040fe200000000ff */
[----:B------:R-:W4:Y:S04]  /*57130*/  LDL.LU.64 R52, [R1+0x940] ;  /* 0x0009400001347983 */ /* 0x000f280000300a00 */
[----:B0-----:R-:W4:Y:S04]  /*57140*/  LDL.LU.64 R60, [R1+0x970] ;  /* 0x00097000013c7983 */ /* 0x001f280000300a00 */
[----:B------:R0:W-:Y:S02]  /*57150*/  @P0 STG.E.U8 desc[UR40][R26.64], R3 ;  /* 0x000000031a000986 */ /* 0x0001e4000c101128 */
[----:B0-----:R-:W-:-:S02]  /*57160*/  PRMT R3, R10, 0x7772, RZ ;  /* 0x000077720a037816 */ /* 0x001fc400000000ff */
[----:B------:R-:W4:Y:S04]  /*57170*/  LDL.LU.64 R26, [R1+0x990] ;  /* 0x00099000011a7983 */ /* 0x000f280000300a00 */
[----:B------:R0:W-:Y:S01]  /*57180*/  @P6 STG.E.U8 desc[UR40][R22.64], R3 ;  /* 0x0000000316006986 */ /* 0x0001e2000c101128 */
[C---:B------:R-:W-:Y:S02]  /*57190*/  LOP3.LUT P6, RZ, R51.reuse, 0x8000000, RZ, 0xc0, !PT ;  /* 0x0800000033ff7812 */ /* 0x040fe400078cc0ff */
[----:B------:R-:W-:Y:S01]  /*571a0*/  PRMT R10, R10, 0x7773, RZ ;  /* 0x000077730a0a7816 */ /* 0x000fe200000000ff */
[----:B0-----:R-:W4:Y:S10]  /*571b0*/  LDL.LU.64 R22, [R1+0x988] ;  /* 0x0009880001167983 */ /* 0x001f340000300a00 */
[----:B------:R0:W-:Y:S04]  /*571c0*/  @P6 STG.E.U8 desc[UR40][R18.64], R10 ;  /* 0x0000000a12006986 */ /* 0x0001e8000c101128 */
[----:B0-----:R-:W4:Y:S01]  /*571d0*/  LDL.LU.64 R18, [R1+0x980] ;  /* 0x0009800001127983 */ /* 0x001f220000300a00 */
[----:B------:R-:W-:-:S02]  /*571e0*/  LOP3.LUT P6, RZ, R51, 0x4000000, RZ, 0xc0, !PT ;  /* 0x0400000033ff7812 */ /* 0x000fc400078cc0ff */
[----:B------:R-:W-:-:S11]  /*571f0*/  PRMT R3, R14, 0x7770, RZ ;  /* 0x000077700e037816 */ /* 0x000fd600000000ff */
[----:B---3--:R0:W-:Y:S01]  /*57200*/  @P6 STG.E.U8 desc[UR40][R58.64], R3 ;  /* 0x000000033a006986 */ /* 0x0081e2000c101128 */
[C---:B------:R-:W-:Y:S02]  /*57210*/  LOP3.LUT P6, RZ, R51.reuse, 0x2000000, RZ, 0xc0, !PT ;  /* 0x0200000033ff7812 */ /* 0x040fe400078cc0ff */
[----:B0-----:R-:W-:Y:S01]  /*57220*/  PRMT R3, R14, 0x7771, RZ ;  /* 0x000077710e037816 */ /* 0x001fe200000000ff */
[----:B------:R-:W3:Y:S10]  /*57230*/  LDL.LU.64 R58, [R1+0x9b0] ;  /* 0x0009b000013a7983 */ /* 0x000ef40000300a00 */
[----:B------:R0:W-:Y:S01]  /*57240*/  @P6 STG.E.U8 desc[UR40][R16.64], R3 ;  /* 0x0000000310006986 */ /* 0x0001e2000c101128 */
[----:B------:R-:W-:-:S02]  /*57250*/  LOP3.LUT P6, RZ, R51, 0x1000000, RZ, 0xc0, !PT ;  /* 0x0100000033ff7812 */ /* 0x000fc400078cc0ff */
[C---:B0-----:R-:W-:Y:S01]  /*57260*/  PRMT R3, R14.reuse, 0x7772, RZ ;  /* 0x000077720e037816 */ /* 0x041fe200000000ff */
[----:B------:R-:W3:Y:S01]  /*57270*/  LDL.LU.64 R16, [R1+0x1498] ;  /* 0x0014980001107983 */ /* 0x000ee20000300a00 */
[----:B------:R-:W-:Y:S02]  /*57280*/  PRMT R14, R14, 0x7773, RZ ;  /* 0x000077730e0e7816 */ /* 0x000fe400000000ff */
[C---:B------:R-:W-:Y:S02]  /*57290*/  LOP3.LUT P4, RZ, R57.reuse, 0x400000, RZ, 0xc0, !PT ;  /* 0x0040000039ff7812 */ /* 0x040fe4000788c0ff */
[C---:B------:R-:W-:Y:S02]  /*572a0*/  LOP3.LUT P3, RZ, R57.reuse, 0x200000, RZ, 0xc0, !PT ;  /* 0x0020000039ff7812 */ /* 0x040fe4000786c0ff */
[----:B------:R-:W-:-:S03]  /*572b0*/  LOP3.LUT P2, RZ, R57, 0x100000, RZ, 0xc0, !PT ;  /* 0x0010000039ff7812 */ /* 0x000fc6000784c0ff */
[----:B--2---:R0:W-:Y:S01]  /*572c0*/  @P6 STG.E.U8 desc[UR40][R4.64], R3 ;  /* 0x0000000304006986 */ /* 0x0041e2000c101128 */
[----:B------:R-:W-:Y:S02]  /*572d0*/  LOP3.LUT P6, RZ, R51, 0x800000, RZ, 0xc0, !PT ;  /* 0x0080000033ff7812 */ /* 0x000fe400078cc0ff */
[----:B0-----:R-:W-:Y:S01]  /*572e0*/  PRMT R3, R11, 0x7770, RZ ;  /* 0x000077700b037816 */ /* 0x001fe200000000ff */
[----:B------:R-:W2:Y:S10]  /*572f0*/  LDL.LU.64 R4, [R1+0x1490] ;  /* 0x0014900001047983 */ /* 0x000eb40000300a00 */
[----:B----4-:R-:W-:Y:S01]  /*57300*/  @P6 STG.E.U8 desc[UR40][R12.64], R14 ;  /* 0x0000000e0c006986 */ /* 0x010fe2000c101128 */
[----:B------:R-:W-:-:S13]  /*57310*/  LOP3.LUT P6, RZ, R51, 0x400000, RZ, 0xc0, !PT ;  /* 0x0040000033ff7812 */ /* 0x000fda00078cc0ff */
[----:B------:R0:W-:Y:S01]  /*57320*/  @P6 STG.E.U8 desc[UR40][R8.64], R3 ;  /* 0x0000000308006986 */ /* 0x0001e2000c101128 */
[----:B------:R-:W-:Y:S02]  /*57330*/  LOP3.LUT P6, RZ, R51, 0x200000, RZ, 0xc0, !PT ;  /* 0x0020000033ff7812 */ /* 0x000fe400078cc0ff */
[----:B0-----:R-:W-:-:S11]  /*57340*/  PRMT R3, R11, 0x7771, RZ ;  /* 0x000077710b037816 */ /* 0x001fd600000000ff */
[----:B------:R0:W-:Y:S01]  /*57350*/  @P6 STG.E.U8 desc[UR40][R54.64], R3 ;  /* 0x0000000336006986 */ /* 0x0001e2000c101128 */
[----:B------:R-:W-:Y:S02]  /*57360*/  LOP3.LUT P6, RZ, R51, 0x100000, RZ, 0xc0, !PT ;  /* 0x0010000033ff7812 */ /* 0x000fe400078cc0ff */
[C---:B0-----:R-:W-:Y:S02]  /*57370*/  PRMT R3, R11.reuse, 0x7772, RZ ;  /* 0x000077720b037816 */ /* 0x041fe400000000ff */
[----:B------:R-:W-:-:S09]  /*57380*/  PRMT R11, R11, 0x7773, RZ ;  /* 0x000077730b0b7816 */ /* 0x000fd200000000ff */
[----:B------:R0:W-:Y:S04]  /*57390*/  @P6 STG.E.U8 desc[UR40][R48.64], R3 ;  /* 0x0000000330006986 */ /* 0x0001e8000c101128 */
[----:B------:R-:W-:Y:S01]  /*573a0*/  @P5 STG.E.U8 desc[UR40][R52.64], R11 ;  /* 0x0000000b34005986 */ /* 0x000fe2000c101128 */
[----:B0-----:R-:W-:-:S05]  /*573b0*/  PRMT R3, R15, 0x7770, RZ ;  /* 0x000077700f037816 */ /* 0x001fca00000000ff */
[----:B------:R0:W-:Y:S02]  /*573c0*/  @P4 STG.E.U8 desc[UR40][R60.64], R3 ;  /* 0x000000033c004986 */ /* 0x0001e4000c101128 */
[----:B0-----:R-:W-:-:S05]  /*573d0*/  PRMT R3, R15, 0x7771, RZ ;  /* 0x000077710f037816 */ /* 0x001fca00000000ff */
[----:B------:R0:W-:Y:S02]  /*573e0*/  @P3 STG.E.U8 desc[UR40][R26.64], R3 ;  /* 0x000000031a003986 */ /* 0x0001e4000c101128 */
[----:B0-----:R-:W-:-:S05]  /*573f0*/  PRMT R3, R15, 0x7772, RZ ;  /* 0x000077720f037816 */ /* 0x001fca00000000ff */
[----:B------:R0:W-:Y:S01]  /*57400*/  @P2 STG.E.U8 desc[UR40][R22.64], R3 ;  /* 0x0000000316002986 */ /* 0x0001e2000c101128 */
[----:B------:R-:W-:-:S03]  /*57410*/  PRMT R15, R15, 0x7773, RZ ;  /* 0x000077730f0f7816 */ /* 0x000fc600000000ff */
[----:B0-----:R-:W4:Y:S04]  /*57420*/  LDL.LU.64 R22, [R1+0x9d0] ;  /* 0x0009d00001167983 */ /* 0x001f280000300a00 */
[----:B------:R0:W-:Y:S04]  /*57430*/  @P1 STG.E.U8 desc[UR40][R18.64], R15 ;  /* 0x0000000f12001986 */ /* 0x0001e8000c101128 */
[----:B0-----:R-:W2:Y:S01]  /*57440*/  LDL.LU.64 R18, [R1+0x9c8] ;  /* 0x0009c80001127983 */ /* 0x001ea20000300a00 */
[----:B------:R-:W-:Y:S02]  /*57450*/  LOP3.LUT P0, RZ, R57, 0x80000, RZ, 0xc0, !PT ;  /* 0x0008000039ff7812 */ /* 0x000fe4000780c0ff */
[----:B---3--:R-:W-:-:S11]  /*57460*/  PRMT R3, R16, 0x7770, RZ ;  /* 0x0000777010037816 */ /* 0x008fd600000000ff */
[----:B------:R0:W-:Y:S04]  /*57470*/  @P0 STG.E.U8 desc[UR40][R58.64], R3 ;  /* 0x000000033a000986 */ /* 0x0001e8000c101128 */
[----:B0-----:R-:W3:Y:S04]  /*57480*/  LDL.LU.64 R58, [R1+0x9c0] ;  /* 0x0009c000013a7983 */ /* 0x001ee80000300a00 */
[----:B------:R-:W3:Y:S04]  /*57490*/  LDL.LU.64 R54, [R1+0x9f0] ;  /* 0x0009f00001367983 */ /* 0x000ee80000300a00 */
[----:B------:R-:W3:Y:S04]  /*574a0*/  LDL.LU.64 R48, [R1+0xa10] ;  /* 0x000a100001307983 */ /* 0x000ee80000300a00 */
[----:B------:R-:W3:Y:S04]  /*574b0*/  LDL.LU.64 R52, [R1+0xa08] ;  /* 0x000a080001347983 */ /* 0x000ee80000300a00 */
[----:B------:R-:W3:Y:S01]  /*574c0*/  LDL.LU.64 R60, [R1+0xa00] ;  /* 0x000a0000013c7983 */ /* 0x000ee20000300a00 */
[----:B------:R-:W-:-:S03]  /*574d0*/  LOP3.LUT P3, RZ, R57, 0x40000, RZ, 0xc0, !PT ;  /* 0x0004000039ff7812 */ /* 0x000fc6000786c0ff */
[----:B------:R-:W3:Y:S01]  /*574e0*/  LDL.LU.64 R26, [R1+0xa30] ;  /* 0x000a3000011a7983 */ /* 0x000ee20000300a00 */
[----:B------:R-:W-:Y:S02]  /*574f0*/  PRMT R3, R16, 0x7771, RZ ;  /* 0x0000777110037816 */ /* 0x000fe400000000ff */
[C---:B------:R-:W-:Y:S02]  /*57500*/  LOP3.LUT P2, RZ, R57.reuse, 0x20000, RZ, 0xc0, !PT ;  /* 0x0002000039ff7812 */ /* 0x040fe4000784c0ff */
[----:B------:R-:W-:Y:S02]  /*57510*/  LOP3.LUT P6, RZ, R57, 0x200, RZ, 0xc0, !PT ;  /* 0x0000020039ff7812 */ /* 0x000fe400078cc0ff */
[----:B------:R-:W-:-:S11]  /*57520*/  LOP3.LUT R51, R51, 0xffffefff, RZ, 0xc0, !PT ;  /* 0xffffefff33337812 */ /* 0x000fd600078ec0ff */
[----:B------:R-:W-:Y:S02]  /*57530*/  @P6 LOP3.LUT R51, R51, 0x1000, RZ, 0xfc, !PT ;  /* 0x0000100033336812 */ /* 0x000fe400078efcff */
[----:B------:R-:W-:Y:S02]  /*57540*/  LOP3.LUT P6, RZ, R57, 0x400, RZ, 0xc0, !PT ;  /* 0x0000040039ff7812 */ /* 0x000fe400078cc0ff */
[----:B------:R-:W-:-:S11]  /*57550*/  LOP3.LUT R51, R51, 0xffffdfff, RZ, 0xc0, !PT ;  /* 0xffffdfff33337812 */ /* 0x000fd600078ec0ff */
[----:B------:R-:W-:-:S04]  /*57560*/  @P6 LOP3.LUT R51, R51, 0x2000, RZ, 0xfc, !PT ;  /* 0x0000200033336812 */ /* 0x000fc800078efcff */
[----:B------:R-:W-:Y:S01]  /*57570*/  LOP3.LUT R51, R51, 0xffffbfff, RZ, 0xc0, !PT ;  /* 0xffffbfff33337812 */ /* 0x000fe200078ec0ff */
[----:B----4-:R0:W-:Y:S04]  /*57580*/  @P3 STG.E.U8 desc[UR40][R22.64], R3 ;  /* 0x0000000316003986 */ /* 0x0101e8000c101128 */
[----:B0-----:R-:W4:Y:S01]  /*57590*/  LDL.LU.64 R22, [R1+0xa50] ;  /* 0x000a500001167983 */ /* 0x001f220000300a00 */
[----:B------:R-:W-:-:S05]  /*575a0*/  PRMT R3, R16, 0x7772, RZ ;  /* 0x0000777210037816 */ /* 0x000fca00000000ff */
[----:B--2---:R0:W-:Y:S04]  /*575b0*/  @P2 STG.E.U8 desc[UR40][R18.64], R3 ;  /* 0x0000000312002986 */ /* 0x0041e8000c101128 */
[----:B0-----:R-:W2:Y:S01]  /*575c0*/  LDL.LU.64 R18, [R1+0xa48] ;  /* 0x000a480001127983 */ /* 0x001ea20000300a00 */
        /* <DEDUP_REMOVED lines=15> */
[C---:B------:R-:W-:Y:S02]  /*576c0*/  LOP3.LUT P6, RZ, R57.reuse, 0x4000, RZ, 0xc0, !PT ;  /* 0x0000400039ff7812 */ /* 0x040fe400078cc0ff */
[----:B------:R-:W-:Y:S02]  /*576d0*/  LOP3.LUT P0, RZ, R57, 0x10000, RZ, 0xc0, !PT ;  /* 0x0001000039ff7812 */ /* 0x000fe4000780c0ff */
[----:B------:R-:W-:Y:S02]  /*576e0*/  LOP3.LUT R51, R51, 0xfff7ffff, RZ, 0xc0, !PT ;  /* 0xfff7ffff33337812 */ /* 0x000fe400078ec0ff */
[----:B------:R-:W-:Y:S02]  /*576f0*/  PRMT R16, R16, 0x7773, RZ ;  /* 0x0000777310107816 */ /* 0x000fe400000000ff */
[----:B------:R-:W-:-:S05]  /*57700*/  PRMT R3, R20, 0x7770, RZ ;  /* 0x0000777014037816 */ /* 0x000fca00000000ff */
[----:B------:R-:W-:Y:S02]  /*57710*/  @P6 LOP3.LUT R51, R51, 0x80000, RZ, 0xfc, !PT ;  /* 0x0008000033336812 */ /* 0x000fe400078efcff */
[----:B------:R-:W-:Y:S01]  /*57720*/  LOP3.LUT P6, RZ, R57, 0x8000, RZ, 0xc0, !PT ;  /* 0x0000800039ff7812 */ /* 0x000fe200078cc0ff */
[----:B---3--:R0:W-:Y:S04]  /*57730*/  @P1 STG.E.U8 desc[UR40][R58.64], R16 ;  /* 0x000000103a001986 */ /* 0x0081e8000c101128 */
[----:B------:R1:W-:Y:S04]  /*57740*/  @P0 STG.E.U8 desc[UR40][R54.64], R3 ;  /* 0x0000000336000986 */ /* 0x0003e8000c101128 */
[----:B0-----:R-:W3:Y:S01]  /*57750*/  LDL.LU.64 R58, [R1+0xa40] ;  /* 0x000a4000013a7983 */ /* 0x001ee20000300a00 */
[----:B-1----:R-:W-:-:S03]  /*57760*/  PRMT R3, R20, 0x7771, RZ ;  /* 0x0000777114037816 */ /* 0x002fc600000000ff */
[----:B------:R-:W3:Y:S04]  /*57770*/  LDL.LU.64 R14, [R1+0xa70] ;  /* 0x000a7000010e7983 */ /* 0x000ee80000300a00 */
[----:B------:R0:W-:Y:S01]  /*57780*/  @P6 STG.E.U8 desc[UR40][R48.64], R3 ;  /* 0x0000000330006986 */ /* 0x0001e2000c101128 */
[----:B------:R-:W-:-:S03]  /*57790*/  LOP3.LUT P6, RZ, R51, 0x80000, RZ, 0xc0, !PT ;  /* 0x0008000033ff7812 */ /* 0x000fc600078cc0ff */
[----:B------:R-:W3:Y:S04]  /*577a0*/  LDL.LU.64 R10, [R1+0xa90] ;  /* 0x000a9000010a7983 */ /* 0x000ee80000300a00 */
[----:B------:R-:W3:Y:S01]  /*577b0*/  LDL.LU.64 R12, [R1+0xa88] ;  /* 0x000a8800010c7983 */ /* 0x000ee20000300a00 */
[----:B0-----:R-:W-:-:S03]  /*577c0*/  PRMT R3, R20, 0x7772, RZ ;  /* 0x0000777214037816 */ /* 0x001fc600000000ff */
[----:B------:R-:W3:Y:S04]  /*577d0*/  LDL.LU.64 R8, [R1+0xa80] ;  /* 0x000a800001087983 */ /* 0x000ee80000300a00 */
[----:B------:R0:W-:Y:S01]  /*577e0*/  @P6 STG.E.U8 desc[UR40][R52.64], R3 ;  /* 0x0000000334006986 */ /* 0x0001e2000c101128 */
[----:B------:R-:W-:Y:S02]  /*577f0*/  LOP3.LUT P6, RZ, R51, 0x40000, RZ, 0xc0, !PT ;  /* 0x0004000033ff7812 */ /* 0x000fe400078cc0ff */
[----:B------:R-:W-:Y:S01]  /*57800*/  PRMT R20, R20, 0x7773, RZ ;  /* 0x0000777314147816 */ /* 0x000fe200000000ff */
[----:B------:R-:W3:Y:S04]  /*57810*/  LDL.LU.64 R54, [R1+0xab8] ;  /* 0x000ab80001367983 */ /* 0x000ee80000300a00 */
[----:B------:R-:W3:Y:S01]  /*57820*/  LDL.LU.64 R48, [R1+0xaf0] ;  /* 0x000af00001307983 */ /* 0x000ee20000300a00 */
[----:B0-----:R-:W-:-:S03]  /*57830*/  PRMT R3, R17, 0x7770, RZ ;  /* 0x0000777011037816 */ /* 0x001fc600000000ff */
[----:B------:R-:W3:Y:S04]  /*57840*/  LDL.LU.64 R52, [R1+0xae8] ;  /* 0x000ae80001347983 */ /* 0x000ee80000300a00 */
[----:B------:R0:W-:Y:S01]  /*57850*/  @P6 STG.E.U8 desc[UR40][R60.64], R20 ;  /* 0x000000143c006986 */ /* 0x0001e2000c101128 */
[----:B------:R-:W-:-:S03]  /*57860*/  LOP3.LUT P6, RZ, R51, 0x20000, RZ, 0xc0, !PT ;  /* 0x0002000033ff7812 */ /* 0x000fc600078cc0ff */
[----:B0-----:R-:W3:Y:S10]  /*57870*/  LDL.LU.64 R60, [R1+0xae0] ;  /* 0x000ae000013c7983 */ /* 0x001ef40000300a00 */
[----:B------:R0:W-:Y:S01]  /*57880*/  @P6 STG.E.U8 desc[UR40][R26.64], R3 ;  /* 0x000000031a006986 */ /* 0x0001e2000c101128 */
[----:B------:R-:W-:-:S02]  /*57890*/  LOP3.LUT P6, RZ, R51, 0x10000, RZ, 0xc0, !PT ;  /* 0x0001000033ff7812 */ /* 0x000fc400078cc0ff */
[----:B0-----:R-:W-:Y:S01]  /*578a0*/  PRMT R3, R17, 0x7771, RZ ;  /* 0x0000777111037816 */ /* 0x001fe200000000ff */
[----:B------:R-:W3:Y:S10]  /*578b0*/  LDL.LU.64 R26, [R1+0x1488] ;  /* 0x00148800011a7983 */ /* 0x000ef40000300a00 */
[----:B----4-:R0:W-:Y:S01]  /*578c0*/  @P6 STG.E.U8 desc[UR40][R22.64], R3 ;  /* 0x0000000316006986 */ /* 0x0101e2000c101128 */
[----:B------:R-:W-:-:S02]  /*578d0*/  LOP3.LUT P6, RZ, R51, 0x8000, RZ, 0xc0, !PT ;  /* 0x0000800033ff7812 */ /* 0x000fc400078cc0ff */
[----:B0-----:R-:W-:Y:S01]  /*578e0*/  PRMT R3, R17, 0x7772, RZ ;  /* 0x0000777211037816 */ /* 0x001fe200000000ff */
[----:B------:R-:W4:Y:S10]  /*578f0*/  LDL.LU.64 R22, [R1+0x1480] ;  /* 0x0014800001167983 */ /* 0x000f340000300a00 */
[----:B--2---:R0:W-:Y:S04]  /*57900*/  @P6 STG.E.U8 desc[UR40][R18.64], R3 ;  /* 0x0000000312006986 */ /* 0x0041e8000c101128 */
[----:B0-----:R-:W2:Y:S01]  /*57910*/  LDL.LU.64 R18, [R1+0x1478] ;  /* 0x0014780001127983 */ /* 0x001ea20000300a00 */
[----:B------:R-:W-:-:S02]  /*57920*/  LOP3.LUT P6, RZ, R51, 0x4000, RZ, 0xc0, !PT ;  /* 0x0000400033ff7812 */ /* 0x000fc400078cc0ff */
[----:B------:R-:W-:Y:S02]  /*57930*/  PRMT R17, R17, 0x7773, RZ ;  /* 0x0000777311117816 */ /* 0x000fe400000000ff */
[----:B------:R-:W-:Y:S02]  /*57940*/  PRMT R3, R21, 0x7770, RZ ;  /* 0x0000777015037816 */ /* 0x000fe400000000ff */
[C---:B------:R-:W-:Y:S02]  /*57950*/  LOP3.LUT P5, RZ, R57.reuse, 0x100, RZ, 0xc0, !PT ;  /* 0x0000010039ff7812 */ /* 0x040fe400078ac0ff */
[----:B------:R-:W-:Y:S02]  /*57960*/  LOP3.LUT P4, RZ, R4, 0x10000000, RZ, 0xc0, !PT ;  /* 0x1000000004ff7812 */ /* 0x000fe4000788c0ff */
[C---:B------:R-:W-:Y:S02]  /*57970*/  LOP3.LUT P3, RZ, R57.reuse, 0x80, RZ, 0xc0, !PT ;  /* 0x0000008039ff7812 */ /* 0x040fe4000786c0ff */
[----:B------:R-:W-:-:S02]  /*57980*/  LOP3.LUT P2, RZ, R57, 0x40, RZ, 0xc0, !PT ;  /* 0x0000004039ff7812 */ /* 0x000fc4000784c0ff */
[----:B------:R-:W-:Y:S01]  /*57990*/  LOP3.LUT P1, RZ, R57, 0x20, RZ, 0xc0, !PT ;  /* 0x0000002039ff7812 */ /* 0x000fe2000782c0ff */
[----:B---3--:R0:W-:Y:S01]  /*579a0*/  @P6 STG.E.U8 desc[UR40][R58.64], R17 ;  /* 0x000000113a006986 */ /* 0x0081e2000c101128 */
[----:B------:R-:W-:-:S03]  /*579b0*/  LOP3.LUT P6, RZ, R51, 0x2000, RZ, 0xc0, !PT ;  /* 0x0000200033ff7812 */ /* 0x000fc600078cc0ff */
[----:B0-----:R-:W3:Y:S10]  /*579c0*/  LDL.LU.64 R58, [R1+0x1470] ;  /* 0x00147000013a7983 */ /* 0x001ef40000300a00 */
[----:B------:R0:W-:Y:S01]  /*579d0*/  @P6 STG.E.U8 desc[UR40][R14.64], R3 ;  /* 0x000000030e006986 */ /* 0x0001e2000c101128 */
[----:B------:R-:W-:-:S02]  /*579e0*/  LOP3.LUT P6, RZ, R51, 0x1000, RZ, 0xc0, !PT ;  /* 0x0000100033ff7812 */ /* 0x000fc400078cc0ff */
[----:B0-----:R-:W-:-:S11]  /*579f0*/  PRMT R3, R21, 0x7771, RZ ;  /* 0x0000777115037816 */ /* 0x001fd600000000ff */
[----:B------:R0:W-:Y:S02]  /*57a00*/  @P6 STG.E.U8 desc[UR40][R10.64], R3 ;  /* 0x000000030a006986 */ /* 0x0001e4000c101128 */
[C---:B0-----:R-:W-:Y:S02]  /*57a10*/  PRMT R3, R21.reuse, 0x7772, RZ ;  /* 0x0000777215037816 */ /* 0x041fe400000000ff */
[----:B------:R-:W4:Y:S01]  /*57a20*/  LDL.LU.64 R10, [R1+0xb00] ;  /* 0x000b0000010a7983 */ /* 0x000f220000300a00 */
[----:B------:R-:W-:-:S03]  /*57a30*/  PRMT R21, R21, 0x7773, RZ ;  /* 0x0000777315157816 */ /* 0x000fc600000000ff */
[----:B------:R0:W-:Y:S04]  /*57a40*/  @P5 STG.E.U8 desc[UR40][R12.64], R3 ;  /* 0x000000030c005986 */ /* 0x0001e8000c101128 */
[----:B------:R-:W-:Y:S04]  /*57a50*/  @P4 STG.E.U8 desc[UR40][R8.64], R21 ;  /* 0x0000001508004986 */ /* 0x000fe8000c101128 */
[----:B0-----:R-:W4:Y:S01]  /*57a60*/  LDL.LU.64 R12, [R1+0xb30] ;  /* 0x000b3000010c7983 */ /* 0x001f220000300a00 */
[----:B------:R-:W-:Y:S02]  /*57a70*/  LOP3.LUT P0, RZ, R4, 0x8000000, RZ, 0xc0, !PT ;  /* 0x0800000004ff7812 */ /* 0x000fe4000780c0ff */
[----:B--2---:R-:W-:-:S05]  /*57a80*/  PRMT R3, R18, 0x7770, RZ ;  /* 0x0000777012037816 */ /* 0x004fca00000000ff */
[----:B------:R0:W-:Y:S02]  /*57a90*/  @P3 STG.E.U8 desc[UR40][R54.64], R3 ;  /* 0x0000000336003986 */ /* 0x0001e4000c101128 */
[----:B0-----:R-:W-:-:S05]  /*57aa0*/  PRMT R3, R18, 0x7771, RZ ;  /* 0x0000777112037816 */ /* 0x001fca00000000ff */
[----:B------:R0:W-:Y:S02]  /*57ab0*/  @P2 STG.E.U8 desc[UR40][R48.64], R3 ;  /* 0x0000000330002986 */ /* 0x0001e4000c101128 */
[----:B0-----:R-:W-:-:S05]  /*57ac0*/  PRMT R3, R18, 0x7772, RZ ;  /* 0x0000777212037816 */ /* 0x001fca00000000ff */
[----:B------:R0:W-:Y:S04]  /*57ad0*/  @P1 STG.E.U8 desc[UR40][R52.64], R3 ;  /* 0x0000000334001986 */ /* 0x0001e8000c101128 */
[----:B0-----:R-:W2:Y:S01]  /*57ae0*/  LDL.LU.64 R52, [R1+0xb28] ;  /* 0x000b280001347983 */ /* 0x001ea20000300a00 */
[----:B------:R-:W-:-:S03]  /*57af0*/  PRMT R18, R18, 0x7773, RZ ;  /* 0x0000777312127816 */ /* 0x000fc600000000ff */
[----:B------:R-:W2:Y:S04]  /*57b00*/  LDL.LU.64 R8, [R1+0xb20] ;  /* 0x000b200001087983 */ /* 0x000ea80000300a00 */
[----:B------:R0:W-:Y:S04]  /*57b10*/  @P0 STG.E.U8 desc[UR40][R60.64], R18 ;  /* 0x000000123c000986 */ /* 0x0001e8000c101128 */
[----:B0-----:R-:W2:Y:S01]  /*57b20*/  LDL.LU.64 R60, [R1+0xb40] ;  /* 0x000b4000013c7983 */ /* 0x001ea20000300a00 */
[----:B------:R-:W-:Y:S02]  /*57b30*/  LOP3.LUT P0, RZ, R4, 0x2000000, RZ, 0xc0, !PT ;  /* 0x0200000004ff7812 */ /* 0x000fe4000780c0ff */
[----:B------:R-:W-:Y:S01]  /*57b40*/  LOP3.LUT R51, R51, 0xfffffdff, RZ, 0xc0, !PT ;  /* 0xfffffdff33337812 */ /* 0x000fe200078ec0ff */
[----:B------:R-:W2:Y:S04]  /*57b50*/  LDL.LU.64 R54, [R1+0xb70] ;  /* 0x000b700001367983 */ /* 0x000ea80000300a00 */
[----:B------:R-:W2:Y:S06]  /*57b60*/  LDL.LU.64 R48, [R1+0xb68] ;  /* 0x000b680001307983 */ /* 0x000eac0000300a00 */
[----:B------:R-:W-:-:S04]  /*57b70*/  @P0 LOP3.LUT R51, R51, 0x200, RZ, 0xfc, !PT ;  /* 0x0000020033330812 */ /* 0x000fc800078efcff */
[----:B------:R-:W-:Y:S02]  /*57b80*/  LOP3.LUT R51, R51, 0xfffffbff, RZ, 0xc0, !PT ;  /* 0xfffffbff33337812 */ /* 0x000fe400078ec0ff */
[----:B---3--:R-:W-:-:S13]  /*57b90*/  LOP3.LUT P0, RZ, R58, 0x80000000, RZ, 0xc0, !PT ;  /* 0x800000003aff7812 */ /* 0x008fda000780c0ff */
[----:B------:R-:W-:Y:S02]  /*57ba0*/  @P0 LOP3.LUT R51, R51, 0x400, RZ, 0xfc, !PT ;  /* 0x0000040033330812 */ /* 0x000fe400078efcff */
[----:B------:R-:W-:Y:S02]  /*57bb0*/  LOP3.LUT P0, RZ, R57, 0x1, RZ, 0xc0, !PT ;  /* 0x0000000139ff7812 */ /* 0x000fe4000780c0ff */
[----:B------:R-:W-:Y:S02]  /*57bc0*/  LOP3.LUT R51, R51, 0xfffff7ff, RZ, 0xc0, !PT ;  /* 0xfffff7ff33337812 */ /* 0x000fe400078ec0ff */
[C---:B------:R-:W-:Y:S02]  /*57bd0*/  LOP3.LUT P5, RZ, R57.reuse, 0x10, RZ, 0xc0, !PT ;  /* 0x0000001039ff7812 */ /* 0x040fe400078ac0ff */
[C---:B------:R-:W-:Y:S02]  /*57be0*/  LOP3.LUT P4, RZ, R57.reuse, 0x8, RZ, 0xc0, !PT ;  /* 0x0000000839ff7812 */ /* 0x040fe4000788c0ff */
[----:B------:R-:W-:-:S05]  /*57bf0*/  LOP3.LUT P3, RZ, R57, 0x4, RZ, 0xc0, !PT ;  /* 0x0000000439ff7812 */ /* 0x000fca000786c0ff */
[----:B------:R-:W-:Y:S02]  /*57c00*/  @P0 LOP3.LUT R51, R51, 0x800, RZ, 0xfc, !PT ;  /* 0x0000080033330812 */ /* 0x000fe400078efcff */
[----:B------:R-:W-:Y:S02]  /*57c10*/  LOP3.LUT P0, RZ, R57, 0x2, RZ, 0xc0, !PT ;  /* 0x0000000239ff7812 */ /* 0x000fe4000780c0ff */
[----:B------:R-:W3:Y:S04]  /*57c20*/  LDL.LU.64 R56, [R1+0xb60] ;  /* 0x000b600001387983 */ /* 0x000ee80000300a00 */
[----:B------:R-:W3:Y:S01]  /*57c30*/  LDL.LU.64 R20, [R1+0xb80] ;  /* 0x000b800001147983 */ /* 0x000ee20000300a00 */
[----:B----4-:R-:W-:-:S03]  /*57c40*/  PRMT R3, R22, 0x7770, RZ ;  /* 0x0000777016037816 */ /* 0x010fc600000000ff */
[----:B------:R-:W4:Y:S04]  /*57c50*/  LDL.LU.64 R16, [R1+0xbb0] ;  /* 0x000bb00001107983 */ /* 0x000f280000300a00 */
[----:B------:R0:W-:Y:S02]  /*57c60*/  @P5 STG.E.U8 desc[UR40][R10.64], R3 ;  /* 0x000000030a005986 */ /* 0x0001e4000c101128 */
[----:B0-----:R-:W-:-:S05]  /*57c70*/  PRMT R3, R22, 0x7771, RZ ;  /* 0x0000777116037816 */ /* 0x001fca00000000ff */
[----:B------:R0:W-:Y:S02]  /*57c80*/  @P4 STG.E.U8 desc[UR40][R12.64], R3 ;  /* 0x000000030c004986 */ /* 0x0001e4000c101128 */
[----:B0-----:R-:W-:Y:S02]  /*57c90*/  PRMT R3, R22, 0x7772, RZ ;  /* 0x0000777216037816 */ /* 0x001fe400000000ff */
[----:B------:R-:W-:Y:S02]  /*57ca0*/  LOP3.LUT P2, RZ, R4, 0x4000000, RZ, 0xc0, !PT ;  /* 0x0400000004ff7812 */ /* 0x000fe4000784c0ff */
[----:B------:R-:W-:Y:S01]  /*57cb0*/  PRMT R22, R22, 0x7773, RZ ;  /* 0x0000777316167816 */ /* 0x000fe200000000ff */
[----:B--2---:R0:W-:Y:S04]  /*57cc0*/  @P3 STG.E.U8 desc[UR40][R52.64], R3 ;  /* 0x0000000334003986 */ /* 0x0041e8000c101128 */
[----:B0-----:R-:W2:Y:S04]  /*57cd0*/  LDL.LU.64 R52, [R1+0xba8] ;  /* 0x000ba80001347983 */ /* 0x001ea80000300a00 */
[----:B------:R-:W2:Y:S04]  /*57ce0*/  LDL.LU.64 R14, [R1+0xba0] ;  /* 0x000ba000010e7983 */ /* 0x000ea80000300a00 */
[----:B------:R-:W2:Y:S01]  /*57cf0*/  LDL.LU.64 R10, [R1+0xbc0] ;  /* 0x000bc000010a7983 */ /* 0x000ea20000300a00 */
[----:B------:R-:W-:-:S03]  /*57d00*/  PRMT R3, R19, 0x7770, RZ ;  /* 0x0000777013037816 */ /* 0x000fc600000000ff */
[----:B------:R-:W2:Y:S04]  /*57d10*/  LDL.LU.64 R12, [R1+0xbf8] ;  /* 0x000bf800010c7983 */ /* 0x000ea80000300a00 */
[----:B------:R-:W-:Y:S04]  /*57d20*/  @P2 STG.E.U8 desc[UR40][R8.64], R22 ;  /* 0x0000001608002986 */ /* 0x000fe8000c101128 */
[----:B------:R0:W-:Y:S04]  /*57d30*/  @P0 STG.E.U8 desc[UR40][R60.64], R3 ;  /* 0x000000033c000986 */ /* 0x0001e8000c101128 */
[----:B0-----:R-:W2:Y:S01]  /*57d40*/  LDL.LU.64 R60, [R1+0xbf0] ;  /* 0x000bf000013c7983 */ /* 0x001ea20000300a00 */
[----:B------:R-:W-:-:S02]  /*57d50*/  LOP3.LUT P1, RZ, R58, 0x8000000, RZ, 0xc0, !PT ;  /* 0x080000003aff7812 */ /* 0x000fc4000782c0ff */
[----:B------:R-:W-:Y:S01]  /*57d60*/  LOP3.LUT R51, R51, 0xffffffdf, RZ, 0xc0, !PT ;  /* 0xffffffdf33337812 */ /* 0x000fe200078ec0ff */
[----:B------:R-:W2:Y:S10]  /*57d70*/  LDL.LU.64 R8, [R1+0xbe8] ;  /* 0x000be80001087983 */ /* 0x000eb40000300a00 */
        /* <DEDUP_REMOVED lines=9> */
[----:B------:R-:W-:-:S04]  /*57e10*/  @P1 LOP3.LUT R51, R51, 0x100, RZ, 0xfc, !PT ;  /* 0x0000010033331812 */ /* 0x000fc800078efcff */
[----:B------:R-:W-:Y:S02]  /*57e20*/  LOP3.LUT P0, RZ, R51, 0x800, RZ, 0xc0, !PT ;  /* 0x0000080033ff7812 */ /* 0x000fe4000780c0ff */
[----:B------:R-:W-:-:S11]  /*57e30*/  PRMT R3, R19, 0x7771, RZ ;  /* 0x0000777113037816 */ /* 0x000fd600000000ff */
[----:B------:R0:W-:Y:S01]  /*57e40*/  @P0 STG.E.U8 desc[UR40][R54.64], R3 ;  /* 0x0000000336000986 */ /* 0x0001e2000c101128 */
[----:B------:R-:W-:Y:S02]  /*57e50*/  LOP3.LUT P0, RZ, R51, 0x400, RZ, 0xc0, !PT ;  /* 0x0000040033ff7812 */ /* 0x000fe4000780c0ff */
[----:B------:R-:W-:Y:S02]  /*57e60*/  LOP3.LUT P1, RZ, R58, 0x40000000, RZ, 0xc0, !PT ;  /* 0x400000003aff7812 */ /* 0x000fe4000782c0ff */
[----:B0-----:R-:W-:Y:S01]  /*57e70*/  PRMT R3, R19, 0x7772, RZ ;  /* 0x0000777213037816 */ /* 0x001fe200000000ff */
[----:B------:R-:W2:Y:S08]  /*57e80*/  LDL.LU.64 R54, [R1+0xc08] ;  /* 0x000c080001367983 */ /* 0x000eb00000300a00 */
[----:B------:R0:W-:Y:S01]  /*57e90*/  @P0 STG.E.U8 desc[UR40][R48.64], R3 ;  /* 0x0000000330000986 */ /* 0x0001e2000c101128 */
[----:B------:R-:W-:-:S02]  /*57ea0*/  LOP3.LUT P0, RZ, R51, 0x200, RZ, 0xc0, !PT ;  /* 0x0000020033ff7812 */ /* 0x000fc4000780c0ff */
[----:B------:R-:W-:Y:S02]  /*57eb0*/  PRMT R19, R19, 0x7773, RZ ;  /* 0x0000777313137816 */ /* 0x000fe400000000ff */
[----:B0-----:R-:W-:Y:S01]  /*57ec0*/  PRMT R3, R23, 0x7770, RZ ;  /* 0x0000777017037816 */ /* 0x001fe200000000ff */
[----:B------:R-:W2:Y:S08]  /*57ed0*/  LDL.LU.64 R48, [R1+0xc38] ;  /* 0x000c380001307983 */ /* 0x000eb00000300a00 */
[----:B---3--:R-:W-:Y:S04]  /*57ee0*/  @P0 STG.E.U8 desc[UR40][R56.64], R19 ;  /* 0x0000001338000986 */ /* 0x008fe8000c101128 */
[----:B------:R0:W-:Y:S01]  /*57ef0*/  @P1 STG.E.U8 desc[UR40][R20.64], R3 ;  /* 0x0000000314001986 */ /* 0x0001e2000c101128 */
[----:B------:R-:W-:-:S02]  /*57f00*/  LOP3.LUT P1, RZ, R51, 0x100, RZ, 0xc0, !PT ;  /* 0x0000010033ff7812 */ /* 0x000fc4000782c0ff */
[----:B0-----:R-:W-:-:S11]  /*57f10*/  PRMT R3, R23, 0x7771, RZ ;  /* 0x0000777117037816 */ /* 0x001fd600000000ff */
[----:B----4-:R0:W-:Y:S01]  /*57f20*/  @P1 STG.E.U8 desc[UR40][R16.64], R3 ;  /* 0x0000000310001986 */ /* 0x0101e2000c101128 */
[----:B------:R-:W-:Y:S02]  /*57f30*/  LOP3.LUT P1, RZ, R51, 0x80, RZ, 0xc0, !PT ;  /* 0x0000008033ff7812 */ /* 0x000fe4000782c0ff */
[C---:B0-----:R-:W-:Y:S02]  /*57f40*/  PRMT R3, R23.reuse, 0x7772, RZ ;  /* 0x0000777217037816 */ /* 0x041fe400000000ff */
[----:B------:R-:W-:Y:S02]  /*57f50*/  PRMT R23, R23, 0x7773, RZ ;  /* 0x0000777317177816 */ /* 0x000fe400000000ff */
[C---:B------:R-:W-:Y:S02]  /*57f60*/  LOP3.LUT P6, RZ, R58.reuse, 0x4000000, RZ, 0xc0, !PT ;  /* 0x040000003aff7812 */ /* 0x040fe400078cc0ff */
[----:B------:R-:W-:-:S05]  /*57f70*/  LOP3.LUT P5, RZ, R58, 0x2000000, RZ, 0xc0, !PT ;  /* 0x020000003aff7812 */ /* 0x000fca00078ac0ff */
[----:B--2---:R0:W-:Y:S01]  /*57f80*/  @P1 STG.E.U8 desc[UR40][R52.64], R3 ;  /* 0x0000000334001986 */ /* 0x0041e2000c101128 */
[----:B------:R-:W-:-:S03]  /*57f90*/  LOP3.LUT P1, RZ, R51, 0x40, RZ, 0xc0, !PT ;  /* 0x0000004033ff7812 */ /* 0x000fc6000782c0ff */
[----:B0-----:R-:W2:Y:S10]  /*57fa0*/  LDL.LU.64 R52, [R1+0xc30] ;  /* 0x000c300001347983 */ /* 0x001eb40000300a00 */
[----:B------:R-:W-:Y:S01]  /*57fb0*/  @P1 STG.E.U8 desc[UR40][R14.64], R23 ;  /* 0x000000170e001986 */ /* 0x000fe2000c101128 */
[----:B------:R-:W-:-:S02]  /*57fc0*/  LOP3.LUT P1, RZ, R51, 0x20, RZ, 0xc0, !PT ;  /* 0x0000002033ff7812 */ /* 0x000fc4000782c0ff */
[----:B------:R-:W-:-:S11]  /*57fd0*/  PRMT R3, R24, 0x7770, RZ ;  /* 0x0000777018037816 */ /* 0x000fd600000000ff */
[----:B------:R0:W-:Y:S02]  /*57fe0*/  @P1 STG.E.U8 desc[UR40][R10.64], R3 ;  /* 0x000000030a001986 */ /* 0x0001e4000c101128 */
[----:B0-----:R-:W-:-:S05]  /*57ff0*/  PRMT R3, R24, 0x7771, RZ ;  /* 0x0000777118037816 */ /* 0x001fca00000000ff */
[----:B------:R0:W-:Y:S02]  /*58000*/  @P6 STG.E.U8 desc[UR40][R12.64], R3 ;  /* 0x000000030c006986 */ /* 0x0001e4000c101128 */
[----:B0-----:R-:W-:-:S05]  /*58010*/  PRMT R3, R24, 0x7772, RZ ;  /* 0x0000777218037816 */ /* 0x001fca00000000ff */
[----:B------:R0:W-:Y:S04]  /*58020*/  @P5 STG.E.U8 desc[UR40][R60.64], R3 ;  /* 0x000000033c005986 */ /* 0x0001e8000c101128 */
[----:B0-----:R-:W3:Y:S01]  /*58030*/  LDL.LU.64 R60, [R1+0xc28] ;  /* 0x000c2800013c7983 */ /* 0x001ee20000300a00 */
[----:B------:R-:W-:Y:S02]  /*58040*/  LOP3.LUT P4, RZ, R4, 0x800000, RZ, 0xc0, !PT ;  /* 0x0080000004ff7812 */ /* 0x000fe4000788c0ff */
[C---:B------:R-:W-:Y:S02]  /*58050*/  LOP3.LUT P3, RZ, R58.reuse, 0x1000000, RZ, 0xc0, !PT ;  /* 0x010000003aff7812 */ /* 0x040fe4000786c0ff */
[----:B------:R-:W-:Y:S02]  /*58060*/  LOP3.LUT P2, RZ, R58, 0x800000, RZ, 0xc0, !PT ;  /* 0x008000003aff7812 */ /* 0x000fe4000784c0ff */
[----:B------:R-:W-:-:S02]  /*58070*/  PRMT R24, R24, 0x7773, RZ ;  /* 0x0000777318187816 */ /* 0x000fc400000000ff */
[----:B------:R-:W-:-:S05]  /*58080*/  PRMT R3, R28, 0x7770, RZ ;  /* 0x000077701c037816 */ /* 0x000fca00000000ff */
[----:B------:R-:W-:Y:S01]  /*58090*/  @P4 STG.E.U8 desc[UR40][R8.64], R24 ;  /* 0x0000001808004986 */ /* 0x000fe2000c101128 */
[----:B------:R-:W-:-:S03]  /*580a0*/  LOP3.LUT P0, RZ, R58, 0x400000, RZ, 0xc0, !PT ;  /* 0x004000003aff7812 */ /* 0x000fc6000780c0ff */
[----:B------:R0:W-:Y:S02]  /*580b0*/  @P3 STG.E.U8 desc[UR40][R54.64], R3 ;  /* 0x0000000336003986 */ /* 0x0001e4000c101128 */
[----:B0-----:R-:W-:-:S05]  /*580c0*/  PRMT R3, R28, 0x7771, RZ ;  /* 0x000077711c037816 */ /* 0x001fca00000000ff */
[----:B------:R0:W-:Y:S04]  /*580d0*/  @P2 STG.E.U8 desc[UR40][R48.64], R3 ;  /* 0x0000000330002986 */ /* 0x0001e8000c101128 */
[----:B0-----:R-:W4:Y:S04]  /*580e0*/  LDL.LU.64 R48, [R1+0xc48] ;  /* 0x000c480001307983 */ /* 0x001f280000300a00 */
[----:B------:R-:W4:Y:S01]  /*580f0*/  LDL.LU.64 R10, [R1+0xc78] ;  /* 0x000c7800010a7983 */ /* 0x000f220000300a00 */
[----:B------:R-:W-:Y:S02]  /*58100*/  PRMT R3, R28, 0x7772, RZ ;  /* 0x000077721c037816 */ /* 0x000fe400000000ff */
[----:B------:R-:W-:-:S02]  /*58110*/  LOP3.LUT P1, RZ, R4, 0x400000, RZ, 0xc0, !PT ;  /* 0x0040000004ff7812 */ /* 0x000fc4000782c0ff */
[----:B------:R-:W-:Y:S01]  /*58120*/  PRMT R28, R28, 0x7773, RZ ;  /* 0x000077731c1c7816 */ /* 0x000fe200000000ff */
[----:B--2---:R0:W-:Y:S04]  /*58130*/  @P0 STG.E.U8 desc[UR40][R52.64], R3 ;  /* 0x0000000334000986 */ /* 0x0041e8000c101128 */
[----:B0-----:R-:W2:Y:S04]  /*58140*/  LDL.LU.64 R52, [R1+0xc70] ;  /* 0x000c700001347983 */ /* 0x001ea80000300a00 */
[----:B------:R-:W2:Y:S04]  /*58150*/  LDL.LU.64 R54, [R1+0xc68] ;  /* 0x000c680001367983 */ /* 0x000ea80000300a00 */
[----:B------:R-:W2:Y:S04]  /*58160*/  LDL.LU.64 R12, [R1+0xc88] ;  /* 0x000c8800010c7983 */ /* 0x000ea80000300a00 */
[----:B---3--:R0:W-:Y:S04]  /*58170*/  @P1 STG.E.U8 desc[UR40][R60.64], R28 ;  /* 0x0000001c3c001986 */ /* 0x0081e8000c101128 */
[----:B0-----:R-:W3:Y:S01]  /*58180*/  LDL.LU.64 R60, [R1+0xcb8] ;  /* 0x000cb800013c7983 */ /* 0x001ee20000300a00 */
[----:B------:R-:W-:-:S03]  /*58190*/  LOP3.LUT P6, RZ, R58, 0x40000, RZ, 0xc0, !PT ;  /* 0x000400003aff7812 */ /* 0x000fc600078cc0ff */
[----:B------:R-:W3:Y:S01]  /*581a0*/  LDL.LU.64 R16, [R1+0xcb0] ;  /* 0x000cb00001107983 */ /* 0x000ee20000300a00 */
[----:B------:R-:W-:Y:S02]  /*581b0*/  LOP3.LUT R51, R51, 0xfffffff7, RZ, 0xc0, !PT ;  /* 0xfffffff733337812 */ /* 0x000fe400078ec0ff */
[----:B------:R-:W-:Y:S01]  /*581c0*/  LOP3.LUT P5, RZ, R58, 0x200000, RZ, 0xc0, !PT ;  /* 0x002000003aff7812 */ /* 0x000fe200078ac0ff */
[----:B------:R-:W3:Y:S06]  /*581d0*/  LDL.LU.64 R8, [R1+0xca8] ;  /* 0x000ca80001087983 */ /* 0x000eec0000300a00 */
[----:B------:R-:W-:-:S02]  /*581e0*/  @P6 LOP3.LUT R51, R51, 0x8, RZ, 0xfc, !PT ;  /* 0x0000000833336812 */ /* 0x000fc400078efcff */
[----:B------:R-:W-:Y:S02]  /*581f0*/  LOP3.LUT P6, RZ, R4, 0x200000, RZ, 0xc0, !PT ;  /* 0x0020000004ff7812 */ /* 0x000fe400078cc0ff */
[----:B------:R-:W-:Y:S02]  /*58200*/  PRMT R3, R25, 0x7770, RZ ;  /* 0x0000777019037816 */ /* 0x000fe400000000ff */
[C---:B------:R-:W-:Y:S02]  /*58210*/  LOP3.LUT P3, RZ, R58.reuse, 0x8000, RZ, 0xc0, !PT ;  /* 0x000080003aff7812 */ /* 0x040fe4000786c0ff */
[----:B------:R-:W-:Y:S02]  /*58220*/  LOP3.LUT R51, R51, 0xffffffef, RZ, 0xc0, !PT ;  /* 0xffffffef33337812 */ /* 0x000fe400078ec0ff */
[----:B------:R-:W-:-:S05]  /*58230*/  LOP3.LUT P4, RZ, R58, 0x1000, RZ, 0xc0, !PT ;  /* 0x000010003aff7812 */ /* 0x000fca000788c0ff */
[----:B------:R-:W-:Y:S02]  /*58240*/  @P6 LOP3.LUT R51, R51, 0x10, RZ, 0xfc, !PT ;  /* 0x0000001033336812 */ /* 0x000fe400078efcff */
[----:B------:R-:W-:Y:S02]  /*58250*/  LOP3.LUT P2, RZ, R58, 0x100000, RZ, 0xc0, !PT ;  /* 0x001000003aff7812 */ /* 0x000fe4000784c0ff */
[----:B------:R-:W-:-:S04]  /*58260*/  LOP3.LUT R51, R51, 0xfffffffd, RZ, 0xc0, !PT ;  /* 0xfffffffd33337812 */ /* 0x000fc800078ec0ff */
[----:B------:R-:W-:Y:S02]  /*58270*/  @P3 LOP3.LUT R51, R51, 0x2, RZ, 0xfc, !PT ;  /* 0x0000000233333812 */ /* 0x000fe400078efcff */
[----:B------:R-:W-:Y:S02]  /*58280*/  LOP3.LUT P3, RZ, R4, 0x100000, RZ, 0xc0, !PT ;  /* 0x0010000004ff7812 */ /* 0x000fe4000786c0ff */
[----:B------:R-:W-:Y:S02]  /*58290*/  LOP3.LUT R2, R2, 0x7fffffff, RZ, 0xc0, !PT ;  /* 0x7fffffff02027812 */ /* 0x000fe400078ec0ff */
[----:B------:R-:W-:Y:S02]  /*582a0*/  LOP3.LUT R51, R51, 0xfffffffb, RZ, 0xc0, !PT ;  /* 0xfffffffb33337812 */ /* 0x000fe400078ec0ff */
[----:B------:R-:W-:Y:S01]  /*582b0*/  @P4 LOP3.LUT R2, R2, 0x80000000, RZ, 0xfc, !PT ;  /* 0x8000000002024812 */ /* 0x000fe200078efcff */
[----:B----4-:R0:W-:Y:S04]  /*582c0*/  @P5 STG.E.U8 desc[UR40][R48.64], R3 ;  /* 0x0000000330005986 */ /* 0x0101e8000c101128 */
[----:B0-----:R-:W4:Y:S01]  /*582d0*/  LDL.LU.64 R48, [R1+0xcd0] ;  /* 0x000cd00001307983 */ /* 0x001f220000300a00 */
[----:B------:R-:W-:-:S03]  /*582e0*/  PRMT R3, R25, 0x7771, RZ ;  /* 0x0000777119037816 */ /* 0x000fc600000000ff */
[----:B------:R-:W4:Y:S01]  /*582f0*/  LDL.LU.64 R14, [R1+0xd00] ;  /* 0x000d0000010e7983 */ /* 0x000f220000300a00 */
[----:B------:R-:W-:Y:S02]  /*58300*/  LOP3.LUT P4, RZ, R4, 0x80000, RZ, 0xc0, !PT ;  /* 0x0008000004ff7812 */ /* 0x000fe4000788c0ff */
[----:B------:R-:W-:Y:S01]  /*58310*/  LOP3.LUT P6, RZ, R58, 0x80000, RZ, 0xc0, !PT ;  /* 0x000800003aff7812 */ /* 0x000fe200078cc0ff */
[----:B------:R0:W-:Y:S01]  /*58320*/  @P2 STG.E.U8 desc[UR40][R10.64], R3 ;  /* 0x000000030a002986 */ /* 0x0001e2000c101128 */
[----:B------:R-:W-:-:S04]  /*58330*/  @P3 LOP3.LUT R51, R51, 0x4, RZ, 0xfc, !PT ;  /* 0x0000000433333812 */ /* 0x000fc800078efcff */
[----:B------:R-:W-:Y:S01]  /*58340*/  LOP3.LUT R51, R51, 0xfffffffe, RZ, 0xc0, !PT ;  /* 0xfffffffe33337812 */ /* 0x000fe200078ec0ff */
[----:B0-----:R-:W4:Y:S01]  /*58350*/  LDL.LU.64 R10, [R1+0xcf8] ;  /* 0x000cf800010a7983 */ /* 0x001f220000300a00 */
[----:B------:R-:W-:-:S03]  /*58360*/  PRMT R3, R25, 0x7772, RZ ;  /* 0x0000777219037816 */ /* 0x000fc600000000ff */
[----:B------:R-:W-:Y:S02]  /*58370*/  @P4 LOP3.LUT R51, R51, 0x1, RZ, 0xfc, !PT ;  /* 0x0000000133334812 */ /* 0x000fe400078efcff */
[----:B------:R-:W-:Y:S02]  /*58380*/  PRMT R25, R25, 0x7773, RZ ;  /* 0x0000777319197816 */ /* 0x000fe400000000ff */
[----:B------:R-:W-:Y:S01]  /*58390*/  LOP3.LUT P0, RZ, R58, 0x20000, RZ, 0xc0, !PT ;  /* 0x000200003aff7812 */ /* 0x000fe2000780c0ff */
[----:B--2---:R0:W-:Y:S01]  /*583a0*/  @P6 STG.E.U8 desc[UR40][R52.64], R3 ;  /* 0x0000000334006986 */ /* 0x0041e2000c101128 */
[----:B------:R-:W-:-:S03]  /*583b0*/  LOP3.LUT P6, RZ, R51, 0x10, RZ, 0xc0, !PT ;  /* 0x0000001033ff7812 */ /* 0x000fc600078cc0ff */
[----:B0-----:R-:W2:Y:S10]  /*583c0*/  LDL.LU.64 R52, [R1+0xcf0] ;  /* 0x000cf00001347983 */ /* 0x001eb40000300a00 */
[----:B------:R0:W-:Y:S01]  /*583d0*/  @P6 STG.E.U8 desc[UR40][R54.64], R25 ;  /* 0x0000001936006986 */ /* 0x0001e2000c101128 */
[----:B------:R-:W-:-:S02]  /*583e0*/  LOP3.LUT P6, RZ, R51, 0x8, RZ, 0xc0, !PT ;  /* 0x0000000833ff7812 */ /* 0x000fc400078cc0ff */
[C---:B------:R-:W-:Y:S01]  /*583f0*/  PRMT R3, R29.reuse, 0x7770, RZ ;  /* 0x000077701d037816 */ /* 0x040fe200000000ff */
[----:B0-----:R-:W2:Y:S10]  /*58400*/  LDL.LU.64 R54, [R1+0xd10] ;  /* 0x000d100001367983 */ /* 0x001eb40000300a00 */
[----:B------:R0:W-:Y:S04]  /*58410*/  @P6 STG.E.U8 desc[UR40][R12.64], R3 ;  /* 0x000000030c006986 */ /* 0x0001e8000c101128 */
[----:B0-----:R-:W2:Y:S01]  /*58420*/  LDL.LU.64 R12, [R1+0xd38] ;  /* 0x000d3800010c7983 */ /* 0x001ea20000300a00 */
[----:B------:R-:W-:-:S05]  /*58430*/  PRMT R3, R29, 0x7771, RZ ;  /* 0x000077711d037816 */ /* 0x000fca00000000ff */
[----:B---3--:R0:W-:Y:S04]  /*58440*/  @P0 STG.E.U8 desc[UR40][R60.64], R3 ;  /* 0x000000033c000986 */ /* 0x0081e8000c101128 */
[----:B0-----:R-:W3:Y:S01]  /*58450*/  LDL.LU.64 R60, [R1+0xd30] ;  /* 0x000d3000013c7983 */ /* 0x001ee20000300a00 */
[----:B------:R-:W-:Y:S02]  /*58460*/  LOP3.LUT P3, RZ, R58, 0x10000, RZ, 0xc0, !PT ;  /* 0x000100003aff7812 */ /* 0x000fe4000786c0ff */
[C---:B------:R-:W-:Y:S02]  /*58470*/  PRMT R3, R29.reuse, 0x7772, RZ ;  /* 0x000077721d037816 */ /* 0x040fe400000000ff */
[----:B------:R-:W-:-:S09]  /*58480*/  PRMT R29, R29, 0x7773, RZ ;  /* 0x000077731d1d7816 */ /* 0x000fd200000000ff */
[----:B------:R0:W-:Y:S01]  /*58490*/  @P3 STG.E.U8 desc[UR40][R16.64], R3 ;  /* 0x0000000310003986 */ /* 0x0001e2000c101128 */
[----:B------:R-:W-:-:S13]  /*584a0*/  LOP3.LUT P3, RZ, R51, 0x4, RZ, 0xc0, !PT ;  /* 0x0000000433ff7812 */ /* 0x000fda000786c0ff */
[----:B------:R1:W-:Y:S01]  /*584b0*/  @P3 STG.E.U8 desc[UR40][R8.64], R29 ;  /* 0x0000001d08003986 */ /* 0x0003e2000c101128 */
[----:B------:R-:W-:Y:S02]  /*584c0*/  LOP3.LUT P3, RZ, R51, 0x2, RZ, 0xc0, !PT ;  /* 0x0000000233ff7812 */ /* 0x000fe4000786c0ff */
[----:B0-----:R-:W-:Y:S02]  /*584d0*/  PRMT R3, R26, 0x7770, RZ ;  /* 0x000077701a037816 */ /* 0x001fe400000000ff */
[C---:B------:R-:W-:Y:S01]  /*584e0*/  LOP3.LUT P1, RZ, R58.reuse, 0x4000, RZ, 0xc0, !PT ;  /* 0x000040003aff7812 */ /* 0x040fe2000782c0ff */
[----:B-1----:R-:W3:Y:S01]  /*584f0*/  LDL.LU.64 R8, [R1+0xd60] ;  /* 0x000d600001087983 */ /* 0x002ee20000300a00 */
[----:B------:R-:W-:-:S07]  /*58500*/  LOP3.LUT P4, RZ, R58, 0x2000, RZ, 0xc0, !PT ;  /* 0x000020003aff7812 */ /* 0x000fce000788c0ff */
[----:B----4-:R0:W-:Y:S04]  /*58510*/  @P3 STG.E.U8 desc[UR40][R48.64], R3 ;  /* 0x0000000330003986 */ /* 0x0101e8000c101128 */
[----:B0-----:R-:W4:Y:S01]  /*58520*/  LDL.LU.64 R48, [R1+0xd70] ;  /* 0x000d700001307983 */ /* 0x001f220000300a00 */
[----:B------:R-:W-:-:S05]  /*58530*/  PRMT R3, R26, 0x7771, RZ ;  /* 0x000077711a037816 */ /* 0x000fca00000000ff */
[----:B------:R0:W-:Y:S02]  /*58540*/  @P1 STG.E.U8 desc[UR40][R14.64], R3 ;  /* 0x000000030e001986 */ /* 0x0001e4000c101128 */
[----:B0-----:R-:W-:-:S05]  /*58550*/  PRMT R3, R26, 0x7772, RZ ;  /* 0x000077721a037816 */ /* 0x001fca00000000ff */
[----:B------:R0:W-:Y:S01]  /*58560*/  @P4 STG.E.U8 desc[UR40][R10.64], R3 ;  /* 0x000000030a004986 */ /* 0x0001e2000c101128 */
[----:B------:R-:W-:Y:S02]  /*58570*/  LOP3.LUT P4, RZ, R51, 0x1, RZ, 0xc0, !PT ;  /* 0x0000000133ff7812 */ /* 0x000fe4000788c0ff */
[----:B------:R-:W-:Y:S02]  /*58580*/  PRMT R26, R26, 0x7773, RZ ;  /* 0x000077731a1a7816 */ /* 0x000fe400000000ff */
[----:B------:R-:W-:Y:S02]  /*58590*/  LOP3.LUT P5, RZ, R58, 0x800, RZ, 0xc0, !PT ;  /* 0x000008003aff7812 */ /* 0x000fe400078ac0ff */
[----:B0-----:R-:W-:Y:S02]  /*585a0*/  PRMT R3, R30, 0x7770, RZ ;  /* 0x000077701e037816 */ /* 0x001fe400000000ff */
[----:B------:R-:W-:-:S05]  /*585b0*/  LOP3.LUT P2, RZ, R58, 0x400, RZ, 0xc0, !PT ;  /* 0x000004003aff7812 */ /* 0x000fca000784c0ff */
[----:B--2---:R0:W-:Y:S01]  /*585c0*/  @P4 STG.E.U8 desc[UR40][R52.64], R26 ;  /* 0x0000001a34004986 */ /* 0x0041e2000c101128 */
[----:B------:R-:W-:-:S03]  /*585d0*/  LOP3.LUT P4, RZ, R2, 0x80000000, RZ, 0xc0, !PT ;  /* 0x8000000002ff7812 */ /* 0x000fc6000788c0ff */
[----:B0-----:R-:W2:Y:S10]  /*585e0*/  LDL.LU.64 R52, [R1+0xdb8] ;  /* 0x000db80001347983 */ /* 0x001eb40000300a00 */
[----:B------:R0:W-:Y:S04]  /*585f0*/  @P4 STG.E.U8 desc[UR40][R54.64], R3 ;  /* 0x0000000336004986 */ /* 0x0001e8000c101128 */
[----:B0-----:R-:W2:Y:S01]  /*58600*/  LDL.LU.64 R54, [R1+0xdb0] ;  /* 0x000db00001367983 */ /* 0x001ea20000300a00 */
[----:B------:R-:W-:-:S05]  /*58610*/  PRMT R3, R30, 0x7771, RZ ;  /* 0x000077711e037816 */ /* 0x000fca00000000ff */
[----:B------:R0:W-:Y:S02]  /*58620*/  @P5 STG.E.U8 desc[UR40][R12.64], R3 ;  /* 0x000000030c005986 */ /* 0x0001e4000c101128 */
[----:B0-----:R-:W-:-:S05]  /*58630*/  PRMT R3, R30, 0x7772, RZ ;  /* 0x000077721e037816 */ /* 0x001fca00000000ff */
[----:B---3--:R0:W-:Y:S04]  /*58640*/  @P2 STG.E.U8 desc[UR40][R60.64], R3 ;  /* 0x000000033c002986 */ /* 0x0081e8000c101128 */
[----:B0-----:R-:W3:Y:S01]  /*58650*/  LDL.LU.64 R60, [R1+0xde0] ;  /* 0x000de000013c7983 */ /* 0x001ee20000300a00 */
[----:B------:R-:W-:Y:S02]  /*58660*/  LOP3.LUT P6, RZ, R4, 0x40000, RZ, 0xc0, !PT ;  /* 0x0004000004ff7812 */ /* 0x000fe400078cc0ff */
[----:B------:R-:W-:Y:S01]  /*58670*/  LOP3.LUT P0, RZ, R58, 0x200, RZ, 0xc0, !PT ;  /* 0x000002003aff7812 */ /* 0x000fe2000780c0ff */
[----:B------:R-:W3:Y:S01]  /*58680*/  LDL.LU.64 R20, [R1+0xdf0] ;  /* 0x000df00001147983 */ /* 0x000ee20000300a00 */
[----:B------:R-:W-:-:S09]  /*58690*/  PRMT R30, R30, 0x7773, RZ ;  /* 0x000077731e1e7816 */ /* 0x000fd200000000ff */
[----:B------:R0:W-:Y:S02]  /*586a0*/  @P6 STG.E.U8 desc[UR40][R8.64], R30 ;  /* 0x0000001e08006986 */ /* 0x0001e4000c101128 */
[----:B0-----:R-:W-:-:S05]  /*586b0*/  PRMT R8, R27, 0x7770, RZ ;  /* 0x000077701b087816 */ /* 0x001fca00000000ff */
[----:B----4-:R0:W-:Y:S04]  /*586c0*/  @P0 STG.E.U8 desc[UR40][R48.64], R8 ;  /* 0x0000000830000986 */ /* 0x0101e8000c101128 */
[----:B0-----:R-:W4:Y:S04]  /*586d0*/  LDL.LU.64 R48, [R1+0xe28] ;  /* 0x000e280001307983 */ /* 0x001f280000300a00 */
[----:B------:R-:W4:Y:S01]  /*586e0*/  LDL.LU.64 R14, [R1+0xe20] ;  /* 0x000e2000010e7983 */ /* 0x000f220000300a00 */
[C---:B------:R-:W-:Y:S02]  /*586f0*/  LOP3.LUT P3, RZ, R58.reuse, 0x100, RZ, 0xc0, !PT ;  /* 0x000001003aff7812 */ /* 0x040fe4000786c0ff */
[----:B------:R-:W-:Y:S01]  /*58700*/  PRMT R10, R27, 0x7771, RZ ;  /* 0x000077711b0a7816 */ /* 0x000fe200000000ff */
[----:B------:R-:W4:Y:S01]  /*58710*/  LDL.LU.64 R16, [R1+0xe18] ;  /* 0x000e180001107983 */ /* 0x000f220000300a00 */
[----:B------:R-:W-:-:S02]  /*58720*/  LOP3.LUT P1, RZ, R58, 0x80, RZ, 0xc0, !PT ;  /* 0x000000803aff7812 */ /* 0x000fc4000782c0ff */
[----:B------:R-:W-:-:S07]  /*58730*/  LOP3.LUT P4, RZ, R4, 0x20000, RZ, 0xc0, !PT ;  /* 0x0002000004ff7812 */ /* 0x000fce000788c0ff */
[----:B--2---:R0:W-:Y:S04]  /*58740*/  @P3 STG.E.U8 desc[UR40][R52.64], R10 ;  /* 0x0000000a34003986 */ /* 0x0041e8000c101128 */
[----:B0-----:R-:W2:Y:S04]  /*58750*/  LDL.LU.64 R52, [R1+0xe38] ;  /* 0x000e380001347983 */ /* 0x001ea80000300a00 */
[----:B------:R-:W2:Y:S01]  /*58760*/  LDL.LU.64 R18, [R1+0xe68] ;  /* 0x000e680001127983 */ /* 0x000ea20000300a00 */
[----:B------:R-:W-:-:S05]  /*58770*/  PRMT R10, R27, 0x7772, RZ ;  /* 0x000077721b0a7816 */ /* 0x000fca00000000ff */
[----:B------:R0:W-:Y:S01]  /*58780*/  @P1 STG.E.U8 desc[UR40][R54.64], R10 ;  /* 0x0000000a36001986 */ /* 0x0001e2000c101128 */
[----:B------:R-:W-:-:S03]  /*58790*/  PRMT R27, R27, 0x7773, RZ ;  /* 0x000077731b1b7816 */ /* 0x000fc600000000ff */
[----:B0-----:R-:W2:Y:S04]  /*587a0*/  LDL.LU.64 R54, [R1+0xe60] ;  /* 0x000e600001367983 */ /* 0x001ea80000300a00 */
[----:B---3--:R0:W-:Y:S04]  /*587b0*/  @P4 STG.E.U8 desc[UR40][R60.64], R27 ;  /* 0x0000001b3c004986 */ /* 0x0081e8000c101128 */
[----:B0-----:R-:W3:Y:S01]  /*587c0*/  LDL.LU.64 R60, [R1+0xe58] ;  /* 0x000e5800013c7983 */ /* 0x001ee20000300a00 */
[----:B------:R-:W-:Y:S02]  /*587d0*/  LOP3.LUT P2, RZ, R4, 0x10000, RZ, 0xc0, !PT ;  /* 0x0001000004ff7812 */ /* 0x000fe4000784c0ff */
[----:B------:R-:W-:Y:S01]  /*587e0*/  LOP3.LUT P5, RZ, R58, 0x40, RZ, 0xc0, !PT ;  /* 0x000000403aff7812 */ /* 0x000fe200078ac0ff */
[----:B------:R-:W3:Y:S01]  /*587f0*/  LDL.LU.64 R56, [R1+0xe78] ;  /* 0x000e780001387983 */ /* 0x000ee20000300a00 */
[----:B------:R-:W-:-:S02]  /*58800*/  P2R R3, PR, RZ, 0x4 ;  /* 0x00000004ff037803 */ /* 0x000fc40000000000 */
[C---:B------:R-:W-:Y:S02]  /*58810*/  LOP3.LUT P2, RZ, R58.reuse, 0x10, RZ, 0xc0, !PT ;  /* 0x000000103aff7812 */ /* 0x040fe4000784c0ff */
[----:B------:R-:W-:Y:S02]  /*58820*/  PRMT R12, R31, 0x7770, RZ ;  /* 0x000077701f0c7816 */ /* 0x000fe400000000ff */
[----:B------:R-:W-:Y:S02]  /*58830*/  P2R R7, PR, RZ, 0x4 ;  /* 0x00000004ff077803 */ /* 0x000fe40000000000 */
[----:B------:R-:W-:-:S03]  /*58840*/  LOP3.LUT P2, RZ, R58, 0x20, RZ, 0xc0, !PT ;  /* 0x000000203aff7812 */ /* 0x000fc6000784c0ff */
[----:B------:R0:W-:Y:S04]  /*58850*/  @P5 STG.E.U8 desc[UR40][R20.64], R12 ;  /* 0x0000000c14005986 */ /* 0x0001e8000c101128 */
[----:B0-----:R-:W3:Y:S01]  /*58860*/  LDL.LU.64 R20, [R1+0xea8] ;  /* 0x000ea80001147983 */ /* 0x001ee20000300a00 */
[----:B------:R-:W-:Y:S02]  /*58870*/  PRMT R12, R31, 0x7771, RZ ;  /* 0x000077711f0c7816 */ /* 0x000fe400000000ff */
[----:B------:R-:W-:Y:S02]  /*58880*/  LOP3.LUT P0, RZ, R4, 0x8000, RZ, 0xc0, !PT ;  /* 0x0000800004ff7812 */ /* 0x000fe4000780c0ff */
[----:B------:R-:W-:Y:S02]  /*58890*/  LOP3.LUT P6, RZ, R58, 0x8, RZ, 0xc0, !PT ;  /* 0x000000083aff7812 */ /* 0x000fe400078cc0ff */
[----:B------:R-:W-:-:S02]  /*588a0*/  P2R R8, PR, RZ, 0x1 ;  /* 0x00000001ff087803 */ /* 0x000fc40000000000 */
[----:B------:R-:W-:Y:S01]  /*588b0*/  LOP3.LUT P0, RZ, R58, 0x2, RZ, 0xc0, !PT ;  /* 0x000000023aff7812 */ /* 0x000fe2000780c0ff */
[----:B----4-:R0:W-:Y:S01]  /*588c0*/  @P2 STG.E.U8 desc[UR40][R48.64], R12 ;  /* 0x0000000c30002986 */ /* 0x0101e2000c101128 */
[----:B------:R-:W-:Y:S02]  /*588d0*/  ISETP.NE.AND P2, PT, R7, RZ, PT ;  /* 0x000000ff0700720c */ /* 0x000fe40003f45270 */
[----:B------:R-:W-:Y:S01]  /*588e0*/  PRMT R7, R31, 0x7772, RZ ;  /* 0x000077721f077816 */ /* 0x000fe200000000ff */
[----:B0-----:R-:W4:Y:S10]  /*588f0*/  LDL.LU.64 R48, [R1+0xea0] ;  /* 0x000ea00001307983 */ /* 0x001f340000300a00 */
[----:B------:R0:W-:Y:S01]  /*58900*/  @P2 STG.E.U8 desc[UR40][R14.64], R7 ;  /* 0x000000070e002986 */ /* 0x0001e2000c101128 */
[----:B------:R-:W-:-:S02]  /*58910*/  ISETP.NE.AND P2, PT, R3, RZ, PT ;  /* 0x000000ff0300720c */ /* 0x000fc40003f45270 */
[----:B------:R-:W-:Y:S02]  /*58920*/  PRMT R31, R31, 0x7773, RZ ;  /* 0x000077731f1f7816 */ /* 0x000fe400000000ff */
[----:B------:R-:W-:Y:S01]  /*58930*/  P2R R9, PR, RZ, 0x1 ;  /* 0x00000001ff097803 */ /* 0x000fe20000000000 */
[----:B0-----:R-:W4:Y:S01]  /*58940*/  LDL.LU.64 R14, [R1+0xe98] ;  /* 0x000e9800010e7983 */ /* 0x001f220000300a00 */
[----:B------:R-:W-:Y:S02]  /*58950*/  LOP3.LUT P0, RZ, R58, 0x4, RZ, 0xc0, !PT ;  /* 0x000000043aff7812 */ /* 0x000fe4000780c0ff */
[----:B------:R-:W-:-:S05]  /*58960*/  PRMT R3, R32, 0x7770, RZ ;  /* 0x0000777020037816 */ /* 0x000fca00000000ff */
[----:B------:R0:W-:Y:S04]  /*58970*/  @P2 STG.E.U8 desc[UR40][R16.64], R31 ;  /* 0x0000001f10002986 */ /* 0x0001e8000c101128 */
[----:B0-----:R-:W4:Y:S04]  /*58980*/  LDL.LU.64 R16, [R1+0xeb8] ;  /* 0x000eb80001107983 */ /* 0x001f280000300a00 */
[----:B--2---:R0:W-:Y:S04]  /*58990*/  @P6 STG.E.U8 desc[UR40][R52.64], R3 ;  /* 0x0000000334006986 */ /* 0x0041e8000c101128 */
[----:B0-----:R-:W2:Y:S01]  /*589a0*/  LDL.LU.64 R52, [R1+0xed8] ;  /* 0x000ed80001347983 */ /* 0x001ea20000300a00 */
[----:B------:R-:W-:-:S05]  /*589b0*/  PRMT R3, R32, 0x7771, RZ ;  /* 0x0000777120037816 */ /* 0x000fca00000000ff */
[----:B------:R0:W-:Y:S01]  /*589c0*/  @P0 STG.E.U8 desc[UR40][R18.64], R3 ;  /* 0x0000000312000986 */ /* 0x0001e2000c101128 */
[----:B------:R-:W-:Y:S02]  /*589d0*/  ISETP.NE.AND P0, PT, R9, RZ, PT ;  /* 0x000000ff0900720c */ /* 0x000fe40003f05270 */
[----:B0-----:R-:W-:-:S11]  /*589e0*/  PRMT R3, R32, 0x7772, RZ ;  /* 0x0000777220037816 */ /* 0x001fd600000000ff */
[----:B------:R0:W-:Y:S01]  /*589f0*/  @P0 STG.E.U8 desc[UR40][R54.64], R3 ;  /* 0x0000000336000986 */ /* 0x0001e2000c101128 */
[----:B------:R-:W-:Y:S02]  /*58a00*/  ISETP.NE.AND P0, PT, R8, RZ, PT ;  /* 0x000000ff0800720c */ /* 0x000fe40003f05270 */
[----:B------:R-:W-:Y:S01]  /*58a10*/  PRMT R32, R32, 0x7773, RZ ;  /* 0x0000777320207816 */ /* 0x000fe200000000ff */
[----:B0-----:R-:W2:Y:S10]  /*58a20*/  LDL.LU.64 R54, [R1+0xef8] ;  /* 0x000ef80001367983 */ /* 0x001eb40000300a00 */
[----:B---3--:R0:W-:Y:S04]  /*58a30*/  @P0 STG.E.U8 desc[UR40][R60.64], R32 ;  /* 0x000000203c000986 */ /* 0x0081e8000c101128 */
[----:B0-----:R-:W3:Y:S01]  /*58a40*/  LDL.LU.64 R60, [R1+0xef0] ;  /* 0x000ef000013c7983 */ /* 0x001ee20000300a00 */
[----:B------:R-:W-:-:S02]  /*58a50*/  LOP3.LUT P1, RZ, R4, 0x4000, RZ, 0xc0, !PT ;  /* 0x0000400004ff7812 */ /* 0x000fc4000782c0ff */
[----:B------:R-:W-:Y:S02]  /*58a60*/  LOP3.LUT P3, RZ, R58, 0x1, RZ, 0xc0, !PT ;  /* 0x000000013aff7812 */ /* 0x000fe4000786c0ff */
[----:B------:R-:W-:Y:S02]  /*58a70*/  P2R R10, PR, RZ, 0x2 ;  /* 0x00000002ff0a7803 */ /* 0x000fe40000000000 */
[----:B------:R-:W-:-:S04]  /*58a80*/  LOP3.LUT P1, RZ, R59, 0x40000000, RZ, 0xc0, !PT ;  /* 0x400000003bff7812 */ /* 0x000fc8000782c0ff */
[----:B------:R-:W-:Y:S02]  /*58a90*/  P2R R11, PR, RZ, 0x2 ;  /* 0x00000002ff0b7803 */ /* 0x000fe40000000000 */
[----:B------:R-:W-:Y:S02]  /*58aa0*/  LOP3.LUT P1, RZ, R59, 0x80000000, RZ, 0xc0, !PT ;  /* 0x800000003bff7812 */ /* 0x000fe4000782c0ff */
[----:B------:R-:W-:-:S05]  /*58ab0*/  PRMT R3, R36, 0x7770, RZ ;  /* 0x0000777024037816 */ /* 0x000fca00000000ff */
[----:B------:R0:W-:Y:S02]  /*58ac0*/  @P3 STG.E.U8 desc[UR40][R56.64], R3 ;  /* 0x0000000338003986 */ /* 0x0001e4000c101128 */
[----:B0-----:R-:W-:-:S05]  /*58ad0*/  PRMT R3, R36, 0x7771, RZ ;  /* 0x0000777124037816 */ /* 0x001fca00000000ff */
[----:B------:R0:W-:Y:S01]  /*58ae0*/  @P1 STG.E.U8 desc[UR40][R20.64], R3 ;  /* 0x0000000314001986 */ /* 0x0001e2000c101128 */
[----:B------:R-:W-:Y:S02]  /*58af0*/  ISETP.NE.AND P1, PT, R11, RZ, PT ;  /* 0x000000ff0b00720c */ /* 0x000fe40003f25270 */
[----:B0-----:R-:W-:Y:S02]  /*58b00*/  PRMT R3, R36, 0x7772, RZ ;  /* 0x0000777224037816 */ /* 0x001fe400000000ff */
[----:B------:R-:W-:-:S09]  /*58b10*/  LOP3.LUT P4, RZ, R59, 0x20000000, RZ, 0xc0, !PT ;  /* 0x200000003bff7812 */ /* 0x000fd2000788c0ff */
[----:B----4-:R0:W-:Y:S01]  /*58b20*/  @P1 STG.E.U8 desc[UR40][R48.64], R3 ;  /* 0x0000000330001986 */ /* 0x0101e2000c101128 */
[----:B------:R-:W-:Y:S02]  /*58b30*/  ISETP.NE.AND P1, PT, R10, RZ, PT ;  /* 0x000000ff0a00720c */ /* 0x000fe40003f25270 */
[----:B------:R-:W-:Y:S01]  /*58b40*/  PRMT R36, R36, 0x7773, RZ ;  /* 0x0000777324247816 */ /* 0x000fe200000000ff */
[----:B0-----:R-:W4:Y:S01]  /*58b50*/  LDL.LU.64 R48, [R1+0xf38] ;  /* 0x000f380001307983 */ /* 0x001f220000300a00 */
[----:B------:R-:W-:-:S09]  /*58b60*/  LOP3.LUT P5, RZ, R59, 0x10000000, RZ, 0xc0, !PT ;  /* 0x100000003bff7812 */ /* 0x000fd200078ac0ff */
[----:B------:R0:W-:Y:S01]  /*58b70*/  @P1 STG.E.U8 desc[UR40][R14.64], R36 ;  /* 0x000000240e001986 */ /* 0x0001e2000c101128 */
[----:B------:R-:W-:-:S03]  /*58b80*/  PRMT R3, R33, 0x7770, RZ ;  /* 0x0000777021037816 */ /* 0x000fc600000000ff */
[----:B0-----:R-:W4:Y:S04]  /*58b90*/  LDL.LU.64 R14, [R1+0xf78] ;  /* 0x000f7800010e7983 */ /* 0x001f280000300a00 */
[----:B------:R0:W-:Y:S02]  /*58ba0*/  @P4 STG.E.U8 desc[UR40][R16.64], R3 ;  /* 0x0000000310004986 */ /* 0x0001e4000c101128 */
[----:B0-----:R-:W-:Y:S02]  /*58bb0*/  PRMT R3, R33, 0x7771, RZ ;  /* 0x0000777121037816 */ /* 0x001fe400000000ff */
[----:B------:R-:W-:Y:S02]  /*58bc0*/  LOP3.LUT P2, RZ, R59, 0x8000000, RZ, 0xc0, !PT ;  /* 0x080000003bff7812 */ /* 0x000fe4000784c0ff */
[----:B------:R-:W-:-:S02]  /*58bd0*/  LOP3.LUT P6, RZ, R4, 0x2000, RZ, 0xc0, !PT ;  /* 0x0000200004ff7812 */ /* 0x000fc400078cc0ff */
[C---:B------:R-:W-:Y:S02]  /*58be0*/  PRMT R8, R33.reuse, 0x7772, RZ ;  /* 0x0000777221087816 */ /* 0x040fe400000000ff */
[----:B------:R-:W-:Y:S01]  /*58bf0*/  PRMT R33, R33, 0x7773, RZ ;  /* 0x0000777321217816 */ /* 0x000fe200000000ff */
[----:B--2---:R0:W-:Y:S04]  /*58c00*/  @P5 STG.E.U8 desc[UR40][R52.64], R3 ;  /* 0x0000000334005986 */ /* 0x0041e8000c101128 */
[----:B0-----:R-:W2:Y:S04]  /*58c10*/  LDL.LU.64 R52, [R1+0xf88] ;  /* 0x000f880001347983 */ /* 0x001ea80000300a00 */
[----:B------:R-:W2:Y:S04]  /*58c20*/  LDL.LU.64 R20, [R1+0xf80] ;  /* 0x000f800001147983 */ /* 0x000ea80000300a00 */
[----:B------:R-:W-:Y:S04]  /*58c30*/  @P2 STG.E.U8 desc[UR40][R54.64], R8 ;  /* 0x0000000836002986 */ /* 0x000fe8000c101128 */
[----:B---3--:R0:W-:Y:S04]  /*58c40*/  @P6 STG.E.U8 desc[UR40][R60.64], R33 ;  /* 0x000000213c006986 */ /* 0x0081e8000c101128 */
[----:B0-----:R-:W3:Y:S04]  /*58c50*/  LDL.LU.64 R60, [R1+0xf90] ;  /* 0x000f9000013c7983 */ /* 0x001ee80000300a00 */
[----:B------:R-:W3:Y:S01]  /*58c60*/  LDL.LU.64 R54, [R1+0xfa8] ;  /* 0x000fa80001367983 */ /* 0x000ee20000300a00 */
[----:B------:R-:W-:-:S02]  /*58c70*/  LOP3.LUT P0, RZ, R59, 0x4000000, RZ, 0xc0, !PT ;  /* 0x040000003bff7812 */ /* 0x000fc4000780c0ff */
[----:B------:R-:W-:Y:S01]  /*58c80*/  PRMT R10, R37, 0x7770, RZ ;  /* 0x00007770250a7816 */ /* 0x000fe200000000ff */
[----:B------:R-:W3:Y:S01]  /*58c90*/  LDL.LU.64 R16, [R1+0xfa0] ;  /* 0x000fa00001107983 */ /* 0x000ee20000300a00 */
[C---:B------:R-:W-:Y:S02]  /*58ca0*/  LOP3.LUT P3, RZ, R59.reuse, 0x2000000, RZ, 0xc0, !PT ;  /* 0x020000003bff7812 */ /* 0x040fe4000786c0ff */
[----:B------:R-:W-:Y:S02]  /*58cb0*/  LOP3.LUT P1, RZ, R59, 0x1000000, RZ, 0xc0, !PT ;  /* 0x010000003bff7812 */ /* 0x000fe4000782c0ff */
[----:B------:R-:W-:Y:S02]  /*58cc0*/  PRMT R12, R37, 0x7772, RZ ;  /* 0x00007772250c7816 */ /* 0x000fe400000000ff */
[----:B------:R-:W-:Y:S02]  /*58cd0*/  LOP3.LUT P4, RZ, R4, 0x1000, RZ, 0xc0, !PT ;  /* 0x0000100004ff7812 */ /* 0x000fe4000788c0ff */
[----:B------:R-:W-:Y:S01]  /*58ce0*/  LOP3.LUT P5, RZ, R59, 0x200000, RZ, 0xc0, !PT ;  /* 0x002000003bff7812 */ /* 0x000fe200078ac0ff */
[----:B----4-:R0:W-:Y:S04]  /*58cf0*/  @P0 STG.E.U8 desc[UR40][R48.64], R10 ;  /* 0x0000000a30000986 */ /* 0x0101e8000c101128 */
[----:B0-----:R-:W4:Y:S04]  /*58d00*/  LDL.LU.64 R48, [R1+0xf98] ;  /* 0x000f980001307983 */ /* 0x001f280000300a00 */
[----:B------:R-:W4:Y:S01]  /*58d10*/  LDL.LU.64 R18, [R1+0xfb8] ;  /* 0x000fb80001127983 */ /* 0x000f220000300a00 */
[----:B------:R-:W-:-:S05]  /*58d20*/  PRMT R10, R37, 0x7771, RZ ;  /* 0x00007771250a7816 */ /* 0x000fca00000000ff */
[----:B------:R0:W-:Y:S04]  /*58d30*/  @P3 STG.E.U8 desc[UR40][R14.64], R10 ;  /* 0x0000000a0e003986 */ /* 0x0001e8000c101128 */
[----:B0-----:R-:W4:Y:S01]  /*58d40*/  LDL.LU.64 R14, [R1+0xfd0] ;  /* 0x000fd000010e7983 */ /* 0x001f220000300a00 */
[----:B------:R-:W-:Y:S02]  /*58d50*/  P2R R3, PR, RZ, 0x20 ;  /* 0x00000020ff037803 */ /* 0x000fe40000000000 */
[----:B------:R-:W-:Y:S02]  /*58d60*/  PRMT R37, R37, 0x7773, RZ ;  /* 0x0000777325257816 */ /* 0x000fe400000000ff */
[----:B------:R-:W-:-:S04]  /*58d70*/  LOP3.LUT P5, RZ, R59, 0x400000, RZ, 0xc0, !PT ;  /* 0x004000003bff7812 */ /* 0x000fc800078ac0ff */
[----:B------:R-:W-:Y:S02]  /*58d80*/  P2R R7, PR, RZ, 0x20 ;  /* 0x00000020ff077803 */ /* 0x000fe40000000000 */
[----:B------:R-:W-:Y:S01]  /*58d90*/  LOP3.LUT P5, RZ, R59, 0x800000, RZ, 0xc0, !PT ;  /* 0x008000003bff7812 */ /* 0x000fe200078ac0ff */
[----:B--2---:R0:W-:Y:S04]  /*58da0*/  @P1 STG.E.U8 desc[UR40][R52.64], R12 ;  /* 0x0000000c34001986 */ /* 0x0041e8000c101128 */
[----:B0-----:R-:W2:Y:S04]  /*58db0*/  LDL.LU.64 R52, [R1+0xfc8] ;  /* 0x000fc80001347983 */ /* 0x001ea80000300a00 */
[----:B------:R0:W-:Y:S04]  /*58dc0*/  @P4 STG.E.U8 desc[UR40][R20.64], R37 ;  /* 0x0000002514004986 */ /* 0x0001e8000c101128 */
[----:B------:R-:W2:Y:S04]  /*58dd0*/  LDL.LU.64 R56, [R1+0xfc0] ;  /* 0x000fc00001387983 */ /* 0x000ea80000300a00 */
[----:B0-----:R-:W2:Y:S01]  /*58de0*/  LDL.LU.64 R20, [R1+0xfd8] ;  /* 0x000fd80001147983 */ /* 0x001ea20000300a00 */
[----:B------:R-:W-:-:S05]  /*58df0*/  PRMT R12, R34, 0x7770, RZ ;  /* 0x00007770220c7816 */ /* 0x000fca00000000ff */
[----:B---3--:R0:W-:Y:S04]  /*58e00*/  @P5 STG.E.U8 desc[UR40][R60.64], R12 ;  /* 0x0000000c3c005986 */ /* 0x0081e8000c101128 */
[----:B0-----:R-:W3:Y:S01]  /*58e10*/  LDL.LU.64 R60, [R1+0xff0] ;  /* 0x000ff000013c7983 */ /* 0x001ee20000300a00 */
[----:B------:R-:W-:Y:S02]  /*58e20*/  ISETP.NE.AND P5, PT, R7, RZ, PT ;  /* 0x000000ff0700720c */ /* 0x000fe40003fa5270 */
[----:B------:R-:W-:Y:S02]  /*58e30*/  PRMT R7, R34, 0x7771, RZ ;  /* 0x0000777122077816 */ /* 0x000fe400000000ff */
[----:B------:R-:W-:-:S04]  /*58e40*/  LOP3.LUT P6, RZ, R59, 0x40000, RZ, 0xc0, !PT ;  /* 0x000400003bff7812 */ /* 0x000fc800078cc0ff */
[----:B------:R-:W-:Y:S02]  /*58e50*/  P2R R8, PR, RZ, 0x40 ;  /* 0x00000040ff087803 */ /* 0x000fe40000000000 */
[----:B------:R-:W-:-:S03]  /*58e60*/  LOP3.LUT P6, RZ, R59, 0x80000, RZ, 0xc0, !PT ;  /* 0x000800003bff7812 */ /* 0x000fc600078cc0ff */
[----:B------:R0:W-:Y:S01]  /*58e70*/  @P5 STG.E.U8 desc[UR40][R54.64], R7 ;  /* 0x0000000736005986 */ /* 0x0001e2000c101128 */
[----:B------:R-:W-:Y:S02]  /*58e80*/  ISETP.NE.AND P5, PT, R3, RZ, PT ;  /* 0x000000ff0300720c */ /* 0x000fe40003fa5270 */
[----:B------:R-:W-:Y:S02]  /*58e90*/  LOP3.LUT P2, RZ, R4, 0x800, RZ, 0xc0, !PT ;  /* 0x0000080004ff7812 */ /* 0x000fe4000784c0ff */
[----:B------:R-:W-:Y:S02]  /*58ea0*/  P2R R9, PR, RZ, 0x40 ;  /* 0x00000040ff097803 */ /* 0x000fe40000000000 */
[----:B------:R-:W-:Y:S02]  /*58eb0*/  LOP3.LUT P6, RZ, R59, 0x100000, RZ, 0xc0, !PT ;  /* 0x001000003bff7812 */ /* 0x000fe400078cc0ff */
[C---:B------:R-:W-:Y:S02]  /*58ec0*/  PRMT R3, R34.reuse, 0x7772, RZ ;  /* 0x0000777222037816 */ /* 0x040fe400000000ff */
[----:B------:R-:W-:Y:S01]  /*58ed0*/  PRMT R34, R34, 0x7773, RZ ;  /* 0x0000777322227816 */ /* 0x000fe200000000ff */
[----:B0-----:R-:W3:Y:S04]  /*58ee0*/  LDL.LU.64 R54, [R1+0xfe8] ;  /* 0x000fe80001367983 */ /* 0x001ee80000300a00 */
[----:B------:R0:W-:Y:S02]  /*58ef0*/  @P5 STG.E.U8 desc[UR40][R16.64], R3 ;  /* 0x0000000310005986 */ /* 0x0001e4000c101128 */
[----:B0-----:R-:W-:-:S02]  /*58f00*/  PRMT R3, R38, 0x7770, RZ ;  /* 0x0000777026037816 */ /* 0x001fc400000000ff */
[----:B------:R-:W3:Y:S04]  /*58f10*/  LDL.LU.64 R16, [R1+0xfe0] ;  /* 0x000fe00001107983 */ /* 0x000ee80000300a00 */
[----:B----4-:R0:W-:Y:S04]  /*58f20*/  @P2 STG.E.U8 desc[UR40][R48.64], R34 ;  /* 0x0000002230002986 */ /* 0x0101e8000c101128 */
[----:B------:R1:W-:Y:S01]  /*58f30*/  @P6 STG.E.U8 desc[UR40][R18.64], R3 ;  /* 0x0000000312006986 */ /* 0x0003e2000c101128 */
[----:B------:R-:W-:-:S03]  /*58f40*/  ISETP.NE.AND P6, PT, R9, RZ, PT ;  /* 0x000000ff0900720c */ /* 0x000fc60003fc5270 */
[----:B0-----:R-:W4:Y:S01]  /*58f50*/  LDL.LU.64 R48, [R1+0xff8] ;  /* 0x000ff80001307983 */ /* 0x001f220000300a00 */
[----:B-1----:R-:W-:-:S09]  /*58f60*/  PRMT R3, R38, 0x7771, RZ ;  /* 0x0000777126037816 */ /* 0x002fd200000000ff */
[----:B------:R0:W-:Y:S01]  /*58f70*/  @P6 STG.E.U8 desc[UR40][R14.64], R3 ;  /* 0x000000030e006986 */ /* 0x0001e2000c101128 */
[----:B------:R-:W-:Y:S02]  /*58f80*/  ISETP.NE.AND P6, PT, R8, RZ, PT ;  /* 0x000000ff0800720c */ /* 0x000fe40003fc5270 */
[C---:B------:R-:W-:Y:S01]  /*58f90*/  LOP3.LUT P3, RZ, R59.reuse, 0x8000, RZ, 0xc0, !PT ;  /* 0x000080003bff7812 */ /* 0x040fe2000786c0ff */
[----:B0-----:R-:W4:Y:S01]  /*58fa0*/  LDL.LU.64 R14, [R1+0x1008] ;  /* 0x00100800010e7983 */ /* 0x001f220000300a00 */
[----:B------:R-:W-:Y:S02]  /*58fb0*/  PRMT R3, R38, 0x7772, RZ ;  /* 0x0000777226037816 */ /* 0x000fe400000000ff */
[----:B------:R-:W-:Y:S02]  /*58fc0*/  P2R R10, PR, RZ, 0x8 ;  /* 0x00000008ff0a7803 */ /* 0x000fe40000000000 */
[----:B------:R-:W-:Y:S02]  /*58fd0*/  LOP3.LUT P3, RZ, R59, 0x10000, RZ, 0xc0, !PT ;  /* 0x000100003bff7812 */ /* 0x000fe4000786c0ff */
[----:B------:R-:W-:-:S02]  /*58fe0*/  LOP3.LUT P0, RZ, R4, 0x400, RZ, 0xc0, !PT ;  /* 0x0000040004ff7812 */ /* 0x000fc4000780c0ff */
[----:B------:R-:W-:Y:S02]  /*58ff0*/  P2R R11, PR, RZ, 0x8 ;  /* 0x00000008ff0b7803 */ /* 0x000fe40000000000 */
[----:B------:R-:W-:Y:S02]  /*59000*/  LOP3.LUT P3, RZ, R59, 0x20000, RZ, 0xc0, !PT ;  /* 0x000200003bff7812 */ /* 0x000fe4000786c0ff */
[----:B------:R-:W-:Y:S01]  /*59010*/  PRMT R38, R38, 0x7773, RZ ;  /* 0x0000777326267816 */ /* 0x000fe200000000ff */
[----:B--2---:R0:W-:Y:S04]  /*59020*/  @P6 STG.E.U8 desc[UR40][R52.64], R3 ;  /* 0x0000000334006986 */ /* 0x0041e8000c101128 */
[----:B0-----:R-:W2:Y:S01]  /*59030*/  LDL.LU.64 R52, [R1+0x1000] ;  /* 0x0010000001347983 */ /* 0x001ea20000300a00 */
[----:B------:R-:W-:-:S03]  /*59040*/  PRMT R3, R35, 0x7770, RZ ;  /* 0x0000777023037816 */ /* 0x000fc600000000ff */
[----:B------:R-:W-:Y:S04]  /*59050*/  @P0 STG.E.U8 desc[UR40][R56.64], R38 ;  /* 0x0000002638000986 */ /* 0x000fe8000c101128 */
[----:B------:R0:W-:Y:S01]  /*59060*/  @P3 STG.E.U8 desc[UR40][R20.64], R3 ;  /* 0x0000000314003986 */ /* 0x0001e2000c101128 */
[----:B------:R-:W-:Y:S02]  /*59070*/  ISETP.NE.AND P3, PT, R11, RZ, PT ;  /* 0x000000ff0b00720c */ /* 0x000fe40003f65270 */
[----:B0-----:R-:W-:-:S11]  /*59080*/  PRMT R3, R35, 0x7771, RZ ;  /* 0x0000777123037816 */ /* 0x001fd600000000ff */
[----:B---3--:R0:W-:Y:S04]  /*59090*/  @P3 STG.E.U8 desc[UR40][R60.64], R3 ;  /* 0x000000033c003986 */ /* 0x0081e8000c101128 */
[----:B0-----:R-:W3:Y:S01]  /*590a0*/  LDL.LU.64 R60, [R1+0x1018] ;  /* 0x00101800013c7983 */ /* 0x001ee20000300a00 */
[----:B------:R-:W-:Y:S02]  /*590b0*/  ISETP.NE.AND P3, PT, R10, RZ, PT ;  /* 0x000000ff0a00720c */ /* 0x000fe40003f65270 */
[----:B------:R-:W-:Y:S02]  /*590c0*/  PRMT R3, R35, 0x7772, RZ ;  /* 0x0000777223037816 */ /* 0x000fe400000000ff */
[----:B------:R-:W-:Y:S02]  /*590d0*/  LOP3.LUT P1, RZ, R4, 0x200, RZ, 0xc0, !PT ;  /* 0x0000020004ff7812 */ /* 0x000fe4000782c0ff */
[----:B------:R-:W-:-:S07]  /*590e0*/  LOP3.LUT P4, RZ, R59, 0x4000, RZ, 0xc0, !PT ;  /* 0x000040003bff7812 */ /* 0x000fce000788c0ff */
[----:B------:R0:W-:Y:S01]  /*590f0*/  @P3 STG.E.U8 desc[UR40][R54.64], R3 ;  /* 0x0000000336003986 */ /* 0x0001e2000c101128 */
[----:B------:R-:W-:-:S03]  /*59100*/  PRMT R35, R35, 0x7773, RZ ;  /* 0x0000777323237816 */ /* 0x000fc600000000ff */
[----:B0-----:R-:W3:Y:S01]  /*59110*/  LDL.LU.64 R54, [R1+0x1020] ;  /* 0x0010200001367983 */ /* 0x001ee20000300a00 */
[----:B------:R-:W-:-:S03]  /*59120*/  PRMT R3, R39, 0x7770, RZ ;  /* 0x0000777027037816 */ /* 0x000fc600000000ff */
[----:B------:R-:W-:Y:S01]  /*59130*/  @P1 STG.E.U8 desc[UR40][R16.64], R35 ;  /* 0x0000002310001986 */ /* 0x000fe2000c101128 */
[C---:B------:R-:W-:Y:S02]  /*59140*/  LOP3.LUT P5, RZ, R59.reuse, 0x2000, RZ, 0xc0, !PT ;  /* 0x000020003bff7812 */ /* 0x040fe400078ac0ff */
[----:B------:R-:W-:Y:S01]  /*59150*/  LOP3.LUT P2, RZ, R59, 0x1000, RZ, 0xc0, !PT ;  /* 0x000010003bff7812 */ /* 0x000fe2000784c0ff */
[----:B----4-:R0:W-:Y:S04]  /*59160*/  @P4 STG.E.U8 desc[UR40][R48.64], R3 ;  /* 0x0000000330004986 */ /* 0x0101e8000c101128 */
[----:B0-----:R-:W4:Y:S01]  /*59170*/  LDL.LU.64 R48, [R1+0x1038] ;  /* 0x0010380001307983 */ /* 0x001f220000300a00 */
[----:B------:R-:W-:-:S03]  /*59180*/  PRMT R3, R39, 0x7771, RZ ;  /* 0x0000777127037816 */ /* 0x000fc600000000ff */
[----:B------:R-:W4:Y:S04]  /*59190*/  LDL.LU.64 R20, [R1+0x1030] ;  /* 0x0010300001147983 */ /* 0x000f280000300a00 */
[----:B------:R0:W-:Y:S02]  /*591a0*/  @P5 STG.E.U8 desc[UR40][R14.64], R3 ;  /* 0x000000030e005986 */ /* 0x0001e4000c101128 */
[C---:B0-----:R-:W-:Y:S02]  /*591b0*/  PRMT R3, R39.reuse, 0x7772, RZ ;  /* 0x0000777227037816 */ /* 0x041fe400000000ff */
[----:B------:R-:W-:Y:S02]  /*591c0*/  LOP3.LUT P6, RZ, R4, 0x100, RZ, 0xc0, !PT ;  /* 0x0000010004ff7812 */ /* 0x000fe400078cc0ff */
        /* <DEDUP_REMOVED lines=9> */
[----:B------:R-:W-:Y:S02]  /*59260*/  PRMT R10, R40, 0x7770, RZ ;  /* 0x00007770280a7816 */ /* 0x000fe400000000ff */
[----:B------:R-:W-:-:S07]  /*59270*/  LOP3.LUT P3, RZ, R59, 0x400, RZ, 0xc0, !PT ;  /* 0x000004003bff7812 */ /* 0x000fce000786c0ff */
[----:B------:R0:W-:Y:S01]  /*59280*/  @P0 STG.E.U8 desc[UR40][R54.64], R10 ;  /* 0x0000000a36000986 */ /* 0x0001e2000c101128 */
[C---:B------:R-:W-:Y:S02]  /*59290*/  LOP3.LUT P1, RZ, R59.reuse, 0x200, RZ, 0xc0, !PT ;  /* 0x000002003bff7812 */ /* 0x040fe4000782c0ff */
[----:B------:R-:W-:Y:S01]  /*592a0*/  PRMT R12, R40, 0x7771, RZ ;  /* 0x00007771280c7816 */ /* 0x000fe200000000ff */
[----:B0-----:R-:W3:Y:S01]  /*592b0*/  LDL.LU.64 R54, [R1+0x1068] ;  /* 0x0010680001367983 */ /* 0x001ee20000300a00 */
[----:B------:R-:W-:-:S04]  /*592c0*/  LOP3.LUT P4, RZ, R59, 0x80, RZ, 0xc0, !PT ;  /* 0x000000803bff7812 */ /* 0x000fc8000788c0ff */
[----:B------:R-:W-:Y:S02]  /*592d0*/  P2R R8, PR, RZ, 0x10 ;  /* 0x00000010ff087803 */ /* 0x000fe40000000000 */
[----:B------:R-:W-:-:S04]  /*592e0*/  LOP3.LUT P4, RZ, R59, 0x100, RZ, 0xc0, !PT ;  /* 0x000001003bff7812 */ /* 0x000fc8000788c0ff */
[----:B------:R-:W-:Y:S02]  /*592f0*/  P2R R9, PR, RZ, 0x10 ;  /* 0x00000010ff097803 */ /* 0x000fe40000000000 */
[----:B------:R-:W-:Y:S01]  /*59300*/  LOP3.LUT P4, RZ, R4, 0x80, RZ, 0xc0, !PT ;  /* 0x0000008004ff7812 */ /* 0x000fe2000788c0ff */
[----:B----4-:R0:W-:Y:S04]  /*59310*/  @P3 STG.E.U8 desc[UR40][R48.64], R12 ;  /* 0x0000000c30003986 */ /* 0x0101e8000c101128 */
[----:B0-----:R-:W4:Y:S01]  /*59320*/  LDL.LU.64 R48, [R1+0x1088] ;  /* 0x0010880001307983 */ /* 0x001f220000300a00 */
[----:B------:R-:W-:-:S03]  /*59330*/  PRMT R12, R40, 0x7772, RZ ;  /* 0x00007772280c7816 */ /* 0x000fc600000000ff */
[----:B------:R-:W4:Y:S04]  /*59340*/  LDL.LU.64 R56, [R1+0x1080] ;  /* 0x0010800001387983 */ /* 0x000f280000300a00 */
[----:B------:R0:W-:Y:S01]  /*59350*/  @P1 STG.E.U8 desc[UR40][R20.64], R12 ;  /* 0x0000000c14001986 */ /* 0x0001e2000c101128 */
[----:B------:R-:W-:-:S03]  /*59360*/  PRMT R40, R40, 0x7773, RZ ;  /* 0x0000777328287816 */ /* 0x000fc600000000ff */
[----:B0-----:R-:W4:Y:S01]  /*59370*/  LDL.LU.64 R20, [R1+0x1078] ;  /* 0x0010780001147983 */ /* 0x001f220000300a00 */
[----:B------:R-:W-:-:S03]  /*59380*/  LOP3.LUT P5, RZ, R59, 0x40, RZ, 0xc0, !PT ;  /* 0x000000403bff7812 */ /* 0x000fc600078ac0ff */
[----:B--2---:R0:W-:Y:S01]  /*59390*/  @P4 STG.E.U8 desc[UR40][R52.64], R40 ;  /* 0x0000002834004986 */ /* 0x0041e2000c101128 */
[----:B------:R-:W-:Y:S02]  /*593a0*/  ISETP.NE.AND P4, PT, R9, RZ, PT ;  /* 0x000000ff0900720c */ /* 0x000fe40003f85270 */
[----:B------:R-:W-:Y:S01]  /*593b0*/  PRMT R9, R44, 0x7770, RZ ;  /* 0x000077702c097816 */ /* 0x000fe200000000ff */
[----:B0-----:R-:W2:Y:S10]  /*593c0*/  LDL.LU.64 R52, [R1+0x1070] ;  /* 0x0010700001347983 */ /* 0x001eb40000300a00 */
[----:B------:R0:W-:Y:S01]  /*593d0*/  @P4 STG.E.U8 desc[UR40][R16.64], R9 ;  /* 0x0000000910004986 */ /* 0x0001e2000c101128 */
[----:B------:R-:W-:-:S02]  /*593e0*/  ISETP.NE.AND P4, PT, R8, RZ, PT ;  /* 0x000000ff0800720c */ /* 0x000fc40003f85270 */
[C---:B------:R-:W-:Y:S01]  /*593f0*/  PRMT R8, R44.reuse, 0x7771, RZ ;  /* 0x000077712c087816 */ /* 0x040fe200000000ff */
[----:B0-----:R-:W2:Y:S10]  /*59400*/  LDL.LU.64 R16, [R1+0x1090] ;  /* 0x0010900001107983 */ /* 0x001eb40000300a00 */
[----:B------:R0:W-:Y:S02]  /*59410*/  @P4 STG.E.U8 desc[UR40][R14.64], R8 ;  /* 0x000000080e004986 */ /* 0x0001e4000c101128 */
[----:B0-----:R-:W-:-:S02]  /*59420*/  PRMT R8, R44, 0x7772, RZ ;  /* 0x000077722c087816 */ /* 0x001fc400000000ff */
[----:B------:R-:W2:Y:S04]  /*59430*/  LDL.LU.64 R14, [R1+0x1098] ;  /* 0x00109800010e7983 */ /* 0x000ea80000300a00 */
[----:B---3--:R0:W-:Y:S04]  /*59440*/  @P5 STG.E.U8 desc[UR40][R60.64], R8 ;  /* 0x000000083c005986 */ /* 0x0081e8000c101128 */
[----:B0-----:R-:W3:Y:S01]  /*59450*/  LDL.LU.64 R60, [R1+0x1060] ;  /* 0x00106000013c7983 */ /* 0x001ee20000300a00 */
[----:B------:R-:W-:-:S04]  /*59460*/  LOP3.LUT P2, RZ, R59, 0x10, RZ, 0xc0, !PT ;  /* 0x000000103bff7812 */ /* 0x000fc8000784c0ff */
[----:B------:R-:W-:Y:S02]  /*59470*/  P2R R3, PR, RZ, 0x4 ;  /* 0x00000004ff037803 */ /* 0x000fe40000000000 */
[----:B------:R-:W-:-:S04]  /*59480*/  LOP3.LUT P2, RZ, R59, 0x20, RZ, 0xc0, !PT ;  /* 0x000000203bff7812 */ /* 0x000fc8000784c0ff */
[----:B------:R-:W-:Y:S02]  /*59490*/  P2R R7, PR, RZ, 0x4 ;  /* 0x00000004ff077803 */ /* 0x000fe40000000000 */
[----:B------:R-:W-:Y:S02]  /*594a0*/  LOP3.LUT P2, RZ, R4, 0x40, RZ, 0xc0, !PT ;  /* 0x0000004004ff7812 */ /* 0x000fe4000784c0ff */
[----:B------:R-:W-:-:S11]  /*594b0*/  PRMT R44, R44, 0x7773, RZ ;  /* 0x000077732c2c7816 */ /* 0x000fd600000000ff */
[----:B------:R-:W-:Y:S01]  /*594c0*/  @P2 STG.E.U8 desc[UR40][R18.64], R44 ;  /* 0x0000002c12002986 */ /* 0x000fe2000c101128 */
        /* <DEDUP_REMOVED lines=10> */
[C---:B------:R-:W-:Y:S01]  /*59570*/  PRMT R3, R41.reuse, 0x7771, RZ ;  /* 0x0000777129037816 */ /* 0x040fe200000000ff */
[----:B0-----:R-:W3:Y:S04]  /*59580*/  LDL.LU.64 R54, [R1+0x10a0] ;  /* 0x0010a00001367983 */ /* 0x001ee80000300a00 */
[----:B----4-:R0:W-:Y:S02]  /*59590*/  @P2 STG.E.U8 desc[UR40][R48.64], R3 ;  /* 0x0000000330002986 */ /* 0x0101e4000c101128 */
[----:B0-----:R-:W-:-:S02]  /*595a0*/  PRMT R3, R41, 0x7772, RZ ;  /* 0x0000777229037816 */ /* 0x001fc400000000ff */
[----:B------:R-:W4:Y:S01]  /*595b0*/  LDL.LU.64 R48, [R1+0x10b0] ;  /* 0x0010b00001307983 */ /* 0x000f220000300a00 */
[----:B------:R-:W-:-:S03]  /*595c0*/  PRMT R41, R41, 0x7773, RZ ;  /* 0x0000777329297816 */ /* 0x000fc600000000ff */
[----:B------:R0:W-:Y:S04]  /*595d0*/  @P6 STG.E.U8 desc[UR40][R56.64], R3 ;  /* 0x0000000338006986 */ /* 0x0001e8000c101128 */
[----:B------:R-:W-:Y:S01]  /*595e0*/  @P0 STG.E.U8 desc[UR40][R20.64], R41 ;  /* 0x0000002914000986 */ /* 0x000fe2000c101128 */
[----:B------:R-:W-:Y:S02]  /*595f0*/  ISETP.NE.AND P0, PT, R11, RZ, PT ;  /* 0x000000ff0b00720c */ /* 0x000fe40003f05270 */
[----:B0-----:R-:W-:Y:S02]  /*59600*/  PRMT R3, R45, 0x7770, RZ ;  /* 0x000077702d037816 */ /* 0x001fe400000000ff */
[----:B------:R-:W-:Y:S02]  /*59610*/  LOP3.LUT P3, RZ, R59, 0x1, RZ, 0xc0, !PT ;  /* 0x000000013bff7812 */ /* 0x000fe4000786c0ff */
[----:B------:R-:W-:-:S07]  /*59620*/  LOP3.LUT P1, RZ, R4, 0x10, RZ, 0xc0, !PT ;  /* 0x0000001004ff7812 */ /* 0x000fce000782c0ff */
[----:B--2---:R0:W-:Y:S01]  /*59630*/  @P0 STG.E.U8 desc[UR40][R52.64], R3 ;  /* 0x0000000334000986 */ /* 0x0041e2000c101128 */
[----:B------:R-:W-:-:S03]  /*59640*/  ISETP.NE.AND P0, PT, R10, RZ, PT ;  /* 0x000000ff0a00720c */ /* 0x000fc60003f05270 */
[----:B0-----:R-:W2:Y:S01]  /*59650*/  LDL.LU.64 R52, [R1+0x10c0] ;  /* 0x0010c00001347983 */ /* 0x001ea20000300a00 */
[----:B------:R-:W-:-:S09]  /*59660*/  PRMT R3, R45, 0x7771, RZ ;  /* 0x000077712d037816 */ /* 0x000fd200000000ff */
[----:B------:R0:W-:Y:S04]  /*59670*/  @P0 STG.E.U8 desc[UR40][R16.64], R3 ;  /* 0x0000000310000986 */ /* 0x0001e8000c101128 */
[----:B0-----:R-:W2:Y:S01]  /*59680*/  LDL.LU.64 R16, [R1+0x10b8] ;  /* 0x0010b80001107983 */ /* 0x001ea20000300a00 */
[C---:B------:R-:W-:Y:S02]  /*59690*/  PRMT R3, R45.reuse, 0x7772, RZ ;  /* 0x000077722d037816 */ /* 0x040fe400000000ff */
[----:B------:R-:W-:-:S03]  /*596a0*/  PRMT R45, R45, 0x7773, RZ ;  /* 0x000077732d2d7816 */ /* 0x000fc600000000ff */
[----:B------:R-:W-:Y:S04]  /*596b0*/  @P3 STG.E.U8 desc[UR40][R14.64], R3 ;  /* 0x000000030e003986 */ /* 0x000fe8000c101128 */
[----:B---3--:R0:W-:Y:S04]  /*596c0*/  @P1 STG.E.U8 desc[UR40][R60.64], R45 ;  /* 0x0000002d3c001986 */ /* 0x0081e8000c101128 */
[----:B0-----:R-:W3:Y:S04]  /*596d0*/  LDL.LU.64 R60, [R1+0x10e0] ;  /* 0x0010e000013c7983 */ /* 0x001ee80000300a00 */
[----:B------:R-:W3:Y:S01]  /*596e0*/  LDL.LU.64 R14, [R1+0x10d8] ;  /* 0x0010d800010e7983 */ /* 0x000ee20000300a00 */
[----:B------:R-:W-:-:S03]  /*596f0*/  LOP3.LUT P4, RZ, R5, 0x80000000, RZ, 0xc0, !PT ;  /* 0x8000000005ff7812 */ /* 0x000fc6000788c0ff */
[----:B------:R-:W3:Y:S01]  /*59700*/  LDL.LU.64 R56, [R1+0x10f8] ;  /* 0x0010f80001387983 */ /* 0x000ee20000300a00 */
[C---:B------:R-:W-:Y:S02]  /*59710*/  PRMT R8, R42.reuse, 0x7770, RZ ;  /* 0x000077702a087816 */ /* 0x040fe400000000ff */
[C---:B------:R-:W-:Y:S02]  /*59720*/  LOP3.LUT P5, RZ, R5.reuse, 0x40000000, RZ, 0xc0, !PT ;  /* 0x4000000005ff7812 */ /* 0x040fe400078ac0ff */
[----:B------:R-:W-:Y:S02]  /*59730*/  LOP3.LUT P2, RZ, R5, 0x20000000, RZ, 0xc0, !PT ;  /* 0x2000000005ff7812 */ /* 0x000fe4000784c0ff */
[----:B------:R-:W-:-:S03]  /*59740*/  PRMT R10, R42, 0x7772, RZ ;  /* 0x000077722a0a7816 */ /* 0x000fc600000000ff */
[----:B------:R0:W-:Y:S04]  /*59750*/  @P4 STG.E.U8 desc[UR40][R54.64], R8 ;  /* 0x0000000836004986 */ /* 0x0001e8000c101128 */
[----:B0-----:R-:W3:Y:S01]  /*59760*/  LDL.LU.64 R54, [R1+0x10f0] ;  /* 0x0010f00001367983 */ /* 0x001ee20000300a00 */
[----:B------:R-:W-:-:S05]  /*59770*/  PRMT R8, R42, 0x7771, RZ ;  /* 0x000077712a087816 */ /* 0x000fca00000000ff */
[----:B----4-:R0:W-:Y:S04]  /*59780*/  @P5 STG.E.U8 desc[UR40][R48.64], R8 ;  /* 0x0000000830005986 */ /* 0x0101e8000c101128 */
[----:B0-----:R-:W4:Y:S01]  /*59790*/  LDL.LU.64 R48, [R1+0x10e8] ;  /* 0x0010e80001307983 */ /* 0x001f220000300a00 */
[----:B------:R-:W-:Y:S02]  /*597a0*/  LOP3.LUT P6, RZ, R4, 0x8, RZ, 0xc0, !PT ;  /* 0x0000000804ff7812 */ /* 0x000fe400078cc0ff */
[----:B------:R-:W-:Y:S02]  /*597b0*/  PRMT R42, R42, 0x7773, RZ ;  /* 0x000077732a2a7816 */ /* 0x000fe400000000ff */
[----:B------:R-:W-:Y:S01]  /*597c0*/  LOP3.LUT P0, RZ, R5, 0x10000000, RZ, 0xc0, !PT ;  /* 0x1000000005ff7812 */ /* 0x000fe2000780c0ff */
[----:B--2---:R0:W-:Y:S04]  /*597d0*/  @P2 STG.E.U8 desc[UR40][R52.64], R10 ;  /* 0x0000000a34002986 */ /* 0x0041e8000c101128 */
[----:B0-----:R-:W2:Y:S04]  /*597e0*/  LDL.LU.64 R52, [R1+0x1100] ;  /* 0x0011000001347983 */ /* 0x001ea80000300a00 */
[----:B------:R-:W2:Y:S04]  /*597f0*/  LDL.LU.64 R20, [R1+0x1118] ;  /* 0x0011180001147983 */ /* 0x000ea80000300a00 */
[----:B------:R0:W-:Y:S01]  /*59800*/  @P6 STG.E.U8 desc[UR40][R16.64], R42 ;  /* 0x0000002a10006986 */ /* 0x0001e2000c101128 */
[----:B------:R-:W-:-:S03]  /*59810*/  PRMT R10, R46, 0x7770, RZ ;  /* 0x000077702e0a7816 */ /* 0x000fc600000000ff */
[----:B0-----:R-:W2:Y:S04]  /*59820*/  LDL.LU.64 R16, [R1+0x1110] ;  /* 0x0011100001107983 */ /* 0x001ea80000300a00 */
[----:B---3--:R0:W-:Y:S04]  /*59830*/  @P0 STG.E.U8 desc[UR40][R60.64], R10 ;  /* 0x0000000a3c000986 */ /* 0x0081e8000c101128 */
[----:B0-----:R-:W3:Y:S01]  /*59840*/  LDL.LU.64 R60, [R1+0x1128] ;  /* 0x00112800013c7983 */ /* 0x001ee20000300a00 */
[C---:B------:R-:W-:Y:S02]  /*59850*/  LOP3.LUT P1, RZ, R5.reuse, 0x2000000, RZ, 0xc0, !PT ;  /* 0x0200000005ff7812 */ /* 0x040fe4000782c0ff */
[----:B------:R-:W-:-:S02]  /*59860*/  LOP3.LUT P3, RZ, R5, 0x8000000, RZ, 0xc0, !PT ;  /* 0x0800000005ff7812 */ /* 0x000fc4000786c0ff */
[----:B------:R-:W-:Y:S02]  /*59870*/  P2R R3, PR, RZ, 0x2 ;  /* 0x00000002ff037803 */ /* 0x000fe40000000000 */
[----:B------:R-:W-:-:S04]  /*59880*/  LOP3.LUT P1, RZ, R4, 0x4, RZ, 0xc0, !PT ;  /* 0x0000000404ff7812 */ /* 0x000fc8000782c0ff */
[----:B------:R-:W-:Y:S02]  /*59890*/  P2R R7, PR, RZ, 0x2 ;  /* 0x00000002ff077803 */ /* 0x000fe40000000000 */
[----:B------:R-:W-:Y:S02]  /*598a0*/  LOP3.LUT P1, RZ, R5, 0x4000000, RZ, 0xc0, !PT ;  /* 0x0400000005ff7812 */ /* 0x000fe4000782c0ff */
[----:B------:R-:W-:-:S05]  /*598b0*/  PRMT R10, R46, 0x7771, RZ ;  /* 0x000077712e0a7816 */ /* 0x000fca00000000ff */
[----:B------:R0:W-:Y:S02]  /*598c0*/  @P3 STG.E.U8 desc[UR40][R14.64], R10 ;  /* 0x0000000a0e003986 */ /* 0x0001e4000c101128 */
[C---:B0-----:R-:W-:Y:S02]  /*598d0*/  PRMT R10, R46.reuse, 0x7772, RZ ;  /* 0x000077722e0a7816 */ /* 0x041fe400000000ff */
[----:B------:R-:W3:Y:S04]  /*598e0*/  LDL.LU.64 R14, [R1+0x1120] ;  /* 0x00112000010e7983 */ /* 0x000ee80000300a00 */
[----:B------:R-:W-:Y:S01]  /*598f0*/  @P1 STG.E.U8 desc[UR40][R56.64], R10 ;  /* 0x0000000a38001986 */ /* 0x000fe2000c101128 */
[----:B------:R-:W-:Y:S02]  /*59900*/  ISETP.NE.AND P1, PT, R7, RZ, PT ;  /* 0x000000ff0700720c */ /* 0x000fe40003f25270 */
[----:B------:R-:W-:Y:S01]  /*59910*/  PRMT R46, R46, 0x7773, RZ ;  /* 0x000077732e2e7816 */ /* 0x000fe200000000ff */
[----:B------:R-:W3:Y:S01]  /*59920*/  LDL.LU.64 R22, [R1+0x1140] ;  /* 0x0011400001167983 */ /* 0x000ee20000300a00 */
[----:B------:R-:W-:-:S02]  /*59930*/  LOP3.LUT P5, RZ, R5, 0x400000, RZ, 0xc0, !PT ;  /* 0x0040000005ff7812 */ /* 0x000fc400078ac0ff */
[----:B------:R-:W-:-:S07]  /*59940*/  LOP3.LUT P4, RZ, R5, 0x1000000, RZ, 0xc0, !PT ;  /* 0x0100000005ff7812 */ /* 0x000fce000788c0ff */
[----:B------:R0:W-:Y:S01]  /*59950*/  @P1 STG.E.U8 desc[UR40][R54.64], R46 ;  /* 0x0000002e36001986 */ /* 0x0001e2000c101128 */
[----:B------:R-:W-:Y:S02]  /*59960*/  ISETP.NE.AND P1, PT, R3, RZ, PT ;  /* 0x000000ff0300720c */ /* 0x000fe40003f25270 */
[----:B------:R-:W-:Y:S02]  /*59970*/  P2R R8, PR, RZ, 0x20 ;  /* 0x00000020ff087803 */ /* 0x000fe40000000000 */
[----:B------:R-:W-:Y:S02]  /*59980*/  LOP3.LUT P5, RZ, R4, 0x2, RZ, 0xc0, !PT ;  /* 0x0000000204ff7812 */ /* 0x000fe400078ac0ff */
[----:B------:R-:W-:Y:S02]  /*59990*/  PRMT R3, R43, 0x7770, RZ ;  /* 0x000077702b037816 */ /* 0x000fe400000000ff */
[----:B------:R-:W-:Y:S02]  /*599a0*/  P2R R9, PR, RZ, 0x20 ;  /* 0x00000020ff097803 */ /* 0x000fe40000000000 */
[----:B------:R-:W-:Y:S01]  /*599b0*/  LOP3.LUT P5, RZ, R5, 0x800000, RZ, 0xc0, !PT ;  /* 0x0080000005ff7812 */ /* 0x000fe200078ac0ff */
[----:B0-----:R-:W3:Y:S04]  /*599c0*/  LDL.LU.64 R54, [R1+0x1138] ;  /* 0x0011380001367983 */ /* 0x001ee80000300a00 */
[----:B----4-:R0:W-:Y:S04]  /*599d0*/  @P1 STG.E.U8 desc[UR40][R48.64], R3 ;  /* 0x0000000330001986 */ /* 0x0101e8000c101128 */
[----:B------:R-:W4:Y:S01]  /*599e0*/  LDL.LU R56, [R1+0x120] ;  /* 0x0001200001387983 */ /* 0x000f220000300800 */
[----:B0-----:R-:W-:-:S03]  /*599f0*/  PRMT R3, R43, 0x7771, RZ ;  /* 0x000077712b037816 */ /* 0x001fc600000000ff */
[----:B------:R-:W4:Y:S04]  /*59a00*/  LDL.LU.64 R48, [R1+0x1130] ;  /* 0x0011300001307983 */ /* 0x000f280000300a00 */
[----:B--2---:R0:W-:Y:S02]  /*59a10*/  @P4 STG.E.U8 desc[UR40][R52.64], R3 ;  /* 0x0000000334004986 */ /* 0x0041e4000c101128 */
[----:B0-----:R-:W-:Y:S02]  /*59a20*/  PRMT R3, R43, 0x7772, RZ ;  /* 0x000077722b037816 */ /* 0x001fe400000000ff */
[----:B------:R-:W2:Y:S04]  /*59a30*/  LDL.LU.64 R52, [R1+0x1148] ;  /* 0x0011480001347983 */ /* 0x000ea80000300a00 */
[----:B------:R0:W-:Y:S01]  /*59a40*/  @P5 STG.E.U8 desc[UR40][R20.64], R3 ;  /* 0x0000000314005986 */ /* 0x0001e2000c101128 */
[----:B------:R-:W-:-:S02]  /*59a50*/  ISETP.NE.AND P5, PT, R9, RZ, PT ;  /* 0x000000ff0900720c */ /* 0x000fc40003fa5270 */
[----:B------:R-:W-:Y:S01]  /*59a60*/  PRMT R43, R43, 0x7773, RZ ;  /* 0x000077732b2b7816 */ /* 0x000fe200000000ff */
[----:B------:R-:W2:Y:S01]  /*59a70*/  LDL.LU.64 R18, [R1+0x1108] ;  /* 0x0011080001127983 */ /* 0x000ea20000300a00 */
[----:B0-----:R-:W-:-:S03]  /*59a80*/  PRMT R3, R47, 0x7770, RZ ;  /* 0x000077702f037816 */ /* 0x001fc600000000ff */
[----:B------:R-:W2:Y:S06]  /*59a90*/  LDL.LU.64 R20, [R1+0x10a8] ;  /* 0x0010a80001147983 */ /* 0x000eac0000300a00 */
[----:B------:R-:W-:Y:S01]  /*59aa0*/  @P5 STG.E.U8 desc[UR40][R16.64], R43 ;  /* 0x0000002b10005986 */ /* 0x000fe2000c101128 */
[----:B------:R-:W-:Y:S02]  /*59ab0*/  ISETP.NE.AND P5, PT, R8, RZ, PT ;  /* 0x000000ff0800720c */ /* 0x000fe40003fa5270 */
[----:B------:R-:W-:Y:S01]  /*59ac0*/  LOP3.LUT P6, RZ, R6, 0x100000, RZ, 0xc0, !PT ;  /* 0x0010000006ff7812 */ /* 0x000fe200078cc0ff */
[----:B------:R-:W0:Y:S10]  /*59ad0*/  LDS.128 R8, [R0] ;  /* 0x0000000000087984 */ /* 0x000e340000000c00 */
[----:B---3--:R1:W-:Y:S04]  /*59ae0*/  @P5 STG.E.U8 desc[UR40][R60.64], R3 ;  /* 0x000000033c005986 */ /* 0x0083e8000c101128 */
[----:B-1----:R-:W3:Y:S01]  /*59af0*/  LDL.LU.64 R60, [R1+0x1150] ;  /* 0x00115000013c7983 */ /* 0x002ee20000300a00 */
[----:B------:R-:W-:-:S02]  /*59b00*/  LOP3.LUT P2, RZ, R5, 0x200000, RZ, 0xc0, !PT ;  /* 0x0020000005ff7812 */ /* 0x000fc4000784c0ff */
[----:B------:R-:W-:Y:S01]  /*59b10*/  P2R R5, PR, RZ, 0x40 ;  /* 0x00000040ff057803 */ /* 0x000fe20000000000 */
[----:B------:R-:W3:Y:S01]  /*59b20*/  LDL.LU.64 R16, [R1+0x10d0] ;  /* 0x0010d00001107983 */ /* 0x000ee20000300a00 */
[----:B------:R-:W-:-:S04]  /*59b30*/  LOP3.LUT P6, RZ, R4, 0x1, RZ, 0xc0, !PT ;  /* 0x0000000104ff7812 */ /* 0x000fc800078cc0ff */
[----:B------:R-:W-:Y:S02]  /*59b40*/  P2R R4, PR, RZ, 0x40 ;  /* 0x00000040ff047803 */ /* 0x000fe40000000000 */
[----:B------:R-:W-:Y:S02]  /*59b50*/  LOP3.LUT P6, RZ, R6, 0x200000, RZ, 0xc0, !PT ;  /* 0x0020000006ff7812 */ /* 0x000fe400078cc0ff */
[----:B------:R-:W-:-:S05]  /*59b60*/  PRMT R3, R47, 0x7771, RZ ;  /* 0x000077712f037816 */ /* 0x000fca00000000ff */
[----:B------:R1:W-:Y:S02]  /*59b70*/  @P2 STG.E.U8 desc[UR40][R14.64], R3 ;  /* 0x000000030e002986 */ /* 0x0003e4000c101128 */
[C---:B-1----:R-:W-:Y:S02]  /*59b80*/  PRMT R3, R47.reuse, 0x7772, RZ ;  /* 0x000077722f037816 */ /* 0x042fe400000000ff */
[----:B------:R-:W3:Y:S04]  /*59b90*/  LDL.LU.64 R14, [R1+0x10c8] ;  /* 0x0010c800010e7983 */ /* 0x000ee80000300a00 */
[----:B------:R4:W-:Y:S01]  /*59ba0*/  @P6 STG.E.U8 desc[UR40][R22.64], R3 ;  /* 0x0000000316006986 */ /* 0x0009e2000c101128 */
[----:B------:R-:W-:Y:S02]  /*59bb0*/  ISETP.NE.AND P6, PT, R4, RZ, PT ;  /* 0x000000ff0400720c */ /* 0x000fe40003fc5270 */
[----:B------:R-:W-:-:S02]  /*59bc0*/  PRMT R47, R47, 0x7773, RZ ;  /* 0x000077732f2f7816 */ /* 0x000fc400000000ff */
[----:B------:R-:W-:-:S09]  /*59bd0*/  LOP3.LUT P0, RZ, R6, 0x80000, RZ, 0xc0, !PT ;  /* 0x0008000006ff7812 */ /* 0x000fd2000780c0ff */
[----:B------:R1:W-:Y:S01]  /*59be0*/  @P6 STG.E.U8 desc[UR40][R54.64], R47 ;  /* 0x0000002f36006986 */ /* 0x0003e2000c101128 */
[----:B------:R-:W-:Y:S02]  /*59bf0*/  ISETP.NE.AND P6, PT, R5, RZ, PT ;  /* 0x000000ff0500720c */ /* 0x000fe40003fc5270 */
[----:B----4-:R-:W-:Y:S01]  /*59c00*/  PRMT R3, R56, 0x7770, RZ ;  /* 0x0000777038037816 */ /* 0x010fe200000000ff */
[----:B-1----:R-:W4:Y:S10]  /*59c10*/  LDL.LU.64 R54, [R1+0x1010] ;  /* 0x0010100001367983 */ /* 0x002f340000300a00 */
[----:B------:R1:W-:Y:S04]  /*59c20*/  @P6 STG.E.U8 desc[UR40][R48.64], R3 ;  /* 0x0000000330006986 */ /* 0x0003e8000c101128 */
[----:B------:R-:W4:Y:S01]  /*59c30*/  LDL.LU R50, [R1+0x124] ;  /* 0x0001240001327983 */ /* 0x000f220000300800 */
[----:B------:R-:W-:-:S02]  /*59c40*/  LOP3.LUT P3, RZ, R6, 0x40000, RZ, 0xc0, !PT ;  /* 0x0004000006ff7812 */ /* 0x000fc4000786c0ff */
[----:B-1----:R-:W-:Y:S01]  /*59c50*/  PRMT R3, R56, 0x7771, RZ ;  /* 0x0000777138037816 */ /* 0x002fe200000000ff */
[----:B------:R-:W4:Y:S01]  /*59c60*/  LDL.LU.64 R48, [R1+0xf08] ;  /* 0x000f080001307983 */ /* 0x000f220000300a00 */
[----:B------:R-:W-:Y:S02]  /*59c70*/  LOP3.LUT P1, RZ, R6, 0x20000, RZ, 0xc0, !PT ;  /* 0x0002000006ff7812 */ /* 0x000fe4000782c0ff */
[----:B0-----:R-:W-:Y:S01]  /*59c80*/  PRMT R0, R8, 0x7770, RZ ;  /* 0x0000777008007816 */ /* 0x001fe200000000ff */
[----:B--2---:R0:W-:Y:S01]  /*59c90*/  @P0 STG.E.U8 desc[UR40][R52.64], R3 ;  /* 0x0000000334000986 */ /* 0x0041e2000c101128 */
[----:B------:R-:W-:-:S03]  /*59ca0*/  LOP3.LUT P0, RZ, R2, 0x40000000, RZ, 0xc0, !PT ;  /* 0x4000000002ff7812 */ /* 0x000fc6000780c0ff */
[----:B0-----:R-:W2:Y:S01]  /*59cb0*/  LDL.LU.64 R52, [R1+0xe10] ;  /* 0x000e100001347983 */ /* 0x001ea20000300a00 */
[----:B------:R-:W-:-:S05]  /*59cc0*/  PRMT R3, R56, 0x7772, RZ ;  /* 0x0000777238037816 */ /* 0x000fca00000000ff */
[----:B------:R0:W-:Y:S02]  /*59cd0*/  @P3 STG.E.U8 desc[UR40][R18.64], R3 ;  /* 0x0000000312003986 */ /* 0x0001e4000c101128 */
[----:B0-----:R-:W-:-:S05]  /*59ce0*/  PRMT R3, R56, 0x7773, RZ ;  /* 0x0000777338037816 */ /* 0x001fca00000000ff */
[----:B------:R-:W-:Y:S04]  /*59cf0*/  @P0 STG.E.U8 desc[UR40][R20.64], R3 ;  /* 0x0000000314000986 */ /* 0x000fe8000c101128 */
[----:B---3--:R0:W-:Y:S04]  /*59d00*/  @P1 STG.E.U8 desc[UR40][R60.64], R0 ;  /* 0x000000003c001986 */ /* 0x0081e8000c101128 */
[----:B0-----:R-:W3:Y:S01]  /*59d10*/  LDL.LU.64 R60, [R1+0xcc8] ;  /* 0x000cc800013c7983 */ /* 0x001ee20000300a00 */
[C---:B------:R-:W-:Y:S02]  /*59d20*/  LOP3.LUT P0, RZ, R6.reuse, 0x10000, RZ, 0xc0, !PT ;  /* 0x0001000006ff7812 */ /* 0x040fe4000780c0ff */
[----:B------:R-:W-:Y:S01]  /*59d30*/  LOP3.LUT P4, RZ, R6, 0x8000, RZ, 0xc0, !PT ;  /* 0x0000800006ff7812 */ /* 0x000fe2000788c0ff */
[----:B------:R-:W3:Y:S01]  /*59d40*/  LDL.LU.64 R56, [R1+0xbe0] ;  /* 0x000be00001387983 */ /* 0x000ee20000300a00 */
[----:B------:R-:W-:-:S02]  /*59d50*/  LOP3.LUT P1, RZ, R2, 0x20000000, RZ, 0xc0, !PT ;  /* 0x2000000002ff7812 */ /* 0x000fc4000782c0ff */
[----:B------:R-:W-:Y:S01]  /*59d60*/  LOP3.LUT P2, RZ, R6, 0x4000, RZ, 0xc0, !PT ;  /* 0x0000400006ff7812 */ /* 0x000fe2000784c0ff */
[----:B------:R-:W3:Y:S01]  /*59d70*/  LDL.LU.64 R20, [R1+0xad8] ;  /* 0x000ad80001147983 */ /* 0x000ee20000300a00 */
[----:B------:R-:W-:Y:S02]  /*59d80*/  PRMT R0, R8, 0x7771, RZ ;  /* 0x0000777108007816 */ /* 0x000fe400000000ff */
[----:B------:R-:W-:-:S03]  /*59d90*/  LOP3.LUT P5, RZ, R6, 0x2000, RZ, 0xc0, !PT ;  /* 0x0000200006ff7812 */ /* 0x000fc600078ac0ff */
[----:B------:R0:W-:Y:S02]  /*59da0*/  @P0 STG.E.U8 desc[UR40][R16.64], R0 ;  /* 0x0000000010000986 */ /* 0x0001e4000c101128 */
[C---:B0-----:R-:W-:Y:S02]  /*59db0*/  PRMT R0, R8.reuse, 0x7772, RZ ;  /* 0x0000777208007816 */ /* 0x041fe400000000ff */
[----:B------:R-:W3:Y:S01]  /*59dc0*/  LDL.LU.64 R16, [R1+0x8b8] ;  /* 0x0008b80001107983 */ /* 0x000ee20000300a00 */
[----:B------:R-:W-:-:S03]  /*59dd0*/  PRMT R8, R8, 0x7773, RZ ;  /* 0x0000777308087816 */ /* 0x000fc600000000ff */
[----:B------:R0:W-:Y:S01]  /*59de0*/  @P4 STG.E.U8 desc[UR40][R14.64], R0 ;  /* 0x000000000e004986 */ /* 0x0001e2000c101128 */
[----:B------:R-:W-:-:S03]  /*59df0*/  LOP3.LUT P6, RZ, R6, 0x1000, RZ, 0xc0, !PT ;  /* 0x0000100006ff7812 */ /* 0x000fc600078cc0ff */
[----:B0-----:R-:W3:Y:S04]  /*59e00*/  LDL.LU.64 R14, [R1+0x7a0] ;  /* 0x0007a000010e7983 */ /* 0x001ee80000300a00 */
[----:B----4-:R0:W-:Y:S01]  /*59e10*/  @P1 STG.E.U8 desc[UR40][R54.64], R8 ;  /* 0x0000000836001986 */ /* 0x0101e2000c101128 */
[C---:B------:R-:W-:Y:S02]  /*59e20*/  PRMT R4, R50.reuse, 0x7770, RZ ;  /* 0x0000777032047816 */ /* 0x040fe400000000ff */
[C---:B------:R-:W-:Y:S01]  /*59e30*/  PRMT R3, R50.reuse, 0x7771, RZ ;  /* 0x0000777132037816 */ /* 0x040fe200000000ff */
[----:B0-----:R-:W4:Y:S04]  /*59e40*/  LDL.LU.64 R54, [R1+0x538] ;  /* 0x0005380001367983 */ /* 0x001f280000300a00 */
[----:B------:R0:W-:Y:S04]  /*59e50*/  @P2 STG.E.U8 desc[UR40][R48.64], R4 ;  /* 0x0000000430002986 */ /* 0x0001e8000c101128 */
[----:B0-----:R-:W4:Y:S01]  /*59e60*/  LDL.LU.64 R48, [R1+0x420] ;  /* 0x0004200001307983 */ /* 0x001f220000300a00 */
[----:B------:R-:W-:-:S03]  /*59e70*/  PRMT R5, R50, 0x7772, RZ ;  /* 0x0000777232057816 */ /* 0x000fc600000000ff */
[----:B--2---:R0:W-:Y:S04]  /*59e80*/  @P5 STG.E.U8 desc[UR40][R52.64], R3 ;  /* 0x0000000334005986 */ /* 0x0041e8000c101128 */
[----:B0-----:R-:W2:Y:S04]  /*59e90*/  LDL.LU.64 R52, [R1+0x318] ;  /* 0x0003180001347983 */ /* 0x001ea80000300a00 */
[----:B------:R-:W2:Y:S04]  /*59ea0*/  LDL.LU R51, [R1+0x128] ;  /* 0x0001280001337983 */ /* 0x000ea80000300800 */
[----:B---3--:R0:W-:Y:S04]  /*59eb0*/  @P6 STG.E.U8 desc[UR40][R60.64], R5 ;  /* 0x000000053c006986 */ /* 0x0081e8000c101128 */
[----:B0-----:R-:W3:Y:S04]  /*59ec0*/  LDL.LU.64 R60, [R1+0x250] ;  /* 0x00025000013c7983 */ /* 0x001ee80000300a00 */
[----:B------:R-:W3:Y:S04]  /*59ed0*/  LDL.LU.64 R28, [R1+0x1a0] ;  /* 0x0001a000011c7983 */ /* 0x000ee80000300a00 */
[----:B------:R-:W3:Y:S01]  /*59ee0*/  LDL.LU.64 R24, [R1+0x198] ;  /* 0x0001980001187983 */ /* 0x000ee20000300a00 */
[----:B------:R-:W-:-:S03]  /*59ef0*/  LOP3.LUT P2, RZ, R2, 0x10000000, RZ, 0xc0, !PT ;  /* 0x1000000002ff7812 */ /* 0x000fc6000784c0ff */
[----:B------:R-:W3:Y:S01]  /*59f00*/  LDL.LU.64 R22, [R1+0x190] ;  /* 0x0001900001167983 */ /* 0x000ee20000300a00 */
[----:B------:R-:W-:Y:S02]  /*59f10*/  LOP3.LUT P3, RZ, R6, 0x800, RZ, 0xc0, !PT ;  /* 0x0000080006ff7812 */ /* 0x000fe4000786c0ff */
[----:B------:R-:W-:Y:S01]  /*59f20*/  PRMT R7, R50, 0x7773, RZ ;  /* 0x0000777332077816 */ /* 0x000fe200000000ff */
[----:B------:R-:W3:Y:S01]  /*59f30*/  LDL.LU.64 R18, [R1+0x188] ;  /* 0x0001880001127983 */ /* 0x000ee20000300a00 */
[----:B------:R-:W-:Y:S02]  /*59f40*/  PRMT R12, R9, 0x7770, RZ ;  /* 0x00007770090c7816 */ /* 0x000fe400000000ff */
[----:B------:R-:W-:-:S03]  /*59f50*/  LOP3.LUT P4, RZ, R6, 0x40, RZ, 0xc0, !PT ;  /* 0x0000004006ff7812 */ /* 0x000fc6000788c0ff */
[----:B------:R0:W-:Y:S01]  /*59f60*/  @P2 STG.E.U8 desc[UR40][R56.64], R7 ;  /* 0x0000000738002986 */ /* 0x0001e2000c101128 */
[C---:B------:R-:W-:Y:S02]  /*59f70*/  LOP3.LUT P2, RZ, R6.reuse, 0x400, RZ, 0xc0, !PT ;  /* 0x0000040006ff7812 */ /* 0x040fe4000784c0ff */
[----:B------:R-:W-:Y:S01]  /*59f80*/  LOP3.LUT P1, RZ, R6, 0x200, RZ, 0xc0, !PT ;  /* 0x0000020006ff7812 */ /* 0x000fe2000782c0ff */
[----:B------:R1:W-:Y:S01]  /*59f90*/  @P3 STG.E.U8 desc[UR40][R20.64], R12 ;  /* 0x0000000c14003986 */ /* 0x0003e2000c101128 */
[----:B------:R-:W-:Y:S02]  /*59fa0*/  LOP3.LUT P3, RZ, R2, 0x8000000, RZ, 0xc0, !PT ;  /* 0x0800000002ff7812 */ /* 0x000fe4000786c0ff */
[C---:B------:R-:W-:Y:S02]  /*59fb0*/  LOP3.LUT P0, RZ, R6.reuse, 0x100, RZ, 0xc0, !PT ;  /* 0x0000010006ff7812 */ /* 0x040fe4000780c0ff */
[----:B------:R-:W-:Y:S02]  /*59fc0*/  P2R R0, PR, RZ, 0x10 ;  /* 0x00000010ff007803 */ /* 0x000fe40000000000 */
[----:B------:R-:W-:Y:S01]  /*59fd0*/  LOP3.LUT P4, RZ, R6, 0x80, RZ, 0xc0, !PT ;  /* 0x0000008006ff7812 */ /* 0x000fe2000788c0ff */
[----:B0-----:R-:W3:Y:S01]  /*59fe0*/  LDL.LU.64 R56, [R1+0x180] ;  /* 0x0001800001387983 */ /* 0x001ee20000300a00 */
[----:B------:R-:W-:-:S02]  /*59ff0*/  PRMT R8, R9, 0x7771, RZ ;  /* 0x0000777109087816 */ /* 0x000fc400000000ff */
[C---:B------:R-:W-:Y:S01]  /*5a000*/  PRMT R4, R9.reuse, 0x7772, RZ ;  /* 0x0000777209047816 */ /* 0x040fe200000000ff */
[----:B-1----:R-:W3:Y:S01]  /*5a010*/  LDL.LU.64 R20, [R1+0x178] ;  /* 0x0001780001147983 */ /* 0x002ee20000300a00 */
[----:B------:R-:W-:-:S03]  /*5a020*/  PRMT R9, R9, 0x7773, RZ ;  /* 0x0000777309097816 */ /* 0x000fc600000000ff */
[----:B------:R-:W3:Y:S04]  /*5a030*/  LDL.LU R50, [R1+0x12c] ;  /* 0x00012c0001327983 */ /* 0x000ee80000300800 */
[----:B------:R0:W-:Y:S04]  /*5a040*/  @P2 STG.E.U8 desc[UR40][R16.64], R8 ;  /* 0x0000000810002986 */ /* 0x0001e8000c101128 */
[----:B------:R1:W-:Y:S04]  /*5a050*/  @P1 STG.E.U8 desc[UR40][R14.64], R4 ;  /* 0x000000040e001986 */ /* 0x0003e8000c101128 */
[----:B----4-:R4:W-:Y:S04]  /*5a060*/  @P3 STG.E.U8 desc[UR40][R54.64], R9 ;  /* 0x0000000936003986 */ /* 0x0109e8000c101128 */
[----:B0-----:R-:W3:Y:S04]  /*5a070*/  LDL.LU.64 R16, [R1+0x170] ;  /* 0x0001700001107983 */ /* 0x001ee80000300a00 */
[----:B-1----:R-:W3:Y:S04]  /*5a080*/  LDL.LU.64 R14, [R1+0x168] ;  /* 0x00016800010e7983 */ /* 0x002ee80000300a00 */
[----:B----4-:R-:W4:Y:S01]  /*5a090*/  LDL.LU.64 R54, [R1+0x160] ;  /* 0x0001600001367983 */ /* 0x010f220000300a00 */
[----:B--2---:R-:W-:-:S02]  /*5a0a0*/  PRMT R5, R51, 0x7770, RZ ;  /* 0x0000777033057816 */ /* 0x004fc400000000ff */
[----:B------:R-:W-:-:S03]  /*5a0b0*/  PRMT R7, R51, 0x7771, RZ ;  /* 0x0000777133077816 */ /* 0x000fc600000000ff */
[----:B------:R0:W-:Y:S04]  /*5a0c0*/  @P0 STG.E.U8 desc[UR40][R48.64], R5 ;  /* 0x0000000530000986 */ /* 0x0001e8000c101128 */
[----:B------:R1:W-:Y:S01]  /*5a0d0*/  @P4 STG.E.U8 desc[UR40][R52.64], R7 ;  /* 0x0000000734004986 */ /* 0x0003e2000c101128 */
[----:B------:R-:W-:Y:S02]  /*5a0e0*/  ISETP.NE.AND P4, PT, R0, RZ, PT ;  /* 0x000000ff0000720c */ /* 0x000fe40003f85270 */
[----:B------:R-:W-:Y:S01]  /*5a0f0*/  PRMT R0, R51, 0x7772, RZ ;  /* 0x0000777233007816 */ /* 0x000fe200000000ff */
[----:B0-----:R-:W2:Y:S04]  /*5a100*/  LDL.LU.64 R48, [R1+0x1168] ;  /* 0x0011680001307983 */ /* 0x001ea80000300a00 */
[----:B-1----:R-:W2:Y:S06]  /*5a110*/  LDL.LU.64 R52, [R1+0x1160] ;  /* 0x0011600001347983 */ /* 0x002eac0000300a00 */
[----:B---3--:R0:W-:Y:S04]  /*5a120*/  @P4 STG.E.U8 desc[UR40][R60.64], R0 ;  /* 0x000000003c004986 */ /* 0x0081e8000c101128 */
[----:B0-----:R-:W3:Y:S01]  /*5a130*/  LDL.LU.64 R60, [R1+0x1158] ;  /* 0x00115800013c7983 */ /* 0x001ee20000300a00 */
[----:B------:R-:W-:-:S04]  /*5a140*/  LOP3.LUT P5, RZ, R6, 0x8, RZ, 0xc0, !PT ;  /* 0x0000000806ff7812 */ /* 0x000fc800078ac0ff */
[----:B------:R-:W-:Y:S02]  /*5a150*/  P2R R3, PR, RZ, 0x20 ;  /* 0x00000020ff037803 */ /* 0x000fe40000000000 */
[----:B------:R-:W-:Y:S02]  /*5a160*/  LOP3.LUT P5, RZ, R6, 0x10, RZ, 0xc0, !PT ;  /* 0x0000001006ff7812 */ /* 0x000fe400078ac0ff */
[----:B------:R-:W-:Y:S02]  /*5a170*/  LOP3.LUT P4, RZ, R2, 0x4000000, RZ, 0xc0, !PT ;  /* 0x0400000002ff7812 */ /* 0x000fe4000788c0ff */
[----:B------:R-:W-:Y:S02]  /*5a180*/  P2R R13, PR, RZ, 0x20 ;  /* 0x00000020ff0d7803 */ /* 0x000fe40000000000 */
[----:B------:R-:W-:Y:S02]  /*5a190*/  LOP3.LUT P5, RZ, R6, 0x20, RZ, 0xc0, !PT ;  /* 0x0000002006ff7812 */ /* 0x000fe400078ac0ff */
[----:B------:R-:W-:-:S02]  /*5a1a0*/  PRMT R8, R51, 0x7773, RZ ;  /* 0x0000777333087816 */ /* 0x000fc400000000ff */
[----:B------:R-:W-:-:S05]  /*5a1b0*/  PRMT R4, R10, 0x7770, RZ ;  /* 0x000077700a047816 */ /* 0x000fca00000000ff */
[----:B------:R-:W-:Y:S04]  /*5a1c0*/  @P4 STG.E.U8 desc[UR40][R28.64], R8 ;  /* 0x000000081c004986 */ /* 0x000fe8000c101128 */
[----:B------:R0:W-:Y:S01]  /*5a1d0*/  @P5 STG.E.U8 desc[UR40][R24.64], R4 ;  /* 0x0000000418005986 */ /* 0x0001e2000c101128 */
[----:B------:R-:W-:Y:S02]  /*5a1e0*/  ISETP.NE.AND P5, PT, R13, RZ, PT ;  /* 0x000000ff0d00720c */ /* 0x000fe40003fa5270 */
[----:B------:R-:W-:-:S11]  /*5a1f0*/  PRMT R9, R10, 0x7771, RZ ;  /* 0x000077710a097816 */ /* 0x000fd600000000ff */
[----:B------:R1:W-:Y:S01]  /*5a200*/  @P5 STG.E.U8 desc[UR40][R22.64], R9 ;  /* 0x0000000916005986 */ /* 0x0003e2000c101128 */
[----:B------:R-:W-:Y:S02]  /*5a210*/  ISETP.NE.AND P5, PT, R3, RZ, PT ;  /* 0x000000ff0300720c */ /* 0x000fe40003fa5270 */
[----:B------:R-:W-:Y:S02]  /*5a220*/  PRMT R3, R10, 0x7772, RZ ;  /* 0x000077720a037816 */ /* 0x000fe400000000ff */
[----:B------:R-:W-:-:S09]  /*5a230*/  LOP3.LUT P6, RZ, R6, 0x4, RZ, 0xc0, !PT ;  /* 0x0000000406ff7812 */ /* 0x000fd200078cc0ff */
[----:B------:R1:W-:Y:S01]  /*5a240*/  @P5 STG.E.U8 desc[UR40][R18.64], R3 ;  /* 0x0000000312005986 */ /* 0x0003e2000c101128 */
[----:B------:R-:W-:Y:S02]  /*5a250*/  LOP3.LUT P5, RZ, R2, 0x2000000, RZ, 0xc0, !PT ;  /* 0x0200000002ff7812 */ /* 0x000fe400078ac0ff */
[----:B------:R-:W-:Y:S02]  /*5a260*/  PRMT R10, R10, 0x7773, RZ ;  /* 0x000077730a0a7816 */ /* 0x000fe400000000ff */
[----:B------:R-:W-:Y:S02]  /*5a270*/  PRMT R0, R50, 0x7770, RZ ;  /* 0x0000777032007816 */ /* 0x000fe400000000ff */
[----:B------:R-:W-:Y:S02]  /*5a280*/  LOP3.LUT P4, RZ, R6, 0x1, RZ, 0xc0, !PT ;  /* 0x0000000106ff7812 */ /* 0x000fe4000788c0ff */
[----:B------:R-:W-:-:S05]  /*5a290*/  LOP3.LUT P3, RZ, R2, 0x800000, RZ, 0xc0, !PT ;  /* 0x0080000002ff7812 */ /* 0x000fca000786c0ff */
[----:B------:R1:W-:Y:S01]  /*5a2a0*/  @P5 STG.E.U8 desc[UR40][R56.64], R10 ;  /* 0x0000000a38005986 */ /* 0x0003e2000c101128 */
[----:B------:R-:W-:-:S03]  /*5a2b0*/  LOP3.LUT P5, RZ, R6, 0x2, RZ, 0xc0, !PT ;  /* 0x0000000206ff7812 */ /* 0x000fc600078ac0ff */
[----:B------:R1:W-:Y:S01]  /*5a2c0*/  @P6 STG.E.U8 desc[UR40][R20.64], R0 ;  /* 0x0000000014006986 */ /* 0x0003e2000c101128 */
[C---:B------:R-:W-:Y:S02]  /*5a2d0*/  LOP3.LUT P6, RZ, R2.reuse, 0x1000000, RZ, 0xc0, !PT ;  /* 0x0100000002ff7812 */ /* 0x040fe400078cc0ff */
[C---:B------:R-:W-:Y:S02]  /*5a2e0*/  LOP3.LUT P2, RZ, R2.reuse, 0x400000, RZ, 0xc0, !PT ;  /* 0x0040000002ff7812 */ /* 0x040fe4000784c0ff */
[C---:B------:R-:W-:Y:S02]  /*5a2f0*/  LOP3.LUT P1, RZ, R2.reuse, 0x200000, RZ, 0xc0, !PT ;  /* 0x0020000002ff7812 */ /* 0x040fe4000782c0ff */
[----:B------:R-:W-:Y:S02]  /*5a300*/  LOP3.LUT P0, RZ, R2, 0x100000, RZ, 0xc0, !PT ;  /* 0x0010000002ff7812 */ /* 0x000fe4000780c0ff */
[C---:B------:R-:W-:Y:S02]  /*5a310*/  PRMT R2, R50.reuse, 0x7771, RZ ;  /* 0x0000777132027816 */ /* 0x040fe400000000ff */
[----:B------:R-:W-:-:S02]  /*5a320*/  PRMT R5, R50, 0x7772, RZ ;  /* 0x0000777232057816 */ /* 0x000fc400000000ff */
[----:B0-----:R-:W-:Y:S02]  /*5a330*/  PRMT R4, R50, 0x7773, RZ ;  /* 0x0000777332047816 */ /* 0x001fe400000000ff */
[C---:B------:R-:W-:Y:S01]  /*5a340*/  PRMT R6, R11.reuse, 0x7770, RZ ;  /* 0x000077700b067816 */ /* 0x040fe200000000ff */
[----:B------:R1:W-:Y:S01]  /*5a350*/  @P5 STG.E.U8 desc[UR40][R16.64], R2 ;  /* 0x0000000210005986 */ /* 0x0003e2000c101128 */
[C---:B------:R-:W-:Y:S02]  /*5a360*/  PRMT R7, R11.reuse, 0x7771, RZ ;  /* 0x000077710b077816 */ /* 0x040fe400000000ff */
[C---:B------:R-:W-:Y:S01]  /*5a370*/  PRMT R8, R11.reuse, 0x7772, RZ ;  /* 0x000077720b087816 */ /* 0x040fe200000000ff */
[----:B------:R1:W-:Y:S04]  /*5a380*/  @P4 STG.E.U8 desc[UR40][R14.64], R5 ;  /* 0x000000050e004986 */ /* 0x0003e8000c101128 */
[----:B----4-:R1:W-:Y:S01]  /*5a390*/  @P6 STG.E.U8 desc[UR40][R54.64], R4 ;  /* 0x0000000436006986 */ /* 0x0103e2000c101128 */
[----:B------:R-:W-:-:S03]  /*5a3a0*/  PRMT R11, R11, 0x7773, RZ ;  /* 0x000077730b0b7816 */ /* 0x000fc600000000ff */
[----:B--2---:R1:W-:Y:S04]  /*5a3b0*/  @P3 STG.E.U8 desc[UR40][R48.64], R6 ;  /* 0x0000000630003986 */ /* 0x0043e8000c101128 */
[----:B------:R1:W-:Y:S04]  /*5a3c0*/  @P2 STG.E.U8 desc[UR40][R52.64], R7 ;  /* 0x0000000734002986 */ /* 0x0003e8000c101128 */
[----:B---3--:R1:W-:Y:S01]  /*5a3d0*/  @P1 STG.E.U8 desc[UR40][R60.64], R8 ;  /* 0x000000083c001986 */ /* 0x0083e2000c101128 */
[----:B------:R-:W-:Y:S05]  /*5a3e0*/  @!P0 EXIT ;  /* 0x000000000000894d */ /* 0x000fea0003800000 */
[----:B-1----:R-:W2:Y:S04]  /*5a3f0*/  LDL.LU.64 R60, [R1+0xfb0] ;  /* 0x000fb000013c7983 */ /* 0x002ea80000300a00 */
[----:B--2---:R-:W-:Y:S01]  /*5a400*/  STG.E.U8 desc[UR40][R60.64], R11 ;  /* 0x0000000b3c007986 */ /* 0x004fe2000c101128 */
[----:B------:R-:W-:Y:S05]  /*5a410*/  EXIT ;  /* 0x000000000000794d */ /* 0x000fea0003800000 */
.L_x_2:
[----:B------:R-:W-:-:S00]  /*5a420*/  BRA `(.L_x_2) ;  /* 0xfffffffc00fc7947 */ /* 0x000fc0000383ffff */
[----:B------:R-:W-:-:S00]  /*5a430*/  NOP ;  /* 0x0000000000007918 */ /* 0x000fc00000000000 */
        /* <DEDUP_REMOVED lines=12> */
.L_x_3:


//--------------------- .nv.shared.matmul_kernel  --------------------------
	.section	.nv.shared.matmul_kernel,"aw",@nobits
	.sectionflags	@""
	.align	16
	.zero		1024


//--------------------- .nv.shared.reserved.0     --------------------------
	.section	.nv.shared.reserved.0,"aw",@nobits
	.weak		__nv_reservedSMEM_offset_0_alias
	.size		__nv_reservedSMEM_offset_0_alias, 0, 64
	.other		__nv_reservedSMEM_offset_0_alias,@"STO_CUDA_RESERVED_SHARED STV_DEFAULT"
__nv_reservedSMEM_offset_0_alias:
	.zero		0
	.zero		64


//--------------------- .nv.constant0.matmul_kernel --------------------------
	.section	.nv.constant0.matmul_kernel,"a",@progbits
	.sectionflags	@""
	.align	4
.nv.constant0.matmul_kernel:
	.zero		976


//--------------------- SYMBOLS --------------------------

	.type		.nv.reservedSmem.offset0,@object
	.size		.nv.reservedSmem.offset0,0x4
	.type		.nv.reservedSmem.cap,@object
	.size		.nv.reservedSmem.cap,0x4
